def matmul_kernel(
    a_ptr,
    b_ptr,
    c_ptr,
    M,
    N,
    K,
    stride_am,
    stride_ak,
    stride_bk,
    stride_bn,
    stride_cm,
    stride_cn,
    BLOCK_M: tl.constexpr,
    BLOCK_N: tl.constexpr,
    BLOCK_K: tl.constexpr,
    GROUP_M: tl.constexpr,
):
    pid = tl.program_id(axis=0)
    num_pid_m = tl.cdiv(M, BLOCK_M)
    num_pid_n = tl.cdiv(N, BLOCK_N)
    num_pid_in_group = GROUP_M * num_pid_n
    group_id = pid // num_pid_in_group
    first_pid_m = group_id * GROUP_M
    group_size_m = min(num_pid_m - first_pid_m, GROUP_M)
    pid_m = first_pid_m + ((pid % num_pid_in_group) % group_size_m)
    pid_n = (pid % num_pid_in_group) // group_size_m

    offs_am = (pid_m * BLOCK_M + tl.arange(0, BLOCK_M)) % M
    offs_bn = (pid_n * BLOCK_N + tl.arange(0, BLOCK_N)) % N
    offs_k = tl.arange(0, BLOCK_K)
    a_ptrs = a_ptr + offs_am[:, None] * stride_am + offs_k[None, :] * stride_ak
    b_ptrs = b_ptr + offs_k[:, None] * stride_bk + offs_bn[None, :] * stride_bn

    acc = tl.zeros((BLOCK_M, BLOCK_N), dtype=tl.float32)
    for kk in range(0, tl.cdiv(K, BLOCK_K)):
        a = tl.load(a_ptrs, mask=offs_k[None, :] < K - kk * BLOCK_K, other=0.0)
        b = tl.load(b_ptrs, mask=offs_k[:, None] < K - kk * BLOCK_K, other=0.0)
        acc = tl.dot(a, b, acc)
        a_ptrs += BLOCK_K * stride_ak
        b_ptrs += BLOCK_K * stride_bk

    c = acc.to(c_ptr.dtype.element_ty)
    offs_cm = pid_m * BLOCK_M + tl.arange(0, BLOCK_M)
    offs_cn = pid_n * BLOCK_N + tl.arange(0, BLOCK_N)
    c_ptrs = c_ptr + offs_cm[:, None] * stride_cm + offs_cn[None, :] * stride_cn
    mask = (offs_cm[:, None] < M) & (offs_cn[None, :] < N)
    tl.store(c_ptrs, c, mask=mask)

# config = {"BLOCK_K": 128, "BLOCK_M": 128, "BLOCK_N": 128, "GROUP_M": 8, "arch": "sm_90", "dtype": "bf16", "num_ctas": 1, "num_stages": 2, "num_warps": 2}
# arch = sm_90


// ===== COMPILED SASS (sm_90a) =====

	.target	sm_90a

	.elftype	@"ET_EXEC"


//--------------------- .note.nv.tkinfo           --------------------------
	.section	.note.nv.tkinfo,"",@"SHT_NOTE"
	.sectionflags	@"SHF_NOTE_NV_TKINFO"
	.tkinfo
        /*0018*/ 	.word	0x00000002
        /*0030*/ 	.string	""
        /*0030*/ 	.string	"ptxas"
        /*0030*/ 	.string	"Cuda compilation tools, release 13.0, V13.0.88"
        /*0030*/ 	.string	"Build cuda_13.0.r13.0/compiler.36424714_0"
        /*0030*/ 	.string	"-v  -suppress-debug-info  -lineinfo  -arch sm_90a "



//--------------------- .note.nv.cuinfo           --------------------------
	.section	.note.nv.cuinfo,"",@"SHT_NOTE"
	.sectionflags	@"SHF_NOTE_NV_CUINFO"
        /*0018*/ 	.short	0x0002
        /*001a*/ 	.short	0x005a
        /*001c*/ 	.short	0x0082
	.zero		2


//--------------------- .nv.info                  --------------------------
	.section	.nv.info,"",@"SHT_CUDA_INFO"
	.align	4


	//----- nvinfo : EIATTR_REGCOUNT
	.align		4
        /*0000*/ 	.byte	0x04, 0x2f
        /*0002*/ 	.short	(.L_1 - .L_0)
	.align		4
.L_0:
        /*0004*/ 	.word	index@(matmul_kernel)
        /*0008*/ 	.word	0x00000020


	//----- nvinfo : EIATTR_FRAME_SIZE
	.align		4
.L_1:
        /*000c*/ 	.byte	0x04, 0x11
        /*000e*/ 	.short	(.L_3 - .L_2)
	.align		4
.L_2:
        /*0010*/ 	.word	index@(matmul_kernel)
        /*0014*/ 	.word	0x00004230


	//----- nvinfo : EIATTR_MIN_STACK_SIZE
	.align		4
.L_3:
        /*0018*/ 	.byte	0x04, 0x12
        /*001a*/ 	.short	(.L_5 - .L_4)
	.align		4
.L_4:
        /*001c*/ 	.word	index@(matmul_kernel)
        /*0020*/ 	.word	0x00004230
.L_5:


//--------------------- .nv.compat                --------------------------
	.section	.nv.compat,"",@"SHT_CUDA_COMPAT_INFO"
	.align	4
        /*0000*/ 	.byte	0x02, 0x09, 0x01, 0x00, 0x02, 0x02, 0x01, 0x00, 0x02, 0x05, 0x05, 0x00, 0x03, 0x07, 0x01, 0x01
        /*0010*/ 	.byte	0x02, 0x03, 0x00, 0x00, 0x02, 0x06, 0x01, 0x00, 0x04, 0x0b, 0x08, 0x00, 0x00, 0x00, 0x00, 0x00
        /*0020*/ 	.byte	0x00, 0x00, 0x00, 0x00


//--------------------- .nv.info.matmul_kernel    --------------------------
	.section	.nv.info.matmul_kernel,"",@"SHT_CUDA_INFO"
	.sectionflags	@""
	.align	4


	//----- nvinfo : EIATTR_CUDA_API_VERSION
	.align		4
        /*0000*/ 	.byte	0x04, 0x37
        /*0002*/ 	.short	(.L_7 - .L_6)
.L_6:
        /*0004*/ 	.word	0x00000082


	//----- nvinfo : EIATTR_KPARAM_INFO
	.align		4
.L_7:
        /*0008*/ 	.byte	0x04, 0x17
        /*000a*/ 	.short	(.L_9 - .L_8)
.L_8:
        /*000c*/ 	.word	0x00000000
        /*0010*/ 	.short	0x000d
        /*0012*/ 	.short	0x0048
        /*0014*/ 	.byte	0x00, 0xf4, 0x21, 0x00


	//----- nvinfo : EIATTR_KPARAM_INFO
	.align		4
.L_9:
        /*0018*/ 	.byte	0x04, 0x17
        /*001a*/ 	.short	(.L_11 - .L_10)
.L_10:
        /*001c*/ 	.word	0x00000000
        /*0020*/ 	.short	0x000c
        /*0022*/ 	.short	0x0040
        /*0024*/ 	.byte	0x00, 0xf4, 0x21, 0x00


	//----- nvinfo : EIATTR_KPARAM_INFO
	.align		4
.L_11:
        /*0028*/ 	.byte	0x04, 0x17
        /*002a*/ 	.short	(.L_13 - .L_12)
.L_12:
        /*002c*/ 	.word	0x00000000
        /*0030*/ 	.short	0x000b
        /*0032*/ 	.short	0x0038
        /*0034*/ 	.byte	0x00, 0xf0, 0x11, 0x00


	//----- nvinfo : EIATTR_KPARAM_INFO
	.align		4
.L_13:
        /*0038*/ 	.byte	0x04, 0x17
        /*003a*/ 	.short	(.L_15 - .L_14)
.L_14:
        /*003c*/ 	.word	0x00000000
        /*0040*/ 	.short	0x000a
        /*0042*/ 	.short	0x0034
        /*0044*/ 	.byte	0x00, 0xf0, 0x11, 0x00


	//----- nvinfo : EIATTR_KPARAM_INFO
	.align		4
.L_15:
        /*0048*/ 	.byte	0x04, 0x17
        /*004a*/ 	.short	(.L_17 - .L_16)
.L_16:
        /*004c*/ 	.word	0x00000000
        /*0050*/ 	.short	0x0009
        /*0052*/ 	.short	0x0030
        /*0054*/ 	.byte	0x00, 0xf0, 0x11, 0x00


	//----- nvinfo : EIATTR_KPARAM_INFO
	.align		4
.L_17:
        /*0058*/ 	.byte	0x04, 0x17
        /*005a*/ 	.short	(.L_19 - .L_18)
.L_18:
        /*005c*/ 	.word	0x00000000
        /*0060*/ 	.short	0x0008
        /*0062*/ 	.short	0x002c
        /*0064*/ 	.byte	0x00, 0xf0, 0x11, 0x00


	//----- nvinfo : EIATTR_KPARAM_INFO
	.align		4
.L_19:
        /*0068*/ 	.byte	0x04, 0x17
        /*006a*/ 	.short	(.L_21 - .L_20)
.L_20:
        /*006c*/ 	.word	0x00000000
        /*0070*/ 	.short	0x0007
        /*0072*/ 	.short	0x0028
        /*0074*/ 	.byte	0x00, 0xf0, 0x11, 0x00


	//----- nvinfo : EIATTR_KPARAM_INFO
	.align		4
.L_21:
        /*0078*/ 	.byte	0x04, 0x17
        /*007a*/ 	.short	(.L_23 - .L_22)
.L_22:
        /*007c*/ 	.word	0x00000000
        /*0080*/ 	.short	0x0006
        /*0082*/ 	.short	0x0024
        /*0084*/ 	.byte	0x00, 0xf0, 0x11, 0x00


	//----- nvinfo : EIATTR_KPARAM_INFO
	.align		4
.L_23:
        /*0088*/ 	.byte	0x04, 0x17
        /*008a*/ 	.short	(.L_25 - .L_24)
.L_24:
        /*008c*/ 	.word	0x00000000
        /*0090*/ 	.short	0x0005
        /*0092*/ 	.short	0x0020
        /*0094*/ 	.byte	0x00, 0xf0, 0x11, 0x00


	//----- nvinfo : EIATTR_KPARAM_INFO
	.align		4
.L_25:
        /*0098*/ 	.byte	0x04, 0x17
        /*009a*/ 	.short	(.L_27 - .L_26)
.L_26:
        /*009c*/ 	.word	0x00000000
        /*00a0*/ 	.short	0x0004
        /*00a2*/ 	.short	0x001c
        /*00a4*/ 	.byte	0x00, 0xf0, 0x11, 0x00


	//----- nvinfo : EIATTR_KPARAM_INFO
	.align		4
.L_27:
        /*00a8*/ 	.byte	0x04, 0x17
        /*00aa*/ 	.short	(.L_29 - .L_28)
.L_28:
        /*00ac*/ 	.word	0x00000000
        /*00b0*/ 	.short	0x0003
        /*00b2*/ 	.short	0x0018
        /*00b4*/ 	.byte	0x00, 0xf0, 0x11, 0x00


	//----- nvinfo : EIATTR_KPARAM_INFO
	.align		4
.L_29:
        /*00b8*/ 	.byte	0x04, 0x17
        /*00ba*/ 	.short	(.L_31 - .L_30)
.L_30:
        /*00bc*/ 	.word	0x00000000
        /*00c0*/ 	.short	0x0002
        /*00c2*/ 	.short	0x0010
        /*00c4*/ 	.byte	0x00, 0xf4, 0x21, 0x00


	//----- nvinfo : EIATTR_KPARAM_INFO
	.align		4
.L_31:
        /*00c8*/ 	.byte	0x04, 0x17
        /*00ca*/ 	.short	(.L_33 - .L_32)
.L_32:
        /*00cc*/ 	.word	0x00000000
        /*00d0*/ 	.short	0x0001
        /*00d2*/ 	.short	0x0008
        /*00d4*/ 	.byte	0x00, 0xf4, 0x21, 0x00


	//----- nvinfo : EIATTR_KPARAM_INFO
	.align		4
.L_33:
        /*00d8*/ 	.byte	0x04, 0x17
        /*00da*/ 	.short	(.L_35 - .L_34)
.L_34:
        /*00dc*/ 	.word	0x00000000
        /*00e0*/ 	.short	0x0000
        /*00e2*/ 	.short	0x0000
        /*00e4*/ 	.byte	0x00, 0xf4, 0x21, 0x00


	//----- nvinfo : EIATTR_SPARSE_MMA_MASK
	.align		4
.L_35:
        /*00e8*/ 	.byte	0x03, 0x50
        /*00ea*/ 	.short	0x0000


	//----- nvinfo : EIATTR_MAXREG_COUNT
	.align		4
        /*00ec*/ 	.byte	0x03, 0x1b
        /*00ee*/ 	.short	0x00ff


	//----- nvinfo : EIATTR_NUM_BARRIERS
	.align		4
        /*00f0*/ 	.byte	0x02, 0x4c
        /*00f2*/ 	.byte	0x01
	.zero		1


	//----- nvinfo : EIATTR_ANNOTATIONS
	.align		4
        /*00f4*/ 	.byte	0x04, 0x55
        /*00f6*/ 	.short	(.L_37 - .L_36)


	//   ....[0]....
.L_36:
        /*00f8*/ 	.word	0x00000001
        /*00fc*/ 	.byte	0xe0, 0x00, 0x00, 0x00, 0x01, 0x00, 0x00, 0x00, 0x00, 0x01, 0x00, 0x00, 0x01, 0x00, 0x00, 0x00
        /* <DEDUP_REMOVED lines=3138> */
        /*c52c*/ 	.byte	0x40, 0x04, 0x03, 0x00, 0x01, 0x00, 0x00, 0x00, 0x70, 0x04, 0x03, 0x00


	//----- nvinfo : EIATTR_MERCURY_ISA_VERSION
	.align		4
.L_37:
        /*c538*/ 	.byte	0x03, 0x5f
        /*c53a*/ 	.short	0x0101


	//----- nvinfo : EIATTR_EXIT_INSTR_OFFSETS
	.align		4
        /*c53c*/ 	.byte	0x04, 0x1c
        /*c53e*/ 	.short	(.L_39 - .L_38)


	//   ....[0]....
.L_38:
        /*c540*/ 	.word	0x00062640


	//   ....[1]....
        /*c544*/ 	.word	0x00062670


	//----- nvinfo : EIATTR_REQNTID
	.align		4
.L_39:
        /*c548*/ 	.byte	0x04, 0x10
        /*c54a*/ 	.short	(.L_41 - .L_40)
.L_40:
        /*c54c*/ 	.word	0x00000040
        /*c550*/ 	.word	0x00000001
        /*c554*/ 	.word	0x00000001


	//----- nvinfo : EIATTR_CBANK_PARAM_SIZE
	.align		4
.L_41:
        /*c558*/ 	.byte	0x03, 0x19
        /*c55a*/ 	.short	0x0050


	//----- nvinfo : EIATTR_PARAM_CBANK
	.align		4
        /*c55c*/ 	.byte	0x04, 0x0a
        /*c55e*/ 	.short	(.L_43 - .L_42)
	.align		4
.L_42:
        /*c560*/ 	.word	index@(.nv.constant0.matmul_kernel)
        /*c564*/ 	.short	0x0210
        /*c566*/ 	.short	0x0050


	//----- nvinfo : EIATTR_SW_WAR
	.align		4
.L_43:
        /*c568*/ 	.byte	0x04, 0x36
        /*c56a*/ 	.short	(.L_45 - .L_44)
.L_44:
        /*c56c*/ 	.word	0x00000008
.L_45:


//--------------------- .nv.callgraph             --------------------------
	.section	.nv.callgraph,"",@"SHT_CUDA_CALLGRAPH"
	.align	4
	.sectionentsize	8
	.align		4
        /*0000*/ 	.word	0x00000000
	.align		4
        /*0004*/ 	.word	0xffffffff
	.align		4
        /*0008*/ 	.word	0x00000000
	.align		4
        /*000c*/ 	.word	0xfffffffe
	.align		4
        /*0010*/ 	.word	0x00000000
	.align		4
        /*0014*/ 	.word	0xfffffffd
	.align		4
        /*0018*/ 	.word	0x00000000
	.align		4
        /*001c*/ 	.word	0xfffffffc


//--------------------- .text.matmul_kernel       --------------------------
	.section	.text.matmul_kernel,"ax",@progbits
	.align	128
        .global         matmul_kernel
        .type           matmul_kernel,@function
        .size           matmul_kernel,(.L_x_3 - matmul_kernel)
        .other          matmul_kernel,@"STO_CUDA_ENTRY STV_DEFAULT"
matmul_kernel:
.text.matmul_kernel:
[----:B------:R-:W0:Y:S08]  /*0000*/  LDC R1, c[0x0][0x28] ;  /* 0x00000a00ff017b82 */ /* 0x000e300000000800 */
[----:B------:R-:W1:Y:S01]  /*0010*/  LDC.64 R2, c[0x0][0x228] ;  /* 0x00008a00ff027b82 */ /* 0x000e620000000a00 */
[----:B0-----:R-:W-:Y:S01]  /*0020*/  VIADD R1, R1, 0xffffbdd0 ;  /* 0xffffbdd001017836 */ /* 0x001fe20000000000 */
[----:B------:R-:W-:Y:S01]  /*0030*/  UMOV UR4, 0x400 ;  /* 0x0000040000047882 */ /* 0x000fe20000000000 */
[----:B------:R-:W-:-:S02]  /*0040*/  CS2R R24, SRZ ;  /* 0x0000000000187805 */ /* 0x000fc4000001ff00 */
[----:B------:R-:W-:Y:S02]  /*0050*/  CS2R R26, SRZ ;  /* 0x00000000001a7805 */ /* 0x000fe4000001ff00 */
[----:B------:R-:W-:Y:S02]  /*0060*/  CS2R R16, SRZ ;  /* 0x0000000000107805 */ /* 0x000fe4000001ff00 */
[----:B------:R-:W-:Y:S02]  /*0070*/  CS2R R18, SRZ ;  /* 0x0000000000127805 */ /* 0x000fe4000001ff00 */
[----:B------:R-:W-:Y:S01]  /*0080*/  CS2R R20, SRZ ;  /* 0x0000000000147805 */ /* 0x000fe2000001ff00 */
[----:B------:R-:W0:Y:S01]  /*0090*/  LDC R29, c[0x0][0x230] ;  /* 0x00008c00ff1d7b82 */ /* 0x000e220000000800 */
[----:B------:R-:W-:Y:S02]  /*00a0*/  CS2R R22, SRZ ;  /* 0x0000000000167805 */ /* 0x000fe4000001ff00 */
[----:B------:R-:W-:-:S05]  /*00b0*/  CS2R R14, SRZ ;  /* 0x00000000000e7805 */ /* 0x000fca000001ff00 */
[----:B------:R-:W2:Y:S01]  /*00c0*/  S2UR UR5, SR_CgaCtaId ;  /* 0x00000000000579c3 */ /* 0x000ea20000008800 */
[----:B-1----:R-:W-:Y:S01]  /*00d0*/  VIADD R0, R3, 0x7f ;  /* 0x0000007f03007836 */ /* 0x002fe20000000000 */
[----:B------:R-:W-:Y:S04]  /*00e0*/  STL [R1+0x17f4], R3 ;  /* 0x0017f40301007387 */ /* 0x000fe80000100800 */
[----:B------:R-:W-:Y:S01]  /*00f0*/  SHF.R.S32.HI R5, RZ, 0x1f, R0 ;  /* 0x0000001fff057819 */ /* 0x000fe20000011400 */
[----:B------:R0:W-:Y:S03]  /*0100*/  STL [R1+0x17f8], R2 ;  /* 0x0017f80201007387 */ /* 0x0001e60000100800 */
[----:B------:R-:W-:Y:S01]  /*0110*/  LEA.HI R5, R5, R0, RZ, 0x7 ;  /* 0x0000000005057211 */ /* 0x000fe200078f38ff */
[----:B------:R-:W-:Y:S03]  /*0120*/  STL [R1+0x80], RZ ;  /* 0x000080ff01007387 */ /* 0x000fe60000100800 */
[----:B------:R-:W-:Y:S01]  /*0130*/  SHF.R.S32.HI R0, RZ, 0x7, R5 ;  /* 0x00000007ff007819 */ /* 0x000fe20000011405 */
[----:B------:R-:W-:Y:S01]  /*0140*/  STL [R1+0x84], RZ ;  /* 0x000084ff01007387 */ /* 0x000fe20000100800 */
[----:B------:R-:W-:Y:S01]  /*0150*/  ULDC.64 UR6, c[0x0][0x208] ;  /* 0x0000820000067ab9 */ /* 0x000fe20000000a00 */
[----:B--2---:R-:W-:-:S02]  /*0160*/  ULEA UR4, UR5, UR4, 0x18 ;  /* 0x0000000405047291 */ /* 0x004fc4000f8ec03f */
[----:B------:R-:W-:Y:S01]  /*0170*/  IMAD.SHL.U32 R0, R0, 0x8, RZ ;  /* 0x0000000800007824 */ /* 0x000fe200078e00ff */
[----:B------:R-:W1:Y:S04]  /*0180*/  S2R R5, SR_CTAID.X ;  /* 0x0000000000057919 */ /* 0x000e680000002500 */
[-C--:B------:R-:W-:Y:S01]  /*0190*/  IABS R9, R0.reuse ;  /* 0x0000000000097213 */ /* 0x080fe20000000000 */
[----:B------:R-:W-:Y:S01]  /*01a0*/  STL [R1+0x88], RZ ;  /* 0x000088ff01007387 */ /* 0x000fe20000100800 */
[----:B------:R-:W-:Y:S02]  /*01b0*/  IABS R12, R0 ;  /* 0x00000000000c7213 */ /* 0x000fe40000000000 */
[----:B------:R-:W2:Y:S01]  /*01c0*/  I2F.RP R4, R9 ;  /* 0x0000000900047306 */ /* 0x000ea20000209400 */
[----:B------:R-:W-:Y:S04]  /*01d0*/  STL [R1+0x8c], RZ ;  /* 0x00008cff01007387 */ /* 0x000fe80000100800 */
[----:B------:R-:W-:Y:S04]  /*01e0*/  STL [R1+0x70], RZ ;  /* 0x000070ff01007387 */ /* 0x000fe80000100800 */
[----:B------:R-:W-:Y:S04]  /*01f0*/  STL [R1+0x74], RZ ;  /* 0x000074ff01007387 */ /* 0x000fe80000100800 */
[----:B------:R-:W-:Y:S01]  /*0200*/  STL [R1+0x78], RZ ;  /* 0x000078ff01007387 */ /* 0x000fe20000100800 */
[----:B--2---:R-:W2:Y:S03]  /*0210*/  MUFU.RCP R4, R4 ;  /* 0x0000000400047308 */ /* 0x004ea60000001000 */
[----:B------:R-:W-:Y:S04]  /*0220*/  STL [R1+0x7c], RZ ;  /* 0x00007cff01007387 */ /* 0x000fe80000100800 */
[----:B------:R-:W-:Y:S01]  /*0230*/  STL [R1+0x60], RZ ;  /* 0x000060ff01007387 */ /* 0x000fe20000100800 */
[----:B-1----:R-:W-:-:S03]  /*0240*/  IABS R10, R5 ;  /* 0x00000005000a7213 */ /* 0x002fc60000000000 */
[----:B------:R-:W-:Y:S04]  /*0250*/  STL [R1+0x64], RZ ;  /* 0x000064ff01007387 */ /* 0x000fe80000100800 */
[----:B------:R-:W-:Y:S01]  /*0260*/  STL [R1+0x68], RZ ;  /* 0x000068ff01007387 */ /* 0x000fe20000100800 */
[----:B--2---:R-:W-:-:S03]  /*0270*/  VIADD R6, R4, 0xffffffe ;  /* 0x0ffffffe04067836 */ /* 0x004fc60000000000 */
[----:B------:R-:W-:Y:S01]  /*0280*/  STL [R1+0x6c], RZ ;  /* 0x00006cff01007387 */ /* 0x000fe20000100800 */
[----:B------:R-:W-:Y:S01]  /*0290*/  IMAD.MOV R4, RZ, RZ, -R12 ;  /* 0x000000ffff047224 */ /* 0x000fe200078e0a0c */
[----:B------:R-:W-:Y:S01]  /*02a0*/  CS2R R12, SRZ ;  /* 0x00000000000c7805 */ /* 0x000fe2000001ff00 */
[----:B------:R1:W2:Y:S01]  /*02b0*/  F2I.FTZ.U32.TRUNC.NTZ R7, R6 ;  /* 0x0000000600077305 */ /* 0x0002a2000021f000 */
[----:B------:R-:W-:Y:S04]  /*02c0*/  STL [R1+0x50], RZ ;  /* 0x000050ff01007387 */ /* 0x000fe80000100800 */
[----:B------:R-:W-:Y:S01]  /*02d0*/  STL [R1+0x54], RZ ;  /* 0x000054ff01007387 */ /* 0x000fe20000100800 */
[----:B-1----:R-:W-:-:S03]  /*02e0*/  IMAD.MOV.U32 R6, RZ, RZ, RZ ;  /* 0x000000ffff067224 */ /* 0x002fc600078e00ff */
[----:B------:R-:W-:Y:S04]  /*02f0*/  STL [R1+0x58], RZ ;  /* 0x000058ff01007387 */ /* 0x000fe80000100800 */
[----:B------:R-:W-:Y:S01]  /*0300*/  STL [R1+0x5c], RZ ;  /* 0x00005cff01007387 */ /* 0x000fe20000100800 */
[----:B--2---:R-:W-:-:S03]  /*0310*/  IMAD.MOV R8, RZ, RZ, -R7 ;  /* 0x000000ffff087224 */ /* 0x004fc600078e0a07 */
[----:B------:R-:W-:Y:S01]  /*0320*/  STL [R1+0x40], RZ ;  /* 0x000040ff01007387 */ /* 0x000fe20000100800 */
[----:B------:R-:W-:Y:S02]  /*0330*/  IMAD R11, R8, R9, RZ ;  /* 0x00000009080b7224 */ /* 0x000fe400078e02ff */
[----:B------:R-:W-:Y:S01]  /*0340*/  IMAD.MOV.U32 R8, RZ, RZ, R10 ;  /* 0x000000ffff087224 */ /* 0x000fe200078e000a */
[----:B------:R-:W-:Y:S01]  /*0350*/  STL [R1+0x44], RZ ;  /* 0x000044ff01007387 */ /* 0x000fe20000100800 */
[----:B------:R-:W-:-:S03]  /*0360*/  IMAD.HI.U32 R7, R7, R11, R6 ;  /* 0x0000000b07077227 */ /* 0x000fc600078e0006 */
[----:B------:R-:W-:Y:S03]  /*0370*/  STL [R1+0x48], RZ ;  /* 0x000048ff01007387 */ /* 0x000fe60000100800 */
[----:B------:R-:W-:Y:S01]  /*0380*/  IMAD.HI.U32 R7, R7, R8, RZ ;  /* 0x0000000807077227 */ /* 0x000fe200078e00ff */
[----:B------:R-:W-:Y:S03]  /*0390*/  STL [R1+0x4c], RZ ;  /* 0x00004cff01007387 */ /* 0x000fe60000100800 */
[----:B------:R-:W-:Y:S01]  /*03a0*/  IMAD R4, R7, R4, R8 ;  /* 0x0000000407047224 */ /* 0x000fe200078e0208 */
[----:B------:R-:W-:Y:S04]  /*03b0*/  STL [R1+0x30], RZ ;  /* 0x000030ff01007387 */ /* 0x000fe80000100800 */
[----:B------:R-:W-:Y:S01]  /*03c0*/  ISETP.GT.U32.AND P1, PT, R9, R4, PT ;  /* 0x000000040900720c */ /* 0x000fe20003f24070 */
[----:B------:R-:W-:Y:S04]  /*03d0*/  STL [R1+0x34], RZ ;  /* 0x000034ff01007387 */ /* 0x000fe80000100800 */
[----:B------:R-:W-:Y:S04]  /*03e0*/  STL [R1+0x38], RZ ;  /* 0x000038ff01007387 */ /* 0x000fe80000100800 */
[----:B------:R-:W-:Y:S04]  /*03f0*/  STL [R1+0x3c], RZ ;  /* 0x00003cff01007387 */ /* 0x000fe80000100800 */
[----:B------:R-:W-:Y:S01]  /*0400*/  @!P1 IMAD.IADD R4, R4, 0x1, -R9 ;  /* 0x0000000104049824 */ /* 0x000fe200078e0a09 */
[----:B------:R-:W-:Y:S01]  /*0410*/  STL [R1+0x20], RZ ;  /* 0x000020ff01007387 */ /* 0x000fe20000100800 */
[----:B------:R-:W-:Y:S01]  /*0420*/  @!P1 VIADD R7, R7, 0x1 ;  /* 0x0000000107079836 */ /* 0x000fe20000000000 */
[----:B------:R-:W-:-:S02]  /*0430*/  ISETP.NE.AND P1, PT, R0, RZ, PT ;  /* 0x000000ff0000720c */ /* 0x000fc40003f25270 */
[----:B------:R-:W-:Y:S01]  /*0440*/  ISETP.GE.U32.AND P0, PT, R4, R9, PT ;  /* 0x000000090400720c */ /* 0x000fe20003f06070 */
[----:B------:R-:W-:Y:S01]  /*0450*/  STL [R1+0x24], RZ ;  /* 0x000024ff01007387 */ /* 0x000fe20000100800 */
[----:B------:R-:W-:-:S03]  /*0460*/  LOP3.LUT R4, R5, R0, RZ, 0x3c, !PT ;  /* 0x0000000005047212 */ /* 0x000fc600078e3cff */
[----:B------:R-:W-:Y:S01]  /*0470*/  STL [R1+0x28], RZ ;  /* 0x000028ff01007387 */ /* 0x000fe20000100800 */
[----:B------:R-:W-:Y:S01]  /*0480*/  ISETP.GE.AND P2, PT, R4, RZ, PT ;  /* 0x000000ff0400720c */ /* 0x000fe20003f46270 */
[----:B------:R-:W-:Y:S02]  /*0490*/  VIADD R4, R2, 0x7f ;  /* 0x0000007f02047836 */ /* 0x000fe40000000000 */
[----:B------:R-:W-:Y:S01]  /*04a0*/  STL [R1+0x2c], RZ ;  /* 0x00002cff01007387 */ /* 0x000fe20000100800 */
[----:B0-----:R-:W-:-:S03]  /*04b0*/  VIADD R2, R29, 0x7f ;  /* 0x0000007f1d027836 */ /* 0x001fc60000000000 */
[----:B------:R-:W-:Y:S01]  /*04c0*/  @P0 VIADD R7, R7, 0x1 ;  /* 0x0000000107070836 */ /* 0x000fe20000000000 */
[----:B------:R-:W-:Y:S03]  /*04d0*/  STL [R1+0x10], RZ ;  /* 0x000010ff01007387 */ /* 0x000fe60000100800 */
[----:B------:R-:W-:Y:S01]  /*04e0*/  IMAD.MOV.U32 R6, RZ, RZ, R7 ;  /* 0x000000ffff067224 */ /* 0x000fe200078e0007 */
[----:B------:R-:W-:Y:S01]  /*04f0*/  SHF.R.S32.HI R7, RZ, 0x1f, R4 ;  /* 0x0000001fff077819 */ /* 0x000fe20000011404 */
[----:B------:R-:W-:Y:S02]  /*0500*/  STL [R1+0x14], RZ ;  /* 0x000014ff01007387 */ /* 0x000fe40000100800 */
[----:B------:R-:W-:Y:S01]  /*0510*/  @!P2 IMAD.MOV R6, RZ, RZ, -R6 ;  /* 0x000000ffff06a224 */ /* 0x000fe200078e0a06 */
[----:B------:R-:W-:Y:S01]  /*0520*/  @!P1 LOP3.LUT R6, RZ, R0, RZ, 0x33, !PT ;  /* 0x00000000ff069212 */ /* 0x000fe200078e33ff */
[----:B------:R-:W-:Y:S01]  /*0530*/  STL [R1+0x18], RZ ;  /* 0x000018ff01007387 */ /* 0x000fe20000100800 */
[----:B------:R-:W-:-:S03]  /*0540*/  LEA.HI R7, R7, R4, RZ, 0x7 ;  /* 0x0000000407077211 */ /* 0x000fc600078f38ff */
[----:B------:R-:W-:Y:S01]  /*0550*/  IMAD.SHL.U32 R28, R6, 0x8, RZ ;  /* 0x00000008061c7824 */ /* 0x000fe200078e00ff */
[----:B------:R-:W-:Y:S01]  /*0560*/  STL [R1+0x1c], RZ ;  /* 0x00001cff01007387 */ /* 0x000fe20000100800 */
[----:B------:R-:W-:-:S03]  /*0570*/  IMAD.MOV R6, RZ, RZ, -R6 ;  /* 0x000000ffff067224 */ /* 0x000fc600078e0a06 */
[----:B------:R-:W-:Y:S01]  /*0580*/  LEA.HI.SX32 R4, R7, -R28, 0x19 ;  /* 0x8000001c07047211 */ /* 0x000fe200078fcaff */
[----:B------:R-:W-:Y:S01]  /*0590*/  IMAD R11, R0, R6, R5 ;  /* 0x00000006000b7224 */ /* 0x000fe200078e0205 */
[----:B------:R-:W-:Y:S01]  /*05a0*/  STL [R1], RZ ;  /* 0x000000ff01007387 */ /* 0x000fe20000100800 */
[----:B------:R-:W-:Y:S01]  /*05b0*/  IMAD.MOV.U32 R6, RZ, RZ, RZ ;  /* 0x000000ffff067224 */ /* 0x000fe200078e00ff */
[----:B------:R-:W-:Y:S02]  /*05c0*/  VIMNMX R4, R4, 0x8, PT ;  /* 0x0000000804047848 */ /* 0x000fe40003fe0100 */
[----:B------:R-:W-:Y:S02]  /*05d0*/  STL [R1+0x4], RZ ;  /* 0x000004ff01007387 */ /* 0x000fe40000100800 */
[-C--:B------:R-:W-:Y:S02]  /*05e0*/  IABS R10, R4.reuse ;  /* 0x00000004000a7213 */ /* 0x080fe40000000000 */
[----:B------:R-:W-:Y:S01]  /*05f0*/  STL [R1+0x8], RZ ;  /* 0x000008ff01007387 */ /* 0x000fe20000100800 */
[----:B------:R-:W-:Y:S01]  /*0600*/  IABS R0, R4 ;  /* 0x0000000400007213 */ /* 0x000fe20000000000 */
[----:B------:R-:W0:Y:S02]  /*0610*/  I2F.RP R8, R10 ;  /* 0x0000000a00087306 */ /* 0x000e240000209400 */
[----:B------:R-:W-:Y:S04]  /*0620*/  STL [R1+0xc], RZ ;  /* 0x00000cff01007387 */ /* 0x000fe80000100800 */
[----:B------:R-:W-:Y:S04]  /*0630*/  STL [R1+0x170], RZ ;  /* 0x000170ff01007387 */ /* 0x000fe80000100800 */
[----:B------:R-:W-:Y:S04]  /*0640*/  STL [R1+0x174], RZ ;  /* 0x000174ff01007387 */ /* 0x000fe80000100800 */
[----:B------:R-:W-:Y:S01]  /*0650*/  STL [R1+0x178], RZ ;  /* 0x000178ff01007387 */ /* 0x000fe20000100800 */
[----:B0-----:R-:W0:Y:S03]  /*0660*/  MUFU.RCP R8, R8 ;  /* 0x0000000800087308 */ /* 0x001e260000001000 */
[----:B------:R-:W-:Y:S04]  /*0670*/  STL [R1+0x17c], RZ ;  /* 0x00017cff01007387 */ /* 0x000fe80000100800 */
[----:B------:R-:W-:Y:S04]  /*0680*/  STL [R1+0x160], RZ ;  /* 0x000160ff01007387 */ /* 0x000fe80000100800 */
[----:B------:R-:W-:Y:S04]  /*0690*/  STL [R1+0x164], RZ ;  /* 0x000164ff01007387 */ /* 0x000fe80000100800 */
[----:B------:R-:W-:Y:S01]  /*06a0*/  STL [R1+0x168], RZ ;  /* 0x000168ff01007387 */ /* 0x000fe20000100800 */
[----:B0-----:R-:W-:-:S03]  /*06b0*/  VIADD R7, R8, 0xffffffe ;  /* 0x0ffffffe08077836 */ /* 0x001fc60000000000 */
[----:B------:R-:W-:Y:S03]  /*06c0*/  STL [R1+0x16c], RZ ;  /* 0x00016cff01007387 */ /* 0x000fe60000100800 */
[----:B------:R-:W0:Y:S01]  /*06d0*/  F2I.FTZ.U32.TRUNC.NTZ R7, R7 ;  /* 0x0000000700077305 */ /* 0x000e22000021f000 */
[----:B------:R-:W-:Y:S04]  /*06e0*/  STL [R1+0x150], RZ ;  /* 0x000150ff01007387 */ /* 0x000fe80000100800 */
[----:B------:R-:W-:Y:S04]  /*06f0*/  STL [R1+0x154], RZ ;  /* 0x000154ff01007387 */ /* 0x000fe80000100800 */
[----:B------:R-:W-:Y:S04]  /*0700*/  STL [R1+0x158], RZ ;  /* 0x000158ff01007387 */ /* 0x000fe80000100800 */
[----:B------:R-:W-:Y:S01]  /*0710*/  STL [R1+0x15c], RZ ;  /* 0x00015cff01007387 */ /* 0x000fe20000100800 */
[----:B0-----:R-:W-:-:S03]  /*0720*/  IMAD.MOV R9, RZ, RZ, -R7 ;  /* 0x000000ffff097224 */ /* 0x001fc600078e0a07 */
[----:B------:R-:W-:Y:S02]  /*0730*/  STL [R1+0x140], RZ ;  /* 0x000140ff01007387 */ /* 0x000fe40000100800 */
[----:B------:R-:W-:Y:S02]  /*0740*/  MOV R5, R9 ;  /* 0x0000000900057202 */ /* 0x000fe40000000f00 */
[----:B------:R-:W-:Y:S01]  /*0750*/  STL [R1+0x144], RZ ;  /* 0x000144ff01007387 */ /* 0x000fe20000100800 */
[----:B------:R-:W-:Y:S02]  /*0760*/  IABS R9, R11 ;  /* 0x0000000b00097213 */ /* 0x000fe40000000000 */
[----:B------:R-:W-:Y:S01]  /*0770*/  IMAD R5, R5, R10, RZ ;  /* 0x0000000a05057224 */ /* 0x000fe200078e02ff */
[----:B------:R-:W-:Y:S03]  /*0780*/  STL [R1+0x148], RZ ;  /* 0x000148ff01007387 */ /* 0x000fe60000100800 */
[----:B------:R-:W-:Y:S01]  /*0790*/  IMAD.HI.U32 R6, R7, R5, R6 ;  /* 0x0000000507067227 */ /* 0x000fe200078e0006 */
[----:B------:R-:W-:Y:S03]  /*07a0*/  STL [R1+0x14c], RZ ;  /* 0x00014cff01007387 */ /* 0x000fe60000100800 */
[----:B------:R-:W-:Y:S01]  /*07b0*/  IMAD.MOV R5, RZ, RZ, -R0 ;  /* 0x000000ffff057224 */ /* 0x000fe200078e0a00 */
[----:B------:R-:W-:Y:S01]  /*07c0*/  STL [R1+0x130], RZ ;  /* 0x000130ff01007387 */ /* 0x000fe20000100800 */
[----:B------:R-:W-:Y:S01]  /*07d0*/  IMAD.HI.U32 R0, R6, R9, RZ ;  /* 0x0000000906007227 */ /* 0x000fe200078e00ff */
[----:B------:R-:W-:-:S02]  /*07e0*/  CS2R R6, SRZ ;  /* 0x0000000000067805 */ /* 0x000fc4000001ff00 */
[----:B------:R-:W-:Y:S01]  /*07f0*/  STL [R1+0x134], RZ ;  /* 0x000134ff01007387 */ /* 0x000fe20000100800 */
[----:B------:R-:W-:Y:S01]  /*0800*/  IMAD R5, R0, R5, R9 ;  /* 0x0000000500057224 */ /* 0x000fe200078e0209 */
[----:B------:R-:W-:Y:S02]  /*0810*/  CS2R R8, SRZ ;  /* 0x0000000000087805 */ /* 0x000fe4000001ff00 */
[----:B------:R-:W-:Y:S02]  /*0820*/  STL [R1+0x138], RZ ;  /* 0x000138ff01007387 */ /* 0x000fe40000100800 */
[----:B------:R-:W-:Y:S02]  /*0830*/  ISETP.GT.U32.AND P1, PT, R10, R5, PT ;  /* 0x000000050a00720c */ /* 0x000fe40003f24070 */
[----:B------:R-:W-:Y:S04]  /*0840*/  STL [R1+0x13c], RZ ;  /* 0x00013cff01007387 */ /* 0x000fe80000100800 */
[----:B------:R-:W-:Y:S04]  /*0850*/  STL [R1+0x120], RZ ;  /* 0x000120ff01007387 */ /* 0x000fe80000100800 */
[----:B------:R-:W-:Y:S03]  /*0860*/  STL [R1+0x124], RZ ;  /* 0x000124ff01007387 */ /* 0x000fe60000100800 */
[----:B------:R-:W-:Y:S01]  /*0870*/  @!P1 IMAD.IADD R5, R5, 0x1, -R10 ;  /* 0x0000000105059824 */ /* 0x000fe200078e0a0a */
[----:B------:R-:W-:Y:S01]  /*0880*/  STL [R1+0x128], RZ ;  /* 0x000128ff01007387 */ /* 0x000fe20000100800 */
[----:B------:R-:W-:Y:S01]  /*0890*/  @!P1 VIADD R0, R0, 0x1 ;  /* 0x0000000100009836 */ /* 0x000fe20000000000 */
[----:B------:R-:W-:-:S02]  /*08a0*/  ISETP.NE.AND P1, PT, R4, RZ, PT ;  /* 0x000000ff0400720c */ /* 0x000fc40003f25270 */
[----:B------:R-:W-:Y:S01]  /*08b0*/  STL [R1+0x12c], RZ ;  /* 0x00012cff01007387 */ /* 0x000fe20000100800 */
[----:B------:R-:W-:Y:S02]  /*08c0*/  ISETP.GE.U32.AND P0, PT, R5, R10, PT ;  /* 0x0000000a0500720c */ /* 0x000fe40003f06070 */
[-C--:B------:R-:W-:Y:S01]  /*08d0*/  LOP3.LUT R5, R11, R4.reuse, RZ, 0x3c, !PT ;  /* 0x000000040b057212 */ /* 0x080fe200078e3cff */
[----:B------:R-:W-:Y:S03]  /*08e0*/  STL [R1+0x110], RZ ;  /* 0x000110ff01007387 */ /* 0x000fe60000100800 */
[----:B------:R-:W-:Y:S01]  /*08f0*/  ISETP.GE.AND P2, PT, R5, RZ, PT ;  /* 0x000000ff0500720c */ /* 0x000fe20003f46270 */
[----:B------:R-:W-:Y:S04]  /*0900*/  STL [R1+0x114], RZ ;  /* 0x000114ff01007387 */ /* 0x000fe80000100800 */
[----:B------:R-:W-:Y:S02]  /*0910*/  STL [R1+0x118], RZ ;  /* 0x000118ff01007387 */ /* 0x000fe40000100800 */
[----:B------:R-:W-:Y:S01]  /*0920*/  @P0 VIADD R0, R0, 0x1 ;  /* 0x0000000100000836 */ /* 0x000fe20000000000 */
[----:B------:R-:W-:Y:S01]  /*0930*/  ISETP.GE.AND P0, PT, R2, 0x80, PT ;  /* 0x000000800200780c */ /* 0x000fe20003f06270 */
[----:B------:R-:W-:Y:S04]  /*0940*/  STL [R1+0x11c], RZ ;  /* 0x00011cff01007387 */ /* 0x000fe80000100800 */
[----:B------:R-:W-:Y:S01]  /*0950*/  STL [R1+0x100], RZ ;  /* 0x000100ff01007387 */ /* 0x000fe20000100800 */
[----:B------:R-:W-:Y:S01]  /*0960*/  @!P2 IMAD.MOV R0, RZ, RZ, -R0 ;  /* 0x000000ffff00a224 */ /* 0x000fe200078e0a00 */
[----:B------:R-:W-:-:S02]  /*0970*/  @!P1 LOP3.LUT R0, RZ, R4, RZ, 0x33, !PT ;  /* 0x00000004ff009212 */ /* 0x000fc400078e33ff */
[----:B------:R-:W-:Y:S03]  /*0980*/  STL [R1+0x104], RZ ;  /* 0x000104ff01007387 */ /* 0x000fe60000100800 */
[----:B------:R-:W-:Y:S01]  /*0990*/  IMAD.SHL.U32 R3, R0, 0x80, RZ ;  /* 0x0000008000037824 */ /* 0x000fe200078e00ff */
[----:B------:R-:W-:Y:S01]  /*09a0*/  STL [R1+0x108], RZ ;  /* 0x000108ff01007387 */ /* 0x000fe20000100800 */
[----:B------:R-:W-:Y:S02]  /*09b0*/  IMAD.MOV R5, RZ, RZ, -R0 ;  /* 0x000000ffff057224 */ /* 0x000fe400078e0a00 */
[C---:B------:R-:W-:Y:S01]  /*09c0*/  VIADD R0, R3.reuse, 0x1 ;  /* 0x0000000103007836 */ /* 0x040fe20000000000 */
[----:B------:R-:W-:Y:S01]  /*09d0*/  STL [R1+0x10c], RZ ;  /* 0x00010cff01007387 */ /* 0x000fe20000100800 */
[----:B------:R-:W-:Y:S02]  /*09e0*/  VIADD R2, R3, 0x2 ;  /* 0x0000000203027836 */ /* 0x000fe40000000000 */
[----:B------:R-:W-:Y:S01]  /*09f0*/  IMAD R5, R4, R5, R11 ;  /* 0x0000000504057224 */ /* 0x000fe200078e020b */
[----:B------:R-:W-:Y:S01]  /*0a00*/  STL [R1+0xf0], RZ ;  /* 0x0000f0ff01007387 */ /* 0x000fe20000100800 */
[----:B------:R-:W-:-:S02]  /*0a10*/  CS2R R10, SRZ ;  /* 0x00000000000a7805 */ /* 0x000fc4000001ff00 */
[----:B------:R-:W-:Y:S01]  /*0a20*/  IMAD.IADD R28, R28, 0x1, R5 ;  /* 0x000000011c1c7824 */ /* 0x000fe200078e0205 */
[----:B------:R-:W-:Y:S01]  /*0a30*/  STL [R1+0xf4], RZ ;  /* 0x0000f4ff01007387 */ /* 0x000fe20000100800 */
[----:B------:R-:W-:-:S03]  /*0a40*/  CS2R R4, SRZ ;  /* 0x0000000000047805 */ /* 0x000fc6000001ff00 */
[----:B------:R-:W-:Y:S04]  /*0a50*/  STL [R1+0xf8], RZ ;  /* 0x0000f8ff01007387 */ /* 0x000fe80000100800 */
        /* <DEDUP_REMOVED lines=33> */
[----:B------:R-:W-:Y:S04]  /*0c70*/  STL [R1+0x684], R3 ;  /* 0x0006840301007387 */ /* 0x000fe80000100800 */
[----:B------:R0:W-:Y:S04]  /*0c80*/  STL [R1+0x38c], R0 ;  /* 0x00038c0001007387 */ /* 0x0001e80000100800 */
[----:B------:R1:W-:Y:S01]  /*0c90*/  STL [R1+0x388], R2 ;  /* 0x0003880201007387 */ /* 0x0003e20000100800 */
[----:B------:R-:W2:Y:S01]  /*0ca0*/  S2R R29, SR_TID.X ;  /* 0x00000000001d7919 */ /* 0x000ea20000002100 */
[----:B0-----:R-:W-:-:S02]  /*0cb0*/  VIADD R0, R3, 0x3 ;  /* 0x0000000303007836 */ /* 0x001fc40000000000 */
[----:B-1----:R-:W-:-:S03]  /*0cc0*/  VIADD R2, R3, 0x4 ;  /* 0x0000000403027836 */ /* 0x002fc60000000000 */
[----:B------:R0:W-:Y:S04]  /*0cd0*/  STL [R1+0x384], R0 ;  /* 0x0003840001007387 */ /* 0x0001e80000100800 */
[----:B------:R1:W-:Y:S01]  /*0ce0*/  STL [R1+0x380], R2 ;  /* 0x0003800201007387 */ /* 0x0003e20000100800 */
[C---:B0-----:R-:W-:Y:S02]  /*0cf0*/  VIADD R0, R3.reuse, 0x5 ;  /* 0x0000000503007836 */ /* 0x041fe40000000000 */
[----:B-1----:R-:W-:-:S03]  /*0d00*/  VIADD R2, R3, 0x6 ;  /* 0x0000000603027836 */ /* 0x002fc60000000000 */
[----:B------:R0:W-:Y:S04]  /*0d10*/  STL [R1+0x37c], R0 ;  /* 0x00037c0001007387 */ /* 0x0001e80000100800 */
[----:B------:R1:W-:Y:S01]  /*0d20*/  STL [R1+0x378], R2 ;  /* 0x0003780201007387 */ /* 0x0003e20000100800 */
[----:B0-----:R-:W-:Y:S01]  /*0d30*/  VIADD R0, R3, 0x7 ;  /* 0x0000000703007836 */ /* 0x001fe20000000000 */
[----:B--2---:R-:W-:Y:S01]  /*0d40*/  LOP3.LUT R29, R29, 0x3f, RZ, 0xc0, !PT ;  /* 0x0000003f1d1d7812 */ /* 0x004fe200078ec0ff */
[----:B-1----:R-:W-:-:S03]  /*0d50*/  VIADD R2, R3, 0x8 ;  /* 0x0000000803027836 */ /* 0x002fc60000000000 */
[----:B------:R0:W-:Y:S04]  /*0d60*/  STL [R1+0x374], R0 ;  /* 0x0003740001007387 */ /* 0x0001e80000100800 */
[----:B------:R1:W-:Y:S01]  /*0d70*/  STL [R1+0x370], R2 ;  /* 0x0003700201007387 */ /* 0x0003e20000100800 */
[C---:B0-----:R-:W-:Y:S01]  /*0d80*/  IADD3 R0, R3.reuse, 0x9, RZ ;  /* 0x0000000903007810 */ /* 0x041fe20007ffe0ff */
[----:B-1----:R-:W-:-:S04]  /*0d90*/  VIADD R2, R3, 0xa ;  /* 0x0000000a03027836 */ /* 0x002fc80000000000 */
[----:B------:R0:W-:Y:S04]  /*0da0*/  STL [R1+0x36c], R0 ;  /* 0x00036c0001007387 */ /* 0x0001e80000100800 */
[----:B------:R1:W-:Y:S01]  /*0db0*/  STL [R1+0x368], R2 ;  /* 0x0003680201007387 */ /* 0x0003e20000100800 */
[C---:B0-----:R-:W-:Y:S02]  /*0dc0*/  VIADD R0, R3.reuse, 0xb ;  /* 0x0000000b03007836 */ /* 0x041fe40000000000 */
[----:B-1----:R-:W-:-:S03]  /*0dd0*/  VIADD R2, R3, 0xc ;  /* 0x0000000c03027836 */ /* 0x002fc60000000000 */
        /* <DEDUP_REMOVED lines=30> */
[C---:B0-----:R-:W-:Y:S01]  /*0fc0*/  VIADD R0, R3.reuse, 0x1b ;  /* 0x0000001b03007836 */ /* 0x041fe20000000000 */
[----:B-1----:R-:W-:-:S04]  /*0fd0*/  IADD3 R2, R3, 0x1c, RZ ;  /* 0x0000001c03027810 */ /* 0x002fc80007ffe0ff */
        /* <DEDUP_REMOVED lines=154> */
[----:B0-----:R-:W-:Y:S02]  /*1980*/  IMAD.SHL.U32 R0, R28, 0x80, RZ ;  /* 0x000000801c007824 */ /* 0x001fe400078e00ff */
[----:B------:R-:W0:Y:S01]  /*1990*/  S2R R28, SR_TID.X ;  /* 0x00000000001c7919 */ /* 0x000e220000002100 */
[----:B-1----:R-:W-:-:S05]  /*19a0*/  VIADD R2, R3, 0x69 ;  /* 0x0000006903027836 */ /* 0x002fca0000000000 */
[----:B------:R1:W-:Y:S02]  /*19b0*/  STL [R1+0x1ec], R2 ;  /* 0x0001ec0201007387 */ /* 0x0003e40000100800 */
[----:B-1----:R-:W-:-:S05]  /*19c0*/  VIADD R2, R3, 0x6a ;  /* 0x0000006a03027836 */ /* 0x002fca0000000000 */
[----:B------:R1:W-:Y:S01]  /*19d0*/  STL [R1+0x1e8], R2 ;  /* 0x0001e80201007387 */ /* 0x0003e20000100800 */
[C---:B------:R-:W-:Y:S01]  /*19e0*/  LOP3.LUT R29, R0.reuse, 0x40, R29, 0xfe, !PT ;  /* 0x00000040001d7812 */ /* 0x040fe200078efe1d */
[----:B-1----:R-:W-:Y:S01]  /*19f0*/  VIADD R2, R3, 0x6b ;  /* 0x0000006b03027836 */ /* 0x002fe20000000000 */
[----:B0-----:R-:W-:-:S04]  /*1a00*/  LOP3.LUT R28, R0, 0x3f, R28, 0xf8, !PT ;  /* 0x0000003f001c7812 */ /* 0x001fc800078ef81c */
[----:B------:R0:W-:Y:S01]  /*1a10*/  STL [R1+0x1e4], R2 ;  /* 0x0001e40201007387 */ /* 0x0001e20000100800 */
[----:B------:R-:W-:-:S03]  /*1a20*/  VIADD R0, R3, 0x6d ;  /* 0x0000006d03007836 */ /* 0x000fc60000000000 */
[----:B0-----:R0:W5:Y:S04]  /*1a30*/  LDL.LU R2, [R1+0x17f8] ;  /* 0x0017f80001027983 */ /* 0x0011680000300800 */
[----:B------:R1:W-:Y:S04]  /*1a40*/  STL [R1+0x7cc], R28 ;  /* 0x0007cc1c01007387 */ /* 0x0003e80000100800 */
[----:B------:R2:W-:Y:S01]  /*1a50*/  STL [R1+0x7c8], R29 ;  /* 0x0007c81d01007387 */ /* 0x0005e20000100800 */
[C---:B-1----:R-:W-:Y:S02]  /*1a60*/  VIADD R28, R3.reuse, 0x6c ;  /* 0x0000006c031c7836 */ /* 0x042fe40000000000 */
[----:B--2---:R-:W-:-:S03]  /*1a70*/  VIADD R29, R3, 0x6e ;  /* 0x0000006e031d7836 */ /* 0x004fc60000000000 */
[----:B------:R1:W-:Y:S04]  /*1a80*/  STL [R1+0x1e0], R28 ;  /* 0x0001e01c01007387 */ /* 0x0003e80000100800 */
[----:B------:R2:W-:Y:S04]  /*1a90*/  STL [R1+0x1dc], R0 ;  /* 0x0001dc0001007387 */ /* 0x0005e80000100800 */
[----:B------:R3:W-:Y:S01]  /*1aa0*/  STL [R1+0x1d8], R29 ;  /* 0x0001d81d01007387 */ /* 0x0007e20000100800 */
[C---:B-1----:R-:W-:Y:S02]  /*1ab0*/  VIADD R28, R3.reuse, 0x6f ;  /* 0x0000006f031c7836 */ /* 0x042fe40000000000 */
[----:B--2---:R-:W-:-:S03]  /*1ac0*/  VIADD R0, R3, 0x70 ;  /* 0x0000007003007836 */ /* 0x004fc60000000000 */
[----:B------:R1:W-:Y:S01]  /*1ad0*/  STL [R1+0x1d4], R28 ;  /* 0x0001d41c01007387 */ /* 0x0003e20000100800 */
[----:B---3--:R-:W-:-:S03]  /*1ae0*/  VIADD R29, R3, 0x71 ;  /* 0x00000071031d7836 */ /* 0x008fc60000000000 */
        /* <DEDUP_REMOVED lines=14> */
[C---:B-1----:R-:W-:Y:S01]  /*1bd0*/  IADD3 R28, R3.reuse, 0x78, RZ ;  /* 0x00000078031c7810 */ /* 0x042fe20007ffe0ff */
[----:B--2---:R-:W-:-:S04]  /*1be0*/  VIADD R0, R3, 0x79 ;  /* 0x0000007903007836 */ /* 0x004fc80000000000 */
        /* <DEDUP_REMOVED lines=8> */
[----:B------:R2:W-:Y:S01]  /*1c70*/  STL [R1+0x1a0], R0 ;  /* 0x0001a00001007387 */ /* 0x0005e20000100800 */
[C---:B-1----:R-:W-:Y:S02]  /*1c80*/  VIADD R28, R3.reuse, 0x7e ;  /* 0x0000007e031c7836 */ /* 0x042fe40000000000 */
[----:B--2---:R-:W-:Y:S02]  /*1c90*/  VIADD R0, R3, 0x7f ;  /* 0x0000007f03007836 */ /* 0x004fe40000000000 */
[----:B------:R0:W5:Y:S01]  /*1ca0*/  LDL.LU R3, [R1+0x17f4] ;  /* 0x0017f40001037983 */ /* 0x0001620000300800 */
[----:B------:R-:W-:Y:S05]  /*1cb0*/  @!P0 BRA `(.L_x_0) ;  /* 0x0000058400248947 */ /* 0x000fea0003800000 */
[----:B------:R-:W2:Y:S01]  /*1cc0*/  LDL R11, [R1+0x7cc] ;  /* 0x0007cc00010b7983 */ /* 0x000ea20000100800 */
[----:B-----5:R-:W-:Y:S02]  /*1cd0*/  IABS R10, R2 ;  /* 0x00000002000a7213 */ /* 0x020fe40000000000 */
[----:B------:R-:W-:Y:S01]  /*1ce0*/  IABS R5, R3 ;  /* 0x0000000300057213 */ /* 0x000fe20000000000 */
[----:B------:R-:W3:Y:S01]  /*1cf0*/  LDL.LU R26, [R1+0x1d4] ;  /* 0x0001d400011a7983 */ /* 0x000ee20000300800 */
[----:B------:R-:W1:Y:S01]  /*1d00*/  I2F.RP R4, R10 ;  /* 0x0000000a00047306 */ /* 0x000e620000209400 */
[----:B------:R-:W-:Y:S01]  /*1d10*/  IMAD.MOV.U32 R6, RZ, RZ, RZ ;  /* 0x000000ffff067224 */ /* 0x000fe200078e00ff */
[----:B------:R-:W-:Y:S01]  /*1d20*/  ISETP.GE.AND P5, PT, R28, RZ, PT ;  /* 0x000000ff1c00720c */ /* 0x000fe20003fa6270 */
[----:B------:R-:W4:Y:S01]  /*1d30*/  LDL.LU R16, [R1+0x220] ;  /* 0x0002200001107983 */ /* 0x000f220000300800 */
[----:B------:R-:W-:Y:S01]  /*1d40*/  IABS R12, R29 ;  /* 0x0000001d000c7213 */ /* 0x000fe20000000000 */
[----:B------:R-:W-:Y:S01]  /*1d50*/  ULDC.64 UR8, c[0x0][0x218] ;  /* 0x0000860000087ab9 */ /* 0x000fe20000000a00 */
[----:B------:R-:W-:Y:S01]  /*1d60*/  ISETP.GE.AND P3, PT, R0, RZ, PT ;  /* 0x000000ff0000720c */ /* 0x000fe20003f66270 */
[----:B------:R-:W4:Y:S01]  /*1d70*/  LDL.LU R22, [R1+0x23c] ;  /* 0x00023c0001167983 */ /* 0x000f220000300800 */
[----:B------:R-:W-:Y:S01]  /*1d80*/  I2F.RP R8, R5 ;  /* 0x0000000500087306 */ /* 0x000fe20000209400 */
[----:B------:R-:W-:-:S02]  /*1d90*/  ULDC UR5, c[0x0][0x240] ;  /* 0x0000900000057ab9 */ /* 0x000fc40000000800 */
[----:B------:R-:W4:Y:S04]  /*1da0*/  LDL.LU R21, [R1+0x24c] ;  /* 0x00024c0001157983 */ /* 0x000f280000300800 */
[----:B------:R-:W4:Y:S01]  /*1db0*/  LDL.LU R19, [R1+0x248] ;  /* 0x0002480001137983 */ /* 0x000f220000300800 */
[----:B-1----:R-:W1:Y:S03]  /*1dc0*/  MUFU.RCP R4, R4 ;  /* 0x0000000400047308 */ /* 0x002e660000001000 */
[----:B------:R-:W4:Y:S04]  /*1dd0*/  LDL.LU R17, [R1+0x224] ;  /* 0x0002240001117983 */ /* 0x000f280000300800 */
[----:B------:R-:W4:Y:S04]  /*1de0*/  LDL.LU R18, [R1+0x214] ;  /* 0x0002140001127983 */ /* 0x000f280000300800 */
[----:B------:R-:W4:Y:S04]  /*1df0*/  LDL.LU R23, [R1+0x240] ;  /* 0x0002400001177983 */ /* 0x000f280000300800 */
[----:B------:R-:W4:Y:S04]  /*1e00*/  LDL.LU R20, [R1+0x244] ;  /* 0x0002440001147983 */ /* 0x000f280000300800 */
[----:B------:R-:W3:Y:S01]  /*1e10*/  LDL R27, [R1+0x7c8] ;  /* 0x0007c800011b7983 */ /* 0x000ee20000100800 */
[----:B-1----:R-:W-:Y:S01]  /*1e20*/  VIADD R4, R4, 0xffffffe ;  /* 0x0ffffffe04047836 */ /* 0x002fe20000000000 */
[----:B------:R-:W1:Y:S02]  /*1e30*/  MUFU.RCP R8, R8 ;  /* 0x0000000800087308 */ /* 0x000e640000001000 */
[----:B------:R-:W4:Y:S04]  /*1e40*/  LDL.LU R24, [R1+0x1a0] ;  /* 0x0001a00001187983 */ /* 0x000f280000300800 */
[----:B------:R-:W4:Y:S02]  /*1e50*/  LDL.LU R25, [R1+0x1a4] ;  /* 0x0001a40001197983 */ /* 0x000f240000300800 */
[----:B------:R-:W0:Y:S02]  /*1e60*/  F2I.FTZ.U32.TRUNC.NTZ R7, R4 ;  /* 0x0000000400077305 */ /* 0x000e24000021f000 */
[----:B------:R0:W-:Y:S01]  /*1e70*/  STL [R1+0x1a08], R3 ;  /* 0x001a080301007387 */ /* 0x0001e20000100800 */
[----:B-1----:R-:W-:-:S03]  /*1e80*/  VIADD R8, R8, 0xffffffe ;  /* 0x0ffffffe08087836 */ /* 0x002fc60000000000 */
[----:B0-----:R-:W4:Y:S02]  /*1e90*/  LDL R3, [R1+0x684] ;  /* 0x0006840001037983 */ /* 0x001f240000100800 */
[----:B------:R0:W1:Y:S01]  /*1ea0*/  F2I.FTZ.U32.TRUNC.NTZ R9, R8 ;  /* 0x0000000800097305 */ /* 0x000062000021f000 */
[----:B------:R-:W-:-:S04]  /*1eb0*/  IMAD.MOV R4, RZ, RZ, -R7 ;  /* 0x000000ffff047224 */ /* 0x000fc800078e0a07 */
[----:B0-----:R-:W-:-:S04]  /*1ec0*/  IMAD R8, R4, R10, RZ ;  /* 0x0000000a04087224 */ /* 0x001fc800078e02ff */
[----:B------:R-:W-:Y:S01]  /*1ed0*/  IMAD.HI.U32 R8, R7, R8, R6 ;  /* 0x0000000807087227 */ /* 0x000fe200078e0006 */
[----:B--2---:R-:W-:-:S05]  /*1ee0*/  IABS R11, R11 ;  /* 0x0000000b000b7213 */ /* 0x004fca0000000000 */
[----:B------:R-:W-:-:S04]  /*1ef0*/  IMAD.MOV.U32 R6, RZ, RZ, R11 ;  /* 0x000000ffff067224 */ /* 0x000fc800078e000b */
[----:B------:R-:W-:-:S04]  /*1f00*/  IMAD.HI.U32 R11, R8, R6, RZ ;  /* 0x00000006080b7227 */ /* 0x000fc800078e00ff */
[----:B------:R-:W-:-:S04]  /*1f10*/  IMAD.MOV R11, RZ, RZ, -R11 ;  /* 0x000000ffff0b7224 */ /* 0x000fc800078e0a0b */
[C---:B------:R-:W-:Y:S01]  /*1f20*/  IMAD R6, R10.reuse, R11, R6 ;  /* 0x0000000b0a067224 */ /* 0x040fe200078e0206 */
[----:B------:R-:W-:Y:S02]  /*1f30*/  IABS R11, R28 ;  /* 0x0000001c000b7213 */ /* 0x000fe40000000000 */
[----:B------:R-:W2:Y:S02]  /*1f40*/  LDL R28, [R1+0x7cc] ;  /* 0x0007cc00011c7983 */ /* 0x000ea40000100800 */
[----:B------:R-:W-:-:S13]  /*1f50*/  ISETP.GT.U32.AND P0, PT, R10, R6, PT ;  /* 0x000000060a00720c */ /* 0x000fda0003f04070 */
[----:B------:R-:W-:Y:S01]  /*1f60*/  @!P0 IMAD.IADD R6, R6, 0x1, -R10 ;  /* 0x0000000106068824 */ /* 0x000fe200078e0a0a */
[----:B---3--:R-:W-:-:S04]  /*1f70*/  IABS R4, R27 ;  /* 0x0000001b00047213 */ /* 0x008fc80000000000 */
[----:B------:R-:W-:Y:S01]  /*1f80*/  ISETP.GT.U32.AND P0, PT, R10, R6, PT ;  /* 0x000000060a00720c */ /* 0x000fe20003f04070 */
[----:B------:R-:W-:Y:S02]  /*1f90*/  IMAD.MOV.U32 R7, RZ, RZ, R4 ;  /* 0x000000ffff077224 */ /* 0x000fe400078e0004 */
[----:B-1----:R-:W-:Y:S02]  /*1fa0*/  IMAD.MOV R4, RZ, RZ, -R9 ;  /* 0x000000ffff047224 */ /* 0x002fe400078e0a09 */
[----:B------:R-:W-:-:S04]  /*1fb0*/  IMAD.HI.U32 R8, R8, R7, RZ ;  /* 0x0000000708087227 */ /* 0x000fc800078e00ff */
[----:B------:R-:W-:Y:S02]  /*1fc0*/  IMAD.MOV R8, RZ, RZ, -R8 ;  /* 0x000000ffff087224 */ /* 0x000fe400078e0a08 */
[----:B------:R-:W-:Y:S02]  /*1fd0*/  IMAD R4, R4, R5, RZ ;  /* 0x0000000504047224 */ /* 0x000fe400078e02ff */
[----:B------:R-:W-:Y:S02]  /*1fe0*/  IMAD R7, R10, R8, R7 ;  /* 0x000000080a077224 */ /* 0x000fe400078e0207 */
[----:B------:R-:W-:-:S03]  /*1ff0*/  IMAD.MOV.U32 R8, RZ, RZ, RZ ;  /* 0x000000ffff087224 */ /* 0x000fc600078e00ff */
[----:B------:R-:W-:Y:S01]  /*2000*/  ISETP.GT.U32.AND P1, PT, R10, R7, PT ;  /* 0x000000070a00720c */ /* 0x000fe20003f24070 */
[----:B------:R-:W-:Y:S01]  /*2010*/  IMAD.HI.U32 R4, R9, R4, R8 ;  /* 0x0000000409047227 */ /* 0x000fe200078e0008 */
[----:B------:R-:W-:Y:S02]  /*2020*/  IABS R8, R0 ;  /* 0x0000000000087213 */ /* 0x000fe40000000000 */
[----:B----4-:R-:W-:Y:S02]  /*2030*/  IABS R9, R3 ;  /* 0x0000000300097213 */ /* 0x010fe40000000000 */
[----:B------:R-:W-:Y:S01]  /*2040*/  MOV R0, R12 ;  /* 0x0000000c00007202 */ /* 0x000fe20000000f00 */
[----:B------:R-:W-:-:S04]  /*2050*/  IMAD.HI.U32 R15, R4, R8, RZ ;  /* 0x00000008040f7227 */ /* 0x000fc800078e00ff */
[----:B------:R-:W-:Y:S02]  /*2060*/  IMAD.MOV R15, RZ, RZ, -R15 ;  /* 0x000000ffff0f7224 */ /* 0x000fe400078e0a0f */
[----:B------:R-:W-:Y:S02]  /*2070*/  @!P1 IMAD.IADD R7, R7, 0x1, -R10 ;  /* 0x0000000107079824 */ /* 0x000fe400078e0a0a */
[----:B------:R-:W-:-:S03]  /*2080*/  IMAD.HI.U32 R14, R4, R9, RZ ;  /* 0x00000009040e7227 */ /* 0x000fc600078e00ff */
[----:B------:R-:W-:Y:S01]  /*2090*/  ISETP.GT.U32.AND P1, PT, R10, R7, PT ;  /* 0x000000070a00720c */ /* 0x000fe20003f24070 */
[----:B------:R-:W-:Y:S02]  /*20a0*/  IMAD R8, R5, R15, R8 ;  /* 0x0000000f05087224 */ /* 0x000fe400078e0208 */
[----:B------:R-:W-:Y:S01]  /*20b0*/  IMAD.MOV R14, RZ, RZ, -R14 ;  /* 0x000000ffff0e7224 */ /* 0x000fe200078e0a0e */
[----:B------:R-:W-:Y:S01]  /*20c0*/  ISETP.GE.AND P6, PT, R27, RZ, PT ;  /* 0x000000ff1b00720c */ /* 0x000fe20003fc6270 */
[----:B------:R-:W-:Y:S01]  /*20d0*/  IMAD.HI.U32 R13, R4, R0, RZ ;  /* 0x00000000040d7227 */ /* 0x000fe200078e00ff */
[----:B------:R-:W-:-:S03]  /*20e0*/  ISETP.GT.U32.AND P4, PT, R5, R8, PT ;  /* 0x000000080500720c */ /* 0x000fc60003f84070 */
[----:B------:R-:W-:Y:S02]  /*20f0*/  IMAD R9, R5, R14, R9 ;  /* 0x0000000e05097224 */ /* 0x000fe400078e0209 */
[----:B------:R-:W-:-:S04]  /*2100*/  IMAD.HI.U32 R12, R4, R11, RZ ;  /* 0x0000000b040c7227 */ /* 0x000fc800078e00ff */
[--C-:B------:R-:W-:Y:S01]  /*2110*/  @!P1 IMAD.IADD R7, R7, 0x1, -R10.reuse ;  /* 0x0000000107079824 */ /* 0x100fe200078e0a0a */
[C---:B------:R-:W-:Y:S01]  /*2120*/  ISETP.GT.U32.AND P1, PT, R5.reuse, R9, PT ;  /* 0x000000090500720c */ /* 0x040fe20003f24070 */
[----:B------:R-:W-:Y:S02]  /*2130*/  IMAD.MOV R13, RZ, RZ, -R13 ;  /* 0x000000ffff0d7224 */ /* 0x000fe400078e0a0d */
[----:B------:R-:W-:Y:S01]  /*2140*/  @!P0 IMAD.IADD R6, R6, 0x1, -R10 ;  /* 0x0000000106068824 */ /* 0x000fe200078e0a0a */
[----:B------:R-:W-:Y:S01]  /*2150*/  ISETP.NE.AND P0, PT, R2, RZ, PT ;  /* 0x000000ff0200720c */ /* 0x000fe20003f05270 */
[----:B------:R-:W-:Y:S01]  /*2160*/  IMAD.MOV R12, RZ, RZ, -R12 ;  /* 0x000000ffff0c7224 */ /* 0x000fe200078e0a0c */
[----:B------:R-:W-:Y:S01]  /*2170*/  LOP3.LUT R10, RZ, R2, RZ, 0x33, !PT ;  /* 0x00000002ff0a7212 */ /* 0x000fe200078e33ff */
[----:B------:R-:W-:Y:S02]  /*2180*/  IMAD R0, R5, R13, R0 ;  /* 0x0000000d05007224 */ /* 0x000fe400078e0200 */
[----:B------:R-:W-:-:S02]  /*2190*/  @!P6 IMAD.MOV R7, RZ, RZ, -R7 ;  /* 0x000000ffff07e224 */ /* 0x000fc400078e0a07 */
[----:B------:R-:W-:Y:S01]  /*21a0*/  @!P4 IMAD.IADD R8, R8, 0x1, -R5 ;  /* 0x000000010808c824 */ /* 0x000fe200078e0a05 */
[C---:B------:R-:W-:Y:S01]  /*21b0*/  ISETP.GT.U32.AND P6, PT, R5.reuse, R0, PT ;  /* 0x000000000500720c */ /* 0x040fe20003fc4070 */
[----:B------:R-:W-:Y:S01]  /*21c0*/  IMAD R11, R5, R12, R11 ;  /* 0x0000000c050b7224 */ /* 0x000fe200078e020b */
[----:B------:R-:W-:Y:S01]  /*21d0*/  IABS R2, R24 ;  /* 0x0000001800027213 */ /* 0x000fe20000000000 */
[----:B------:R-:W-:-:S05]  /*21e0*/  @!P1 IMAD.IADD R9, R9, 0x1, -R5 ;  /* 0x0000000109099824 */ /* 0x000fca00078e0a05 */
[----:B------:R-:W-:-:S05]  /*21f0*/  ISETP.GT.U32.AND P4, PT, R5, R9, PT ;  /* 0x000000090500720c */ /* 0x000fca0003f84070 */
[----:B------:R-:W-:-:S08]  /*2200*/  @!P6 IMAD.IADD R0, R0, 0x1, -R5 ;  /* 0x000000010000e824 */ /* 0x000fd000078e0a05 */
[----:B------:R-:W-:Y:S01]  /*2210*/  @!P4 IMAD.IADD R9, R9, 0x1, -R5 ;  /* 0x000000010909c824 */ /* 0x000fe200078e0a05 */
[----:B------:R-:W-:Y:S02]  /*2220*/  IABS R12, R25 ;  /* 0x00000019000c7213 */ /* 0x000fe40000000000 */
[----:B--2---:R-:W-:Y:S02]  /*2230*/  ISETP.GE.AND P2, PT, R28, RZ, PT ;  /* 0x000000ff1c00720c */ /* 0x004fe40003f46270 */
[----:B------:R-:W2:Y:S04]  /*2240*/  LDL.LU R28, [R1+0x1a8] ;  /* 0x0001a800011c7983 */ /* 0x000ea80000300800 */
[----:B------:R-:W3:Y:S04]  /*2250*/  LDL.LU R27, [R1+0x1ac] ;  /* 0x0001ac00011b7983 */ /* 0x000ee80000300800 */
[----:B------:R-:W4:Y:S03]  /*2260*/  LDL.LU R15, [R1+0x1b0] ;  /* 0x0001b000010f7983 */ /* 0x000f260000300800 */
[----:B------:R-:W-:Y:S01]  /*2270*/  @!P2 IMAD.MOV R6, RZ, RZ, -R6 ;  /* 0x000000ffff06a224 */ /* 0x000fe200078e0a06 */
[----:B------:R-:W-:-:S04]  /*2280*/  ISETP.GT.U32.AND P2, PT, R5, R11, PT ;  /* 0x0000000b0500720c */ /* 0x000fc80003f44070 */
[C---:B------:R-:W-:Y:S02]  /*2290*/  SEL R13, R10.reuse, R6, !P0 ;  /* 0x000000060a0d7207 */ /* 0x040fe40004000000 */
[----:B------:R-:W-:Y:S02]  /*22a0*/  SEL R6, R10, R7, !P0 ;  /* 0x000000070a067207 */ /* 0x000fe40004000000 */
[----:B------:R-:W-:Y:S01]  /*22b0*/  ISETP.GT.U32.AND P0, PT, R5, R8, PT ;  /* 0x000000080500720c */ /* 0x000fe20003f04070 */
[----:B------:R-:W-:-:S04]  /*22c0*/  IMAD.HI.U32 R10, R4, R2, RZ ;  /* 0x00000002040a7227 */ /* 0x000fc800078e00ff */
[----:B------:R-:W-:Y:S02]  /*22d0*/  IMAD.MOV R10, RZ, RZ, -R10 ;  /* 0x000000ffff0a7224 */ /* 0x000fe400078e0a0a */
[----:B------:R-:W-:Y:S02]  /*22e0*/  @!P2 IMAD.IADD R11, R11, 0x1, -R5 ;  /* 0x000000010b0ba824 */ /* 0x000fe400078e0a05 */
[C---:B------:R-:W-:Y:S01]  /*22f0*/  IMAD R2, R5.reuse, R10, R2 ;  /* 0x0000000a05027224 */ /* 0x040fe200078e0202 */
[----:B------:R-:W-:-:S03]  /*2300*/  ISETP.GT.U32.AND P2, PT, R5, R0, PT ;  /* 0x000000000500720c */ /* 0x000fc60003f44070 */
[----:B------:R-:W-:Y:S02]  /*2310*/  @!P0 IADD3 R8, R8, -R5, RZ ;  /* 0x8000000508088210 */ /* 0x000fe40007ffe0ff */
[----:B------:R-:W-:Y:S02]  /*2320*/  ISETP.GE.AND P0, PT, R3, RZ, PT ;  /* 0x000000ff0300720c */ /* 0x000fe40003f06270 */
[----:B------:R-:W-:Y:S01]  /*2330*/  ISETP.GT.U32.AND P4, PT, R5, R2, PT ;  /* 0x000000020500720c */ /* 0x000fe20003f84070 */
[----:B------:R-:W-:Y:S01]  /*2340*/  IMAD.MOV.U32 R3, RZ, RZ, R9 ;  /* 0x000000ffff037224 */ /* 0x000fe200078e0009 */
[----:B------:R-:W-:Y:S04]  /*2350*/  STL [R1+0x7a4], R13 ;  /* 0x0007a40d01007387 */ /* 0x000fe80000100800 */
[----:B------:R-:W-:Y:S01]  /*2360*/  @!P2 IMAD.IADD R0, R0, 0x1, -R5 ;  /* 0x000000010000a824 */ /* 0x000fe200078e0a05 */
[----:B------:R-:W-:Y:S01]  /*2370*/  STL [R1+0x7a0], R6 ;  /* 0x0007a00601007387 */ /* 0x000fe20000100800 */
[----:B------:R-:W-:-:S03]  /*2380*/  ISETP.GE.AND P2, PT, R24, RZ, PT ;  /* 0x000000ff1800720c */ /* 0x000fc60003f46270 */
[----:B------:R-:W-:Y:S01]  /*2390*/  @!P0 IMAD.MOV R3, RZ, RZ, -R3 ;  /* 0x000000ffff038224 */ /* 0x000fe200078e0a03 */
[----:B------:R-:W4:Y:S01]  /*23a0*/  LDL.LU R24, [R1+0x1b4] ;  /* 0x0001b40001187983 */ /* 0x000f220000300800 */
[----:B------:R-:W-:Y:S01]  /*23b0*/  @!P4 IMAD.IADD R2, R2, 0x1, -R5 ;  /* 0x000000010202c824 */ /* 0x000fe200078e0a05 */
[----:B------:R-:W-:Y:S02]  /*23c0*/  ISETP.GE.AND P4, PT, R25, RZ, PT ;  /* 0x000000ff1900720c */ /* 0x000fe40003f86270 */
[----:B------:R0:W-:Y:S04]  /*23d0*/  STL [R1+0x14c], R3 ;  /* 0x00014c0301007387 */ /* 0x0001e80000100800 */
[----:B0-----:R-:W4:Y:S04]  /*23e0*/  LDL.LU R3, [R1+0x1bc] ;  /* 0x0001bc0001037983 */ /* 0x001f280000300800 */
[----:B------:R-:W4:Y:S01]  /*23f0*/  LDL.LU R25, [R1+0x1b8] ;  /* 0x0001b80001197983 */ /* 0x000f220000300800 */
[----:B------:R-:W-:Y:S01]  /*2400*/  ISETP.GT.U32.AND P6, PT, R5, R11, PT ;  /* 0x0000000b0500720c */ /* 0x000fe20003fc4070 */
[----:B------:R-:W-:-:S04]  /*2410*/  IMAD.HI.U32 R7, R4, R12, RZ ;  /* 0x0000000c04077227 */ /* 0x000fc800078e00ff */
[----:B------:R-:W-:-:S04]  /*2420*/  IMAD.MOV R7, RZ, RZ, -R7 ;  /* 0x000000ffff077224 */ /* 0x000fc800078e0a07 */
[----:B------:R-:W-:-:S04]  /*2430*/  IMAD R12, R5, R7, R12 ;  /* 0x00000007050c7224 */ /* 0x000fc800078e020c */
[----:B------:R-:W-:Y:S01]  /*2440*/  @!P6 IMAD.IADD R11, R11, 0x1, -R5 ;  /* 0x000000010b0be824 */ /* 0x000fe200078e0a05 */
[----:B------:R-:W-:Y:S02]  /*2450*/  ISETP.GT.U32.AND P6, PT, R5, R12, PT ;  /* 0x0000000c0500720c */ /* 0x000fe40003fc4070 */
[----:B------:R-:W-:Y:S01]  /*2460*/  ISETP.GE.AND P1, PT, R29, RZ, PT ;  /* 0x000000ff1d00720c */ /* 0x000fe20003f26270 */
[----:B------:R-:W-:Y:S01]  /*2470*/  @!P3 IMAD.MOV R8, RZ, RZ, -R8 ;  /* 0x000000ffff08b224 */ /* 0x000fe200078e0a08 */
[----:B------:R-:W-:-:S09]  /*2480*/  ISETP.GT.U32.AND P0, PT, R5, R2, PT ;  /* 0x000000020500720c */ /* 0x000fd20003f04070 */
[----:B------:R-:W-:Y:S02]  /*2490*/  @!P6 IMAD.IADD R12, R12, 0x1, -R5 ;  /* 0x000000010c0ce824 */ /* 0x000fe400078e0a05 */
[----:B------:R-:W-:-:S03]  /*24a0*/  @!P1 IMAD.MOV R0, RZ, RZ, -R0 ;  /* 0x000000ffff009224 */ /* 0x000fc600078e0a00 */
[----:B------:R-:W-:Y:S01]  /*24b0*/  ISETP.GT.U32.AND P6, PT, R5, R12, PT ;  /* 0x0000000c0500720c */ /* 0x000fe20003fc4070 */
[----:B------:R-:W-:Y:S01]  /*24c0*/  STL [R1+0x194], R8 ;  /* 0x0001940801007387 */ /* 0x000fe20000100800 */
[----:B------:R-:W-:-:S11]  /*24d0*/  @!P0 IMAD.IADD R2, R2, 0x1, -R5 ;  /* 0x0000000102028824 */ /* 0x000fd600078e0a05 */
[----:B------:R-:W-:Y:S01]  /*24e0*/  @!P6 IMAD.IADD R12, R12, 0x1, -R5 ;  /* 0x000000010c0ce824 */ /* 0x000fe200078e0a05 */
[----:B------:R-:W-:Y:S02]  /*24f0*/  @!P2 IADD3 R2, -R2, RZ, RZ ;  /* 0x000000ff0202a210 */ /* 0x000fe40007ffe1ff */
[----:B--2---:R-:W-:-:S05]  /*2500*/  IABS R6, R28 ;  /* 0x0000001c00067213 */ /* 0x004fca0000000000 */
[----:B------:R-:W-:-:S04]  /*2510*/  IMAD.HI.U32 R10, R4, R6, RZ ;  /* 0x00000006040a7227 */ /* 0x000fc800078e00ff */
[----:B------:R-:W-:-:S04]  /*2520*/  IMAD.MOV R10, RZ, RZ, -R10 ;  /* 0x000000ffff0a7224 */ /* 0x000fc800078e0a0a */
[----:B------:R-:W-:Y:S02]  /*2530*/  IMAD R6, R5, R10, R6 ;  /* 0x0000000a05067224 */ /* 0x000fe400078e0206 */
[----:B------:R-:W-:-:S04]  /*2540*/  IMAD.MOV.U32 R10, RZ, RZ, R11 ;  /* 0x000000ffff0a7224 */ /* 0x000fc800078e000b */
[----:B------:R-:W-:Y:S01]  /*2550*/  @!P5 IMAD.MOV R10, RZ, RZ, -R10 ;  /* 0x000000ffff0ad224 */ /* 0x000fe200078e0a0a */
[----:B---3--:R-:W-:Y:S02]  /*2560*/  IABS R13, R27 ;  /* 0x0000001b000d7213 */ /* 0x008fe40000000000 */
[----:B------:R-:W-:Y:S02]  /*2570*/  ISETP.GE.AND P1, PT, R27, RZ, PT ;  /* 0x000000ff1b00720c */ /* 0x000fe40003f26270 */
[----:B------:R-:W-:Y:S04]  /*2580*/  STL [R1+0x190], R10 ;  /* 0x0001900a01007387 */ /* 0x000fe80000100800 */
[----:B------:R0:W-:Y:S04]  /*2590*/  STL [R1+0x18c], R0 ;  /* 0x00018c0001007387 */ /* 0x0001e80000100800 */
[----:B------:R-:W2:Y:S01]  /*25a0*/  LDL R27, [R1+0x1c4] ;  /* 0x0001c400011b7983 */ /* 0x000ea20000100800 */
[----:B----4-:R-:W-:-:S02]  /*25b0*/  IABS R7, R15 ;  /* 0x0000000f00077213 */ /* 0x010fc40000000000 */
[----:B------:R-:W-:-:S03]  /*25c0*/  ISETP.GT.U32.AND P3, PT, R5, R6, PT ;  /* 0x000000060500720c */ /* 0x000fc60003f64070 */
[----:B------:R-:W-:-:S04]  /*25d0*/  IMAD.HI.U32 R9, R4, R7, RZ ;  /* 0x0000000704097227 */ /* 0x000fc800078e00ff */
[----:B0-----:R-:W-:Y:S02]  /*25e0*/  IMAD.MOV.U32 R0, RZ, RZ, R12 ;  /* 0x000000ffff007224 */ /* 0x001fe400078e000c */
[----:B------:R-:W-:Y:S02]  /*25f0*/  IMAD.MOV R9, RZ, RZ, -R9 ;  /* 0x000000ffff097224 */ /* 0x000fe400078e0a09 */
[----:B------:R-:W-:Y:S01]  /*2600*/  @!P4 IMAD.MOV R0, RZ, RZ, -R0 ;  /* 0x000000ffff00c224 */ /* 0x000fe200078e0a00 */
[----:B------:R-:W-:Y:S01]  /*2610*/  ISETP.GE.AND P5, PT, R28, RZ, PT ;  /* 0x000000ff1c00720c */ /* 0x000fe20003fa6270 */
[----:B------:R-:W-:Y:S01]  /*2620*/  IMAD R7, R5, R9, R7 ;  /* 0x0000000905077224 */ /* 0x000fe200078e0207 */
[----:B------:R-:W3:Y:S01]  /*2630*/  LDL R28, [R1+0x1c0] ;  /* 0x0001c000011c7983 */ /* 0x000ee20000100800 */
[----:B------:R-:W-:Y:S01]  /*2640*/  @!P3 IMAD.IADD R6, R6, 0x1, -R5 ;  /* 0x000000010606b824 */ /* 0x000fe200078e0a05 */
[----:B------:R-:W-:Y:S02]  /*2650*/  ISETP.GE.AND P3, PT, R24, RZ, PT ;  /* 0x000000ff1800720c */ /* 0x000fe40003f66270 */
[----:B------:R-:W-:Y:S01]  /*2660*/  STL [R1+0x188], R2 ;  /* 0x0001880201007387 */ /* 0x000fe20000100800 */
[----:B------:R-:W-:-:S03]  /*2670*/  IABS R9, R24 ;  /* 0x0000001800097213 */ /* 0x000fc60000000000 */
[----:B------:R2:W-:Y:S04]  /*2680*/  STL [R1+0x184], R0 ;  /* 0x0001840001007387 */ /* 0x0005e80000100800 */
[----:B------:R-:W4:Y:S01]  /*2690*/  LDL.LU R24, [R1+0x1c8] ;  /* 0x0001c80001187983 */ /* 0x000f220000300800 */
[----:B------:R-:W-:Y:S02]  /*26a0*/  ISETP.GE.AND P4, PT, R25, RZ, PT ;  /* 0x000000ff1900720c */ /* 0x000fe40003f86270 */
[----:B------:R-:W-:Y:S02]  /*26b0*/  IABS R10, R25 ;  /* 0x00000019000a7213 */ /* 0x000fe40000000000 */
[----:B------:R-:W4:Y:S01]  /*26c0*/  LDL.LU R25, [R1+0x1cc] ;  /* 0x0001cc0001197983 */ /* 0x000f220000300800 */
[----:B------:R-:W-:-:S04]  /*26d0*/  IMAD.HI.U32 R14, R4, R13, RZ ;  /* 0x0000000d040e7227 */ /* 0x000fc800078e00ff */
[----:B------:R-:W-:Y:S01]  /*26e0*/  IMAD.MOV R14, RZ, RZ, -R14 ;  /* 0x000000ffff0e7224 */ /* 0x000fe200078e0a0e */
[----:B------:R-:W-:-:S03]  /*26f0*/  ISETP.GT.U32.AND P2, PT, R5, R6, PT ;  /* 0x000000060500720c */ /* 0x000fc60003f44070 */
[----:B------:R-:W-:-:S05]  /*2700*/  IMAD R13, R5, R14, R13 ;  /* 0x0000000e050d7224 */ /* 0x000fca00078e020d */
[----:B------:R-:W-:-:S05]  /*2710*/  ISETP.GT.U32.AND P6, PT, R5, R13, PT ;  /* 0x0000000d0500720c */ /* 0x000fca0003fc4070 */
[----:B------:R-:W-:Y:S01]  /*2720*/  @!P2 IMAD.IADD R6, R6, 0x1, -R5 ;  /* 0x000000010606a824 */ /* 0x000fe200078e0a05 */
[----:B------:R-:W-:-:S07]  /*2730*/  ISETP.GT.U32.AND P2, PT, R5, R7, PT ;  /* 0x000000070500720c */ /* 0x000fce0003f44070 */
[----:B------:R-:W-:-:S05]  /*2740*/  @!P6 IMAD.IADD R13, R13, 0x1, -R5 ;  /* 0x000000010d0de824 */ /* 0x000fca00078e0a05 */
[----:B------:R-:W-:Y:S01]  /*2750*/  ISETP.GT.U32.AND P6, PT, R5, R13, PT ;  /* 0x0000000d0500720c */ /* 0x000fe20003fc4070 */
[----:B------:R-:W-:Y:S01]  /*2760*/  @!P2 IMAD.IADD R7, R7, 0x1, -R5 ;  /* 0x000000010707a824 */ /* 0x000fe200078e0a05 */
[----:B------:R-:W-:Y:S02]  /*2770*/  IABS R8, R3 ;  /* 0x0000000300087213 */ /* 0x000fe40000000000 */
[----:B------:R-:W-:Y:S01]  /*2780*/  ISETP.GE.AND P2, PT, R3, RZ, PT ;  /* 0x000000ff0300720c */ /* 0x000fe20003f46270 */
[----:B------:R-:W-:-:S04]  /*2790*/  IMAD.MOV.U32 R3, RZ, RZ, R6 ;  /* 0x000000ffff037224 */ /* 0x000fc800078e0006 */
[----:B------:R-:W-:-:S04]  /*27a0*/  @!P5 IMAD.MOV R3, RZ, RZ, -R3 ;  /* 0x000000ffff03d224 */ /* 0x000fc800078e0a03 */
[----:B------:R-:W-:Y:S01]  /*27b0*/  @!P6 IMAD.IADD R13, R13, 0x1, -R5 ;  /* 0x000000010d0de824 */ /* 0x000fe200078e0a05 */
[----:B--2---:R-:W-:Y:S02]  /*27c0*/  IABS R0, R27 ;  /* 0x0000001b00007213 */ /* 0x004fe40000000000 */
[----:B------:R-:W2:Y:S03]  /*27d0*/  LDL R27, [R1+0x1d0] ;  /* 0x0001d000011b7983 */ /* 0x000ea60000100800 */
[----:B------:R-:W-:Y:S01]  /*27e0*/  IMAD.HI.U32 R14, R4, R0, RZ ;  /* 0x00000000040e7227 */ /* 0x000fe200078e00ff */
[----:B------:R0:W-:Y:S03]  /*27f0*/  STL [R1+0x180], R3 ;  /* 0x0001800301007387 */ /* 0x0001e60000100800 */
[----:B------:R-:W-:-:S02]  /*2800*/  IMAD.MOV R14, RZ, RZ, -R14 ;  /* 0x000000ffff0e7224 */ /* 0x000fc400078e0a0e */
[----:B0-----:R-:W-:Y:S02]  /*2810*/  IMAD.MOV.U32 R3, RZ, RZ, R13 ;  /* 0x000000ffff037224 */ /* 0x001fe400078e000d */
[----:B------:R-:W-:Y:S02]  /*2820*/  IMAD R0, R5, R14, R0 ;  /* 0x0000000e05007224 */ /* 0x000fe400078e0200 */
[----:B------:R-:W-:Y:S01]  /*2830*/  @!P1 IMAD.MOV R3, RZ, RZ, -R3 ;  /* 0x000000ffff039224 */ /* 0x000fe200078e0a03 */
[----:B---3--:R-:W-:-:S04]  /*2840*/  IABS R2, R28 ;  /* 0x0000001c00027213 */ /* 0x008fc80000000000 */
[----:B------:R0:W-:Y:S04]  /*2850*/  STL [R1+0x17c], R3 ;  /* 0x00017c0301007387 */ /* 0x0001e80000100800 */
[----:B------:R-:W3:Y:S04]  /*2860*/  LDL.LU R29, [R1+0x1d8] ;  /* 0x0001d800011d7983 */ /* 0x000ee80000300800 */
[----:B------:R-:W3:Y:S04]  /*2870*/  LDL.LU R28, [R1+0x1dc] ;  /* 0x0001dc00011c7983 */ /* 0x000ee80000300800 */
[----:B0-----:R-:W3:Y:S01]  /*2880*/  LDL.LU R3, [R1+0x1e0] ;  /* 0x0001e00001037983 */ /* 0x001ee20000300800 */
[----:B----4-:R-:W-:-:S05]  /*2890*/  IABS R6, R25 ;  /* 0x0000001900067213 */ /* 0x010fca0000000000 */
[----:B------:R-:W-:-:S04]  /*28a0*/  IMAD.HI.U32 R14, R4, R6, RZ ;  /* 0x00000006040e7227 */ /* 0x000fc800078e00ff */
[----:B------:R-:W-:-:S04]  /*28b0*/  IMAD.MOV R14, RZ, RZ, -R14 ;  /* 0x000000ffff0e7224 */ /* 0x000fc800078e0a0e */
[----:B------:R-:W-:Y:S02]  /*28c0*/  IMAD R6, R5, R14, R6 ;  /* 0x0000000e05067224 */ /* 0x000fe400078e0206 */
[----:B------:R-:W4:Y:S01]  /*28d0*/  LDL.LU R14, [R1+0x1c0] ;  /* 0x0001c000010e7983 */ /* 0x000f220000300800 */
[----:B------:R-:W-:-:S04]  /*28e0*/  IMAD.HI.U32 R11, R4, R9, RZ ;  /* 0x00000009040b7227 */ /* 0x000fc800078e00ff */
[----:B------:R-:W-:-:S04]  /*28f0*/  IMAD.MOV R11, RZ, RZ, -R11 ;  /* 0x000000ffff0b7224 */ /* 0x000fc800078e0a0b */
[----:B------:R-:W-:-:S05]  /*2900*/  IMAD R9, R5, R11, R9 ;  /* 0x0000000b05097224 */ /* 0x000fca00078e0209 */
[----:B------:R-:W-:Y:S02]  /*2910*/  ISETP.GT.U32.AND P6, PT, R5, R9, PT ;  /* 0x000000090500720c */ /* 0x000fe40003fc4070 */
[----:B------:R-:W-:Y:S01]  /*2920*/  ISETP.GE.AND P0, PT, R15, RZ, PT ;  /* 0x000000ff0f00720c */ /* 0x000fe20003f06270 */
[----:B------:R-:W-:-:S04]  /*2930*/  IMAD.HI.U32 R15, R4, R2, RZ ;  /* 0x00000002040f7227 */ /* 0x000fc800078e00ff */
[----:B------:R-:W-:-:S06]  /*2940*/  IMAD.HI.U32 R12, R4, R10, RZ ;  /* 0x0000000a040c7227 */ /* 0x000fcc00078e00ff */
[----:B------:R-:W-:Y:S02]  /*2950*/  @!P6 IMAD.IADD R9, R9, 0x1, -R5 ;  /* 0x000000010909e824 */ /* 0x000fe400078e0a05 */
[----:B------:R-:W-:-:S03]  /*2960*/  IMAD.HI.U32 R11, R4, R8, RZ ;  /* 0x00000008040b7227 */ /* 0x000fc600078e00ff */
[C---:B------:R-:W-:Y:S01]  /*2970*/  ISETP.GT.U32.AND P5, PT, R5.reuse, R9, PT ;  /* 0x000000090500720c */ /* 0x040fe20003fa4070 */
[----:B------:R-:W-:Y:S02]  /*2980*/  IMAD.MOV R15, RZ, RZ, -R15 ;  /* 0x000000ffff0f7224 */ /* 0x000fe400078e0a0f */
[----:B------:R-:W-:Y:S02]  /*2990*/  IMAD.MOV R12, RZ, RZ, -R12 ;  /* 0x000000ffff0c7224 */ /* 0x000fe400078e0a0c */
[----:B------:R-:W-:Y:S02]  /*29a0*/  IMAD.MOV R11, RZ, RZ, -R11 ;  /* 0x000000ffff0b7224 */ /* 0x000fe400078e0a0b */
[C---:B------:R-:W-:Y:S01]  /*29b0*/  IMAD R2, R5.reuse, R15, R2 ;  /* 0x0000000f05027224 */ /* 0x040fe200078e0202 */
[----:B------:R-:W-:Y:S01]  /*29c0*/  IABS R15, R24 ;  /* 0x00000018000f7213 */ /* 0x000fe20000000000 */
[C---:B------:R-:W-:Y:S01]  /*29d0*/  IMAD R10, R5.reuse, R12, R10 ;  /* 0x0000000c050a7224 */ /* 0x040fe200078e020a */
[C---:B------:R-:W-:Y:S01]  /*29e0*/  ISETP.GT.U32.AND P6, PT, R5.reuse, R7, PT ;  /* 0x000000070500720c */ /* 0x040fe20003fc4070 */
[----:B------:R-:W-:-:S02]  /*29f0*/  IMAD R8, R5, R11, R8 ;  /* 0x0000000b05087224 */ /* 0x000fc400078e0208 */
[----:B------:R-:W-:Y:S01]  /*2a00*/  @!P5 IMAD.IADD R9, R9, 0x1, -R5 ;  /* 0x000000010909d824 */ /* 0x000fe200078e0a05 */
[C---:B------:R-:W-:Y:S02]  /*2a10*/  ISETP.GT.U32.AND P1, PT, R5.reuse, R10, PT ;  /* 0x0000000a0500720c */ /* 0x040fe40003f24070 */
[----:B------:R-:W-:Y:S02]  /*2a20*/  ISETP.GT.U32.AND P5, PT, R5, R2, PT ;  /* 0x000000020500720c */ /* 0x000fe40003fa4070 */
[----:B------:R-:W-:-:S05]  /*2a30*/  IABS R12, R26 ;  /* 0x0000001a000c7213 */ /* 0x000fca0000000000 */
[----:B------:R-:W-:Y:S01]  /*2a40*/  @!P6 IMAD.IADD R7, R7, 0x1, -R5 ;  /* 0x000000010707e824 */ /* 0x000fe200078e0a05 */
[----:B------:R-:W-:-:S03]  /*2a50*/  ISETP.GT.U32.AND P6, PT, R5, R8, PT ;  /* 0x000000080500720c */ /* 0x000fc60003fc4070 */
[--C-:B------:R-:W-:Y:S01]  /*2a60*/  @!P1 IMAD.IADD R10, R10, 0x1, -R5.reuse ;  /* 0x000000010a0a9824 */ /* 0x100fe200078e0a05 */
[----:B------:R-:W-:Y:S01]  /*2a70*/  ISETP.GT.U32.AND P1, PT, R5, R0, PT ;  /* 0x000000000500720c */ /* 0x000fe20003f24070 */
[----:B------:R-:W-:Y:S02]  /*2a80*/  @!P5 IMAD.IADD R2, R2, 0x1, -R5 ;  /* 0x000000010202d824 */ /* 0x000fe400078e0a05 */
[----:B------:R-:W-:-:S03]  /*2a90*/  @!P0 IMAD.MOV R7, RZ, RZ, -R7 ;  /* 0x000000ffff078224 */ /* 0x000fc600078e0a07 */
[C---:B------:R-:W-:Y:S01]  /*2aa0*/  ISETP.GT.U32.AND P0, PT, R5.reuse, R2, PT ;  /* 0x000000020500720c */ /* 0x040fe20003f04070 */
[----:B------:R-:W-:Y:S02]  /*2ab0*/  @!P3 IMAD.MOV R9, RZ, RZ, -R9 ;  /* 0x000000ffff09b224 */ /* 0x000fe400078e0a09 */
[----:B------:R-:W-:Y:S01]  /*2ac0*/  @!P6 IMAD.IADD R8, R8, 0x1, -R5 ;  /* 0x000000010808e824 */ /* 0x000fe200078e0a05 */
[----:B------:R-:W-:-:S03]  /*2ad0*/  ISETP.GT.U32.AND P5, PT, R5, R10, PT ;  /* 0x0000000a0500720c */ /* 0x000fc60003fa4070 */
[----:B------:R-:W-:Y:S01]  /*2ae0*/  @!P1 IMAD.IADD R0, R0, 0x1, -R5 ;  /* 0x0000000100009824 */ /* 0x000fe200078e0a05 */
[----:B------:R-:W-:-:S05]  /*2af0*/  ISETP.GT.U32.AND P1, PT, R5, R8, PT ;  /* 0x000000080500720c */ /* 0x000fca0003f24070 */
[----:B------:R-:W-:-:S04]  /*2b00*/  @!P0 IMAD.IADD R2, R2, 0x1, -R5 ;  /* 0x0000000102028824 */ /* 0x000fc800078e0a05 */
[----:B------:R-:W-:Y:S01]  /*2b10*/  @!P5 IMAD.IADD R10, R10, 0x1, -R5 ;  /* 0x000000010a0ad824 */ /* 0x000fe200078e0a05 */
[----:B------:R-:W-:-:S03]  /*2b20*/  ISETP.GT.U32.AND P5, PT, R5, R6, PT ;  /* 0x000000060500720c */ /* 0x000fc60003fa4070 */
[----:B------:R-:W-:Y:S02]  /*2b30*/  @!P1 IMAD.IADD R8, R8, 0x1, -R5 ;  /* 0x0000000108089824 */ /* 0x000fe400078e0a05 */
[----:B------:R-:W-:Y:S02]  /*2b40*/  @!P4 IMAD.MOV R10, RZ, RZ, -R10 ;  /* 0x000000ffff0ac224 */ /* 0x000fe400078e0a0a */
[----:B------:R-:W-:-:S06]  /*2b50*/  @!P2 IMAD.MOV R8, RZ, RZ, -R8 ;  /* 0x000000ffff08a224 */ /* 0x000fcc00078e0a08 */
[----:B------:R-:W-:Y:S01]  /*2b60*/  @!P5 IMAD.IADD R6, R6, 0x1, -R5 ;  /* 0x000000010606d824 */ /* 0x000fe200078e0a05 */
[----:B------:R-:W-:Y:S02]  /*2b70*/  ISETP.GE.AND P5, PT, R24, RZ, PT ;  /* 0x000000ff1800720c */ /* 0x000fe40003fa6270 */
[----:B--2---:R-:W-:Y:S01]  /*2b80*/  IABS R11, R27 ;  /* 0x0000001b000b7213 */ /* 0x004fe20000000000 */
[----:B------:R-:W-:Y:S02]  /*2b90*/  IMAD.MOV.U32 R27, RZ, RZ, R16 ;  /* 0x000000ffff1b7224 */ /* 0x000fe400078e0010 */
[----:B------:R-:W-:-:S05]  /*2ba0*/  IMAD.HI.U32 R16, R4, R15, RZ ;  /* 0x0000000f04107227 */ /* 0x000fca00078e00ff */
[----:B------:R-:W-:-:S05]  /*2bb0*/  IADD3 R16, -R16, RZ, RZ ;  /* 0x000000ff10107210 */ /* 0x000fca0007ffe1ff */
[----:B------:R-:W-:Y:S02]  /*2bc0*/  IMAD R15, R5, R16, R15 ;  /* 0x00000010050f7224 */ /* 0x000fe400078e020f */
[----:B------:R-:W-:-:S04]  /*2bd0*/  IMAD.HI.U32 R16, R4, R12, RZ ;  /* 0x0000000c04107227 */ /* 0x000fc800078e00ff */
[----:B------:R-:W-:-:S04]  /*2be0*/  IMAD.MOV R16, RZ, RZ, -R16 ;  /* 0x000000ffff107224 */ /* 0x000fc800078e0a10 */
[----:B------:R-:W-:Y:S02]  /*2bf0*/  IMAD R12, R5, R16, R12 ;  /* 0x00000010050c7224 */ /* 0x000fe400078e020c */
[----:B------:R-:W2:Y:S01]  /*2c00*/  LDL.LU R16, [R1+0x1c4] ;  /* 0x0001c40001107983 */ /* 0x000ea20000300800 */
[----:B------:R-:W-:-:S03]  /*2c10*/  IMAD.HI.U32 R13, R4, R11, RZ ;  /* 0x0000000b040d7227 */ /* 0x000fc600078e00ff */
[----:B------:R-:W-:Y:S04]  /*2c20*/  STL [R1+0x174], R7 ;  /* 0x0001740701007387 */ /* 0x000fe80000100800 */
[----:B------:R3:W-:Y:S01]  /*2c30*/  STL [R1+0x170], R9 ;  /* 0x0001700901007387 */ /* 0x0007e20000100800 */
[----:B------:R-:W-:Y:S01]  /*2c40*/  IMAD.MOV R13, RZ, RZ, -R13 ;  /* 0x000000ffff0d7224 */ /* 0x000fe200078e0a0d */
[----:B---3--:R-:W-:-:S03]  /*2c50*/  IABS R9, R28 ;  /* 0x0000001c00097213 */ /* 0x008fc60000000000 */
[----:B------:R-:W-:Y:S01]  /*2c60*/  IMAD R11, R5, R13, R11 ;  /* 0x0000000d050b7224 */ /* 0x000fe200078e020b */
[----:B----4-:R-:W-:Y:S01]  /*2c70*/  ISETP.GE.AND P0, PT, R14, RZ, PT ;  /* 0x000000ff0e00720c */ /* 0x010fe20003f06270 */
[----:B------:R-:W-:-:S04]  /*2c80*/  IMAD.HI.U32 R14, R4, R9, RZ ;  /* 0x00000009040e7227 */ /* 0x000fc800078e00ff */
[----:B------:R-:W-:Y:S01]  /*2c90*/  IMAD.MOV R14, RZ, RZ, -R14 ;  /* 0x000000ffff0e7224 */ /* 0x000fe200078e0a0e */
[----:B------:R-:W-:-:S03]  /*2ca0*/  ISETP.GT.U32.AND P1, PT, R5, R11, PT ;  /* 0x0000000b0500720c */ /* 0x000fc60003f24070 */
[----:B------:R-:W-:Y:S02]  /*2cb0*/  IMAD R9, R5, R14, R9 ;  /* 0x0000000e05097224 */ /* 0x000fe400078e0209 */
[----:B------:R-:W3:Y:S04]  /*2cc0*/  LDL.LU R14, [R1+0x1d0] ;  /* 0x0001d000010e7983 */ /* 0x000ee80000300800 */
[----:B------:R-:W-:Y:S04]  /*2cd0*/  STL [R1+0x16c], R10 ;  /* 0x00016c0a01007387 */ /* 0x000fe80000100800 */
[----:B------:R-:W-:Y:S01]  /*2ce0*/  @!P1 IMAD.IADD R11, R11, 0x1, -R5 ;  /* 0x000000010b0b9824 */ /* 0x000fe200078e0a05 */
[----:B------:R-:W-:-:S02]  /*2cf0*/  ISETP.GE.AND P1, PT, R25, RZ, PT ;  /* 0x000000ff1900720c */ /* 0x000fc40003f26270 */
[----:B------:R-:W4:Y:S04]  /*2d00*/  LDL.LU R25, [R1+0x1e8] ;  /* 0x0001e80001197983 */ /* 0x000f280000300800 */
[----:B------:R-:W-:Y:S04]  /*2d10*/  STL [R1+0x168], R8 ;  /* 0x0001680801007387 */ /* 0x000fe80000100800 */
[----:B------:R-:W4:Y:S01]  /*2d20*/  LDL.LU R24, [R1+0x1e4] ;  /* 0x0001e40001187983 */ /* 0x000f220000300800 */
[----:B------:R-:W-:-:S13]  /*2d30*/  ISETP.GT.U32.AND P6, PT, R5, R15, PT ;  /* 0x0000000f0500720c */ /* 0x000fda0003fc4070 */
[----:B------:R-:W-:Y:S01]  /*2d40*/  @!P6 IMAD.IADD R15, R15, 0x1, -R5 ;  /* 0x000000010f0fe824 */ /* 0x000fe200078e0a05 */
[C---:B------:R-:W-:Y:S02]  /*2d50*/  ISETP.GT.U32.AND P6, PT, R5.reuse, R0, PT ;  /* 0x000000000500720c */ /* 0x040fe40003fc4070 */
[----:B------:R-:W-:Y:S02]  /*2d60*/  IABS R7, R29 ;  /* 0x0000001d00077213 */ /* 0x000fe40000000000 */
[----:B------:R-:W-:-:S03]  /*2d70*/  ISETP.GT.U32.AND P3, PT, R5, R15, PT ;  /* 0x0000000f0500720c */ /* 0x000fc60003f64070 */
[----:B------:R-:W-:-:S06]  /*2d80*/  IMAD.HI.U32 R13, R4, R7, RZ ;  /* 0x00000007040d7227 */ /* 0x000fcc00078e00ff */
[--C-:B------:R-:W-:Y:S01]  /*2d90*/  @!P6 IMAD.IADD R0, R0, 0x1, -R5.reuse ;  /* 0x000000010000e824 */ /* 0x100fe200078e0a05 */
[----:B------:R-:W-:Y:S02]  /*2da0*/  ISETP.GT.U32.AND P6, PT, R5, R12, PT ;  /* 0x0000000c0500720c */ /* 0x000fe40003fc4070 */
[----:B------:R-:W-:Y:S01]  /*2db0*/  IADD3 R13, -R13, RZ, RZ ;  /* 0x000000ff0d0d7210 */ /* 0x000fe20007ffe1ff */
[----:B------:R-:W-:-:S04]  /*2dc0*/  @!P3 IMAD.IADD R15, R15, 0x1, -R5 ;  /* 0x000000010f0fb824 */ /* 0x000fc800078e0a05 */
[C---:B------:R-:W-:Y:S02]  /*2dd0*/  IMAD R7, R5.reuse, R13, R7 ;  /* 0x0000000d05077224 */ /* 0x040fe400078e0207 */
[----:B------:R-:W-:Y:S02]  /*2de0*/  IMAD.MOV.U32 R13, RZ, RZ, R26 ;  /* 0x000000ffff0d7224 */ /* 0x000fe400078e001a */
[----:B------:R-:W4:Y:S02]  /*2df0*/  LDL.LU R26, [R1+0x1ec] ;  /* 0x0001ec00011a7983 */ /* 0x000f240000300800 */
[----:B------:R-:W-:Y:S02]  /*2e00*/  @!P6 IMAD.IADD R12, R12, 0x1, -R5 ;  /* 0x000000010c0ce824 */ /* 0x000fe400078e0a05 */
[----:B------:R-:W-:Y:S01]  /*2e10*/  @!P0 IMAD.MOV R2, RZ, RZ, -R2 ;  /* 0x000000ffff028224 */ /* 0x000fe200078e0a02 */
[C---:B------:R-:W-:Y:S02]  /*2e20*/  ISETP.GT.U32.AND P6, PT, R5.reuse, R6, PT ;  /* 0x000000060500720c */ /* 0x040fe40003fc4070 */
[----:B------:R-:W-:-:S02]  /*2e30*/  ISETP.GT.U32.AND P2, PT, R5, R12, PT ;  /* 0x0000000c0500720c */ /* 0x000fc40003f44070 */
[C---:B------:R-:W-:Y:S01]  /*2e40*/  ISETP.GT.U32.AND P0, PT, R5.reuse, R7, PT ;  /* 0x000000070500720c */ /* 0x040fe20003f04070 */
[----:B------:R0:W-:Y:S01]  /*2e50*/  STL [R1+0x164], R2 ;  /* 0x0001640201007387 */ /* 0x0001e20000100800 */
[----:B------:R-:W-:Y:S01]  /*2e60*/  ISETP.GT.U32.AND P4, PT, R5, R11, PT ;  /* 0x0000000b0500720c */ /* 0x000fe20003f84070 */
[----:B0-----:R-:W-:-:S04]  /*2e70*/  IMAD.MOV.U32 R2, RZ, RZ, R15 ;  /* 0x000000ffff027224 */ /* 0x001fc800078e000f */
[----:B------:R-:W-:-:S04]  /*2e80*/  @!P5 IMAD.MOV R2, RZ, RZ, -R2 ;  /* 0x000000ffff02d224 */ /* 0x000fc800078e0a02 */
[--C-:B------:R-:W-:Y:S01]  /*2e90*/  @!P2 IMAD.IADD R12, R12, 0x1, -R5.reuse ;  /* 0x000000010c0ca824 */ /* 0x100fe200078e0a05 */
[----:B------:R-:W-:Y:S01]  /*2ea0*/  ISETP.GE.AND P2, PT, R28, RZ, PT ;  /* 0x000000ff1c00720c */ /* 0x000fe20003f46270 */
[--C-:B------:R-:W-:Y:S02]  /*2eb0*/  @!P6 IMAD.IADD R6, R6, 0x1, -R5.reuse ;  /* 0x000000010606e824 */ /* 0x100fe400078e0a05 */
[--C-:B------:R-:W-:Y:S01]  /*2ec0*/  @!P0 IMAD.IADD R7, R7, 0x1, -R5.reuse ;  /* 0x0000000107078824 */ /* 0x100fe200078e0a05 */
[----:B------:R-:W-:Y:S02]  /*2ed0*/  ISETP.GE.AND P0, PT, R3, RZ, PT ;  /* 0x000000ff0300720c */ /* 0x000fe40003f06270 */
[----:B------:R-:W-:Y:S01]  /*2ee0*/  ISETP.GE.AND P6, PT, R13, RZ, PT ;  /* 0x000000ff0d00720c */ /* 0x000fe20003fc6270 */
[----:B------:R-:W-:Y:S01]  /*2ef0*/  @!P4 IMAD.IADD R11, R11, 0x1, -R5 ;  /* 0x000000010b0bc824 */ /* 0x000fe200078e0a05 */
[----:B------:R-:W-:Y:S02]  /*2f00*/  ISETP.GE.AND P4, PT, R29, RZ, PT ;  /* 0x000000ff1d00720c */ /* 0x000fe40003f86270 */
[----:B--2---:R-:W-:-:S02]  /*2f10*/  ISETP.GE.AND P3, PT, R16, RZ, PT ;  /* 0x000000ff1000720c */ /* 0x004fc40003f66270 */
[----:B------:R-:W-:Y:S01]  /*2f20*/  IABS R16, R3 ;  /* 0x0000000300107213 */ /* 0x000fe20000000000 */
[----:B------:R-:W-:-:S10]  /*2f30*/  IMAD.MOV.U32 R3, RZ, RZ, R6 ;  /* 0x000000ffff037224 */ /* 0x000fd400078e0006 */
[----:B------:R-:W-:-:S05]  /*2f40*/  @!P3 IMAD.MOV R0, RZ, RZ, -R0 ;  /* 0x000000ffff00b224 */ /* 0x000fca00078e0a00 */
[----:B------:R-:W-:Y:S04]  /*2f50*/  STL [R1+0x160], R0 ;  /* 0x0001600001007387 */ /* 0x000fe80000100800 */
[----:B------:R0:W-:Y:S04]  /*2f60*/  STL [R1+0x15c], R2 ;  /* 0x00015c0201007387 */ /* 0x0001e80000100800 */
[----:B------:R-:W2:Y:S01]  /*2f70*/  LDL.LU R28, [R1+0x1f0] ;  /* 0x0001f000011c7983 */ /* 0x000ea20000300800 */
[----:B------:R-:W-:Y:S01]  /*2f80*/  @!P1 IMAD.MOV R3, RZ, RZ, -R3 ;  /* 0x000000ffff039224 */ /* 0x000fe200078e0a03 */
[----:B---3--:R-:W-:Y:S01]  /*2f90*/  ISETP.GE.AND P3, PT, R14, RZ, PT ;  /* 0x000000ff0e00720c */ /* 0x008fe20003f66270 */
[----:B0-----:R-:W-:-:S03]  /*2fa0*/  IMAD.MOV.U32 R2, RZ, RZ, R11 ;  /* 0x000000ffff027224 */ /* 0x001fc600078e000b */
[----:B------:R0:W-:Y:S02]  /*2fb0*/  STL [R1+0x158], R3 ;  /* 0x0001580301007387 */ /* 0x0001e40000100800 */
[----:B0-----:R-:W-:-:S07]  /*2fc0*/  IMAD.MOV.U32 R3, RZ, RZ, R12 ;  /* 0x000000ffff037224 */ /* 0x001fce00078e000c */
[----:B------:R-:W-:Y:S02]  /*2fd0*/  @!P3 IMAD.MOV R2, RZ, RZ, -R2 ;  /* 0x000000ffff02b224 */ /* 0x000fe400078e0a02 */
[----:B------:R-:W-:Y:S01]  /*2fe0*/  @!P6 IMAD.MOV R3, RZ, RZ, -R3 ;  /* 0x000000ffff03e224 */ /* 0x000fe200078e0a03 */
[----:B----4-:R-:W-:Y:S02]  /*2ff0*/  ISETP.GE.AND P3, PT, R24, RZ, PT ;  /* 0x000000ff1800720c */ /* 0x010fe40003f66270 */
[----:B------:R-:W-:Y:S02]  /*3000*/  IABS R6, R24 ;  /* 0x0000001800067213 */ /* 0x000fe40000000000 */
[----:B------:R-:W3:Y:S04]  /*3010*/  LDL.LU R24, [R1+0x1f4] ;  /* 0x0001f40001187983 */ /* 0x000ee80000300800 */
[----:B------:R-:W-:Y:S04]  /*3020*/  STL [R1+0x154], R2 ;  /* 0x0001540201007387 */ /* 0x000fe80000100800 */
[----:B------:R0:W-:Y:S04]  /*3030*/  STL [R1+0x150], R3 ;  /* 0x0001500301007387 */ /* 0x0001e80000100800 */
[----:B------:R-:W4:Y:S04]  /*3040*/  LDL.LU R15, [R1+0x1f8] ;  /* 0x0001f800010f7983 */ /* 0x000f280000300800 */
[----:B------:R-:W4:Y:S01]  /*3050*/  LDL.LU R29, [R1+0x1fc] ;  /* 0x0001fc00011d7983 */ /* 0x000f220000300800 */
[----:B------:R-:W-:-:S13]  /*3060*/  ISETP.GT.U32.AND P1, PT, R5, R7, PT ;  /* 0x000000070500720c */ /* 0x000fda0003f24070 */
[----:B------:R-:W-:-:S04]  /*3070*/  @!P1 IMAD.IADD R7, R7, 0x1, -R5 ;  /* 0x0000000107079824 */ /* 0x000fc800078e0a05 */
[----:B0-----:R-:W-:-:S04]  /*3080*/  IMAD.MOV.U32 R3, RZ, RZ, R7 ;  /* 0x000000ffff037224 */ /* 0x001fc800078e0007 */
[----:B------:R-:W-:Y:S01]  /*3090*/  @!P4 IMAD.MOV R3, RZ, RZ, -R3 ;  /* 0x000000ffff03c224 */ /* 0x000fe200078e0a03 */
[----:B------:R-:W-:Y:S02]  /*30a0*/  IABS R2, R25 ;  /* 0x0000001900027213 */ /* 0x000fe40000000000 */
[----:B------:R-:W-:Y:S01]  /*30b0*/  ISETP.GE.AND P1, PT, R25, RZ, PT ;  /* 0x000000ff1900720c */ /* 0x000fe20003f26270 */
[----:B------:R-:W-:Y:S01]  /*30c0*/  IMAD.MOV.U32 R25, RZ, RZ, R27 ;  /* 0x000000ffff197224 */ /* 0x000fe200078e001b */
[----:B------:R0:W-:Y:S04]  /*30d0*/  STL [R1+0x148], R3 ;  /* 0x0001480301007387 */ /* 0x0001e80000100800 */
[----:B0-----:R-:W4:Y:S04]  /*30e0*/  LDL.LU R3, [R1+0x200] ;  /* 0x0002000001037983 */ /* 0x001f280000300800 */
[----:B------:R-:W4:Y:S01]  /*30f0*/  LDL.LU R27, [R1+0x204] ;  /* 0x00020400011b7983 */ /* 0x000f220000300800 */
[----:B------:R-:W-:-:S04]  /*3100*/  IMAD.HI.U32 R0, R4, R16, RZ ;  /* 0x0000001004007227 */ /* 0x000fc800078e00ff */
[----:B------:R-:W-:-:S04]  /*3110*/  IMAD.MOV R0, RZ, RZ, -R0 ;  /* 0x000000ffff007224 */ /* 0x000fc800078e0a00 */
[----:B------:R-:W-:-:S05]  /*3120*/  IMAD R0, R5, R0, R16 ;  /* 0x0000000005007224 */ /* 0x000fca00078e0210 */
[C---:B------:R-:W-:Y:S02]  /*3130*/  ISETP.GT.U32.AND P6, PT, R5.reuse, R0, PT ;  /* 0x000000000500720c */ /* 0x040fe40003fc4070 */
[----:B------:R-:W-:Y:S02]  /*3140*/  ISETP.GT.U32.AND P5, PT, R5, R9, PT ;  /* 0x000000090500720c */ /* 0x000fe40003fa4070 */
[----:B------:R-:W-:-:S09]  /*3150*/  IABS R8, R26 ;  /* 0x0000001a00087213 */ /* 0x000fd20000000000 */
[----:B------:R-:W-:Y:S02]  /*3160*/  @!P6 IMAD.IADD R0, R0, 0x1, -R5 ;  /* 0x000000010000e824 */ /* 0x000fe400078e0a05 */
[----:B------:R-:W-:-:S03]  /*3170*/  IMAD.HI.U32 R12, R4, R8, RZ ;  /* 0x00000008040c7227 */ /* 0x000fc600078e00ff */
[----:B------:R-:W-:Y:S01]  /*3180*/  ISETP.GT.U32.AND P6, PT, R5, R0, PT ;  /* 0x000000000500720c */ /* 0x000fe20003fc4070 */
[----:B------:R-:W-:Y:S01]  /*3190*/  IMAD.HI.U32 R10, R4, R6, RZ ;  /* 0x00000006040a7227 */ /* 0x000fe200078e00ff */
[----:B------:R-:W-:-:S03]  /*31a0*/  @!P5 IADD3 R9, R9, -R5, RZ ;  /* 0x800000050909d210 */ /* 0x000fc60007ffe0ff */
[----:B------:R-:W-:Y:S01]  /*31b0*/  IMAD.MOV R12, RZ, RZ, -R12 ;  /* 0x000000ffff0c7224 */ /* 0x000fe200078e0a0c */
[C---:B------:R-:W-:Y:S01]  /*31c0*/  ISETP.GT.U32.AND P5, PT, R5.reuse, R9, PT ;  /* 0x000000090500720c */ /* 0x040fe20003fa4070 */
[----:B------:R-:W-:Y:S02]  /*31d0*/  IMAD.MOV R10, RZ, RZ, -R10 ;  /* 0x000000ffff0a7224 */ /* 0x000fe400078e0a0a */
[C---:B------:R-:W-:Y:S02]  /*31e0*/  IMAD R8, R5.reuse, R12, R8 ;  /* 0x0000000c05087224 */ /* 0x040fe400078e0208 */
[C---:B------:R-:W-:Y:S02]  /*31f0*/  IMAD R6, R5.reuse, R10, R6 ;  /* 0x0000000a05067224 */ /* 0x040fe400078e0206 */
[----:B------:R-:W-:Y:S01]  /*3200*/  @!P6 IMAD.IADD R0, R0, 0x1, -R5 ;  /* 0x000000010000e824 */ /* 0x000fe200078e0a05 */
[C---:B------:R-:W-:Y:S01]  /*3210*/  ISETP.GT.U32.AND P6, PT, R5.reuse, R8, PT ;  /* 0x000000080500720c */ /* 0x040fe20003fc4070 */
[----:B------:R-:W-:Y:S01]  /*3220*/  IMAD.HI.U32 R11, R4, R2, RZ ;  /* 0x00000002040b7227 */ /* 0x000fe200078e00ff */
[----:B------:R-:W-:-:S03]  /*3230*/  ISETP.GT.U32.AND P4, PT, R5, R6, PT ;  /* 0x000000060500720c */ /* 0x000fc60003f84070 */
[----:B------:R-:W-:Y:S02]  /*3240*/  IMAD.MOV R11, RZ, RZ, -R11 ;  /* 0x000000ffff0b7224 */ /* 0x000fe400078e0a0b */
[----:B------:R-:W-:Y:S02]  /*3250*/  @!P5 IMAD.IADD R9, R9, 0x1, -R5 ;  /* 0x000000010909d824 */ /* 0x000fe400078e0a05 */
[C---:B------:R-:W-:Y:S02]  /*3260*/  IMAD R2, R5.reuse, R11, R2 ;  /* 0x0000000b05027224 */ /* 0x040fe400078e0202 */
[----:B------:R-:W-:Y:S02]  /*3270*/  @!P2 IMAD.MOV R9, RZ, RZ, -R9 ;  /* 0x000000ffff09a224 */ /* 0x000fe400078e0a09 */
[----:B------:R-:W-:Y:S01]  /*3280*/  @!P6 IMAD.IADD R8, R8, 0x1, -R5 ;  /* 0x000000010808e824 */ /* 0x000fe200078e0a05 */
[C---:B------:R-:W-:Y:S02]  /*3290*/  ISETP.GT.U32.AND P2, PT, R5.reuse, R2, PT ;  /* 0x000000020500720c */ /* 0x040fe40003f44070 */
[----:B------:R-:W-:Y:S01]  /*32a0*/  ISETP.GE.AND P5, PT, R26, RZ, PT ;  /* 0x000000ff1a00720c */ /* 0x000fe20003fa6270 */
[----:B------:R-:W-:Y:S01]  /*32b0*/  IMAD.MOV.U32 R26, RZ, RZ, R17 ;  /* 0x000000ffff1a7224 */ /* 0x000fe200078e0011 */
[----:B------:R-:W-:Y:S01]  /*32c0*/  @!P4 IADD3 R6, R6, -R5, RZ ;  /* 0x800000050606c210 */ /* 0x000fe20007ffe0ff */
[----:B------:R-:W4:Y:S01]  /*32d0*/  LDL.LU R17, [R1+0x208] ;  /* 0x0002080001117983 */ /* 0x000f220000300800 */
[----:B------:R-:W-:Y:S01]  /*32e0*/  ISETP.GT.U32.AND P6, PT, R5, R8, PT ;  /* 0x000000080500720c */ /* 0x000fe20003fc4070 */
[----:B------:R-:W-:-:S02]  /*32f0*/  IMAD.MOV.U32 R14, RZ, RZ, R0 ;  /* 0x000000ffff0e7224 */ /* 0x000fc400078e0000 */
[----:B------:R4:W-:Y:S02]  /*3300*/  STL [R1+0x144], R9 ;  /* 0x0001440901007387 */ /* 0x0009e40000100800 */
[----:B------:R-:W-:Y:S02]  /*3310*/  @!P0 IMAD.MOV R14, RZ, RZ, -R14 ;  /* 0x000000ffff0e8224 */ /* 0x000fe400078e0a0e */
[----:B------:R-:W-:-:S03]  /*3320*/  @!P2 IMAD.IADD R2, R2, 0x1, -R5 ;  /* 0x000000010202a824 */ /* 0x000fc600078e0a05 */
[----:B------:R-:W-:Y:S02]  /*3330*/  STL [R1+0x140], R14 ;  /* 0x0001400e01007387 */ /* 0x000fe40000100800 */
[C---:B------:R-:W-:Y:S01]  /*3340*/  ISETP.GT.U32.AND P0, PT, R5.reuse, R2, PT ;  /* 0x000000020500720c */ /* 0x040fe20003f04070 */
[----:B------:R-:W-:Y:S01]  /*3350*/  @!P6 IMAD.IADD R8, R8, 0x1, -R5 ;  /* 0x000000010808e824 */ /* 0x000fe200078e0a05 */
[----:B------:R-:W-:-:S11]  /*3360*/  ISETP.GT.U32.AND P2, PT, R5, R6, PT ;  /* 0x000000060500720c */ /* 0x000fd60003f44070 */
[--C-:B------:R-:W-:Y:S02]  /*3370*/  @!P0 IMAD.IADD R2, R2, 0x1, -R5.reuse ;  /* 0x0000000102028824 */ /* 0x100fe400078e0a05 */
[----:B------:R-:W-:Y:S02]  /*3380*/  @!P2 IMAD.IADD R6, R6, 0x1, -R5 ;  /* 0x000000010606a824 */ /* 0x000fe400078e0a05 */
[----:B------:R-:W-:Y:S02]  /*3390*/  @!P1 IMAD.MOV R2, RZ, RZ, -R2 ;  /* 0x000000ffff029224 */ /* 0x000fe400078e0a02 */
[----:B------:R-:W-:Y:S01]  /*33a0*/  @!P5 IMAD.MOV R8, RZ, RZ, -R8 ;  /* 0x000000ffff08d224 */ /* 0x000fe200078e0a08 */
[----:B--2---:R-:W-:-:S05]  /*33b0*/  IABS R13, R28 ;  /* 0x0000001c000d7213 */ /* 0x004fca0000000000 */
[----:B------:R-:W-:-:S04]  /*33c0*/  IMAD.HI.U32 R10, R4, R13, RZ ;  /* 0x0000000d040a7227 */ /* 0x000fc800078e00ff */
[----:B------:R-:W-:-:S04]  /*33d0*/  IMAD.MOV R10, RZ, RZ, -R10 ;  /* 0x000000ffff0a7224 */ /* 0x000fc800078e0a0a */
[----:B------:R-:W-:-:S05]  /*33e0*/  IMAD R13, R5, R10, R13 ;  /* 0x0000000a050d7224 */ /* 0x000fca00078e020d */
[----:B------:R-:W-:Y:S02]  /*33f0*/  ISETP.GT.U32.AND P4, PT, R5, R13, PT ;  /* 0x0000000d0500720c */ /* 0x000fe40003f84070 */
[----:B------:R-:W-:Y:S02]  /*3400*/  ISETP.GE.AND P6, PT, R28, RZ, PT ;  /* 0x000000ff1c00720c */ /* 0x000fe40003fc6270 */
[----:B------:R-:W2:Y:S09]  /*3410*/  LDL.LU R28, [R1+0x20c] ;  /* 0x00020c00011c7983 */ /* 0x000eb20000300800 */
[----:B------:R-:W-:Y:S01]  /*3420*/  @!P4 IMAD.IADD R13, R13, 0x1, -R5 ;  /* 0x000000010d0dc824 */ /* 0x000fe200078e0a05 */
[----:B---3--:R-:W-:-:S02]  /*3430*/  IABS R7, R24 ;  /* 0x0000001800077213 */ /* 0x008fc40000000000 */
[----:B----4-:R-:W-:-:S05]  /*3440*/  IABS R9, R15 ;  /* 0x0000000f00097213 */ /* 0x010fca0000000000 */
[----:B------:R-:W-:Y:S01]  /*3450*/  IMAD.HI.U32 R11, R4, R9, RZ ;  /* 0x00000009040b7227 */ /* 0x000fe200078e00ff */
[----:B------:R-:W-:-:S03]  /*3460*/  IABS R10, R29 ;  /* 0x0000001d000a7213 */ /* 0x000fc60000000000 */
[----:B------:R-:W-:Y:S01]  /*3470*/  IMAD.MOV R11, RZ, RZ, -R11 ;  /* 0x000000ffff0b7224 */ /* 0x000fe200078e0a0b */
[----:B------:R-:W-:-:S03]  /*3480*/  ISETP.GT.U32.AND P4, PT, R5, R13, PT ;  /* 0x0000000d0500720c */ /* 0x000fc60003f84070 */
[----:B------:R-:W-:Y:S02]  /*3490*/  IMAD R9, R5, R11, R9 ;  /* 0x0000000b05097224 */ /* 0x000fe400078e0209 */
[----:B------:R-:W-:-:S04]  /*34a0*/  IMAD.HI.U32 R11, R4, R10, RZ ;  /* 0x0000000a040b7227 */ /* 0x000fc800078e00ff */
[----:B------:R-:W-:-:S04]  /*34b0*/  IMAD.HI.U32 R12, R4, R7, RZ ;  /* 0x00000007040c7227 */ /* 0x000fc800078e00ff */
[----:B------:R-:W-:Y:S02]  /*34c0*/  IMAD.MOV R11, RZ, RZ, -R11 ;  /* 0x000000ffff0b7224 */ /* 0x000fe400078e0a0b */
[----:B------:R-:W-:Y:S01]  /*34d0*/  IMAD.MOV R12, RZ, RZ, -R12 ;  /* 0x000000ffff0c7224 */ /* 0x000fe200078e0a0c */
[C---:B------:R-:W-:Y:S01]  /*34e0*/  ISETP.GT.U32.AND P0, PT, R5.reuse, R9, PT ;  /* 0x000000090500720c */ /* 0x040fe20003f04070 */
[C---:B------:R-:W-:Y:S02]  /*34f0*/  IMAD R10, R5.reuse, R11, R10 ;  /* 0x0000000b050a7224 */ /* 0x040fe400078e020a */
[----:B------:R-:W-:Y:S02]  /*3500*/  IMAD R7, R5, R12, R7 ;  /* 0x0000000c05077224 */ /* 0x000fe400078e0207 */
[----:B------:R-:W-:Y:S01]  /*3510*/  @!P4 IMAD.IADD R13, R13, 0x1, -R5 ;  /* 0x000000010d0dc824 */ /* 0x000fe200078e0a05 */
[C---:B------:R-:W-:Y:S02]  /*3520*/  ISETP.GT.U32.AND P4, PT, R5.reuse, R10, PT ;  /* 0x0000000a0500720c */ /* 0x040fe40003f84070 */
[----:B------:R-:W-:-:S05]  /*3530*/  ISETP.GT.U32.AND P2, PT, R5, R7, PT ;  /* 0x000000070500720c */ /* 0x000fca0003f44070 */
[----:B------:R-:W-:Y:S01]  /*3540*/  @!P0 IMAD.IADD R9, R9, 0x1, -R5 ;  /* 0x0000000109098824 */ /* 0x000fe200078e0a05 */
[----:B------:R-:W-:Y:S02]  /*3550*/  ISETP.GE.AND P0, PT, R15, RZ, PT ;  /* 0x000000ff0f00720c */ /* 0x000fe40003f06270 */
[----:B------:R-:W-:-:S03]  /*3560*/  MOV R15, R6 ;  /* 0x00000006000f7202 */ /* 0x000fc60000000f00 */
[--C-:B------:R-:W-:Y:S02]  /*3570*/  @!P4 IMAD.IADD R10, R10, 0x1, -R5.reuse ;  /* 0x000000010a0ac824 */ /* 0x100fe400078e0a05 */
[----:B------:R-:W-:Y:S01]  /*3580*/  @!P2 IMAD.IADD R7, R7, 0x1, -R5 ;  /* 0x000000010707a824 */ /* 0x000fe200078e0a05 */
[----:B------:R-:W-:Y:S01]  /*3590*/  ISETP.GE.AND P2, PT, R24, RZ, PT ;  /* 0x000000ff1800720c */ /* 0x000fe20003f46270 */
[----:B------:R-:W-:Y:S01]  /*35a0*/  @!P3 IMAD.MOV R15, RZ, RZ, -R15 ;  /* 0x000000ffff0fb224 */ /* 0x000fe200078e0a0f */
[----:B------:R-:W-:Y:S01]  /*35b0*/  ISETP.GT.U32.AND P1, PT, R5, R10, PT ;  /* 0x0000000a0500720c */ /* 0x000fe20003f24070 */
[----:B------:R-:W-:Y:S02]  /*35c0*/  IMAD.MOV.U32 R24, RZ, RZ, R25 ;  /* 0x000000ffff187224 */ /* 0x000fe400078e0019 */
[----:B------:R-:W-:Y:S02]  /*35d0*/  IMAD.MOV.U32 R25, RZ, RZ, R26 ;  /* 0x000000ffff197224 */ /* 0x000fe400078e001a */
[----:B------:R-:W3:Y:S04]  /*35e0*/  LDL.LU R26, [R1+0x210] ;  /* 0x00021000011a7983 */ /* 0x000ee80000300800 */
[----:B------:R-:W-:Y:S04]  /*35f0*/  STL [R1+0x13c], R15 ;  /* 0x00013c0f01007387 */ /* 0x000fe80000100800 */
[----:B------:R0:W-:Y:S01]  /*3600*/  STL [R1+0x138], R2 ;  /* 0x0001380201007387 */ /* 0x0001e20000100800 */
[----:B------:R-:W-:-:S02]  /*3610*/  @!P1 IMAD.IADD R10, R10, 0x1, -R5 ;  /* 0x000000010a0a9824 */ /* 0x000fc400078e0a05 */
[----:B0-----:R-:W-:-:S04]  /*3620*/  IMAD.MOV.U32 R2, RZ, RZ, R13 ;  /* 0x000000ffff027224 */ /* 0x001fc800078e000d */
[----:B------:R-:W-:Y:S01]  /*3630*/  @!P6 IMAD.MOV R2, RZ, RZ, -R2 ;  /* 0x000000ffff02e224 */ /* 0x000fe200078e0a02 */
[----:B------:R-:W-:Y:S01]  /*3640*/  STL [R1+0x134], R8 ;  /* 0x0001340801007387 */ /* 0x000fe20000100800 */
[----:B------:R-:W-:Y:S02]  /*3650*/  IABS R11, R27 ;  /* 0x0000001b000b7213 */ /* 0x000fe40000000000 */
[----:B------:R-:W-:Y:S01]  /*3660*/  ISETP.GE.AND P1, PT, R27, RZ, PT ;  /* 0x000000ff1b00720c */ /* 0x000fe20003f26270 */
[----:B------:R-:W-:Y:S04]  /*3670*/  STL [R1+0x130], R2 ;  /* 0x0001300201007387 */ /* 0x000fe80000100800 */
[----:B------:R-:W4:Y:S01]  /*3680*/  LDL.LU R27, [R1+0x218] ;  /* 0x00021800011b7983 */ /* 0x000f220000300800 */
[----:B------:R-:W-:-:S05]  /*3690*/  IABS R0, R3 ;  /* 0x0000000300007213 */ /* 0x000fca0000000000 */
[----:B------:R-:W-:-:S04]  /*36a0*/  IMAD.HI.U32 R14, R4, R0, RZ ;  /* 0x00000000040e7227 */ /* 0x000fc800078e00ff */
[----:B------:R-:W-:Y:S01]  /*36b0*/  IMAD.MOV R14, RZ, RZ, -R14 ;  /* 0x000000ffff0e7224 */ /* 0x000fe200078e0a0e */
[----:B------:R-:W-:-:S03]  /*36c0*/  ISETP.GT.U32.AND P4, PT, R5, R7, PT ;  /* 0x000000070500720c */ /* 0x000fc60003f84070 */
[C---:B------:R-:W-:Y:S01]  /*36d0*/  IMAD R0, R5.reuse, R14, R0 ;  /* 0x0000000e05007224 */ /* 0x040fe200078e0200 */
[----:B------:R-:W-:-:S04]  /*36e0*/  ISETP.GT.U32.AND P3, PT, R5, R9, PT ;  /* 0x000000090500720c */ /* 0x000fc80003f64070 */
[----:B------:R-:W-:Y:S01]  /*36f0*/  ISETP.GT.U32.AND P6, PT, R5, R0, PT ;  /* 0x000000000500720c */ /* 0x000fe20003fc4070 */
[----:B------:R-:W-:Y:S01]  /*3700*/  IMAD.HI.U32 R14, R4, R11, RZ ;  /* 0x0000000b040e7227 */ /* 0x000fe200078e00ff */
[----:B------:R-:W-:-:S03]  /*3710*/  IABS R12, R17 ;  /* 0x00000011000c7213 */ /* 0x000fc60000000000 */
[----:B------:R-:W-:Y:S02]  /*3720*/  IMAD.MOV R14, RZ, RZ, -R14 ;  /* 0x000000ffff0e7224 */ /* 0x000fe400078e0a0e */
[----:B------:R-:W-:-:S04]  /*3730*/  IMAD.HI.U32 R6, R4, R12, RZ ;  /* 0x0000000c04067227 */ /* 0x000fc800078e00ff */
[----:B------:R-:W-:Y:S02]  /*3740*/  IMAD.MOV R6, RZ, RZ, -R6 ;  /* 0x000000ffff067224 */ /* 0x000fe400078e0a06 */
[----:B------:R-:W-:Y:S01]  /*3750*/  @!P4 IMAD.IADD R7, R7, 0x1, -R5 ;  /* 0x000000010707c824 */ /* 0x000fe200078e0a05 */
[----:B------:R-:W-:Y:S01]  /*3760*/  ISETP.GE.AND P4, PT, R3, RZ, PT ;  /* 0x000000ff0300720c */ /* 0x000fe20003f86270 */
[C---:B------:R-:W-:Y:S02]  /*3770*/  IMAD R11, R5.reuse, R14, R11 ;  /* 0x0000000e050b7224 */ /* 0x040fe400078e020b */
[----:B------:R-:W-:Y:S02]  /*3780*/  IMAD R12, R5, R6, R12 ;  /* 0x00000006050c7224 */ /* 0x000fe400078e020c */
[----:B------:R-:W-:Y:S02]  /*3790*/  @!P6 IMAD.IADD R0, R0, 0x1, -R5 ;  /* 0x000000010000e824 */ /* 0x000fe400078e0a05 */
[----:B------:R-:W-:-:S02]  /*37a0*/  IMAD.MOV.U32 R3, RZ, RZ, R7 ;  /* 0x000000ffff037224 */ /* 0x000fc400078e0007 */
[----:B------:R-:W-:Y:S01]  /*37b0*/  @!P3 IMAD.IADD R9, R9, 0x1, -R5 ;  /* 0x000000010909b824 */ /* 0x000fe200078e0a05 */
[C---:B------:R-:W-:Y:S01]  /*37c0*/  ISETP.GT.U32.AND P3, PT, R5.reuse, R11, PT ;  /* 0x0000000b0500720c */ /* 0x040fe20003f64070 */
[----:B------:R-:W-:Y:S01]  /*37d0*/  @!P2 IMAD.MOV R3, RZ, RZ, -R3 ;  /* 0x000000ffff03a224 */ /* 0x000fe200078e0a03 */
[C---:B------:R-:W-:Y:S02]  /*37e0*/  ISETP.GT.U32.AND P2, PT, R5.reuse, R0, PT ;  /* 0x000000000500720c */ /* 0x040fe40003f44070 */
[----:B------:R-:W-:-:S09]  /*37f0*/  ISETP.GT.U32.AND P6, PT, R5, R12, PT ;  /* 0x0000000c0500720c */ /* 0x000fd20003fc4070 */
[--C-:B------:R-:W-:Y:S02]  /*3800*/  @!P3 IMAD.IADD R11, R11, 0x1, -R5.reuse ;  /* 0x000000010b0bb824 */ /* 0x100fe400078e0a05 */
[--C-:B------:R-:W-:Y:S02]  /*3810*/  @!P2 IMAD.IADD R0, R0, 0x1, -R5.reuse ;  /* 0x000000010000a824 */ /* 0x100fe400078e0a05 */
[----:B------:R-:W-:Y:S01]  /*3820*/  @!P6 IMAD.IADD R12, R12, 0x1, -R5 ;  /* 0x000000010c0ce824 */ /* 0x000fe200078e0a05 */
[----:B------:R-:W-:Y:S01]  /*3830*/  ISETP.GT.U32.AND P6, PT, R5, R11, PT ;  /* 0x0000000b0500720c */ /* 0x000fe20003fc4070 */
[----:B------:R0:W-:Y:S01]  /*3840*/  STL [R1+0x128], R3 ;  /* 0x0001280301007387 */ /* 0x0001e20000100800 */
[----:B------:R-:W-:Y:S02]  /*3850*/  ISETP.GE.AND P5, PT, R29, RZ, PT ;  /* 0x000000ff1d00720c */ /* 0x000fe40003fa6270 */
[----:B------:R-:W-:Y:S02]  /*3860*/  ISETP.GE.AND P3, PT, R17, RZ, PT ;  /* 0x000000ff1100720c */ /* 0x000fe40003f66270 */
[----:B------:R-:W3:Y:S01]  /*3870*/  LDL.LU R17, [R1+0x21c] ;  /* 0x00021c0001117983 */ /* 0x000ee20000300800 */
[----:B0-----:R-:W-:-:S04]  /*3880*/  IMAD.MOV.U32 R3, RZ, RZ, R9 ;  /* 0x000000ffff037224 */ /* 0x001fc800078e0009 */
[----:B------:R-:W-:Y:S02]  /*3890*/  @!P0 IMAD.MOV R3, RZ, RZ, -R3 ;  /* 0x000000ffff038224 */ /* 0x000fe400078e0a03 */
[----:B------:R-:W-:Y:S02]  /*38a0*/  @!P6 IMAD.IADD R11, R11, 0x1, -R5 ;  /* 0x000000010b0be824 */ /* 0x000fe400078e0a05 */
[----:B------:R-:W-:Y:S01]  /*38b0*/  IMAD.MOV.U32 R9, RZ, RZ, R10 ;  /* 0x000000ffff097224 */ /* 0x000fe200078e000a */
[----:B------:R0:W-:Y:S03]  /*38c0*/  STL [R1+0x124], R3 ;  /* 0x0001240301007387 */ /* 0x0001e60000100800 */
[----:B------:R-:W-:Y:S02]  /*38d0*/  @!P5 IMAD.MOV R9, RZ, RZ, -R9 ;  /* 0x000000ffff09d224 */ /* 0x000fe400078e0a09 */
[----:B0-----:R-:W-:-:S02]  /*38e0*/  IMAD.MOV.U32 R3, RZ, RZ, R0 ;  /* 0x000000ffff037224 */ /* 0x001fc400078e0000 */
[----:B------:R-:W-:Y:S02]  /*38f0*/  IMAD.MOV.U32 R0, RZ, RZ, R11 ;  /* 0x000000ffff007224 */ /* 0x000fe400078e000b */
[----:B------:R-:W-:Y:S02]  /*3900*/  @!P4 IMAD.MOV R3, RZ, RZ, -R3 ;  /* 0x000000ffff03c224 */ /* 0x000fe400078e0a03 */
[----:B------:R-:W-:Y:S01]  /*3910*/  @!P1 IMAD.MOV R0, RZ, RZ, -R0 ;  /* 0x000000ffff009224 */ /* 0x000fe200078e0a00 */
[----:B------:R-:W-:Y:S01]  /*3920*/  STL [R1+0x120], R9 ;  /* 0x0001200901007387 */ /* 0x000fe20000100800 */
[----:B------:R-:W-:Y:S02]  /*3930*/  IABS R8, R18 ;  /* 0x0000001200087213 */ /* 0x000fe40000000000 */
[----:B------:R-:W-:Y:S01]  /*3940*/  ISETP.GE.AND P1, PT, R18, RZ, PT ;  /* 0x000000ff1200720c */ /* 0x000fe20003f26270 */
[----:B------:R0:W-:Y:S04]  /*3950*/  STL [R1+0x11c], R3 ;  /* 0x00011c0301007387 */ /* 0x0001e80000100800 */
[----:B------:R-:W-:Y:S04]  /*3960*/  STL [R1+0x118], R0 ;  /* 0x0001180001007387 */ /* 0x000fe80000100800 */
[----:B------:R-:W3:Y:S04]  /*3970*/  LDL R18, [R1+0x228] ;  /* 0x0002280001127983 */ /* 0x000ee80000100800 */
[----:B0-----:R-:W3:Y:S01]  /*3980*/  LDL.LU R3, [R1+0x22c] ;  /* 0x00022c0001037983 */ /* 0x001ee20000300800 */
[----:B--2---:R-:W-:-:S05]  /*3990*/  IABS R6, R28 ;  /* 0x0000001c00067213 */ /* 0x004fca0000000000 */
[----:B------:R-:W-:-:S04]  /*39a0*/  IMAD.HI.U32 R7, R4, R6, RZ ;  /* 0x0000000604077227 */ /* 0x000fc800078e00ff */
[----:B------:R-:W-:-:S04]  /*39b0*/  IMAD.MOV R7, RZ, RZ, -R7 ;  /* 0x000000ffff077224 */ /* 0x000fc800078e0a07 */
[----:B------:R-:W-:-:S05]  /*39c0*/  IMAD R6, R5, R7, R6 ;  /* 0x0000000705067224 */ /* 0x000fca00078e0206 */
[----:B------:R-:W-:-:S13]  /*39d0*/  ISETP.GT.U32.AND P2, PT, R5, R6, PT ;  /* 0x000000060500720c */ /* 0x000fda0003f44070 */
[----:B------:R-:W-:-:S05]  /*39e0*/  @!P2 IMAD.IADD R6, R6, 0x1, -R5 ;  /* 0x000000010606a824 */ /* 0x000fca00078e0a05 */
[----:B------:R-:W-:Y:S02]  /*39f0*/  ISETP.GT.U32.AND P2, PT, R5, R6, PT ;  /* 0x000000060500720c */ /* 0x000fe40003f44070 */
[----:B------:R-:W-:Y:S02]  /*3a00*/  ISETP.GE.AND P5, PT, R28, RZ, PT ;  /* 0x000000ff1c00720c */ /* 0x000fe40003fa6270 */
[----:B------:R-:W2:Y:S09]  /*3a10*/  LDL.LU R28, [R1+0x234] ;  /* 0x00023400011c7983 */ /* 0x000eb20000300800 */
[----:B------:R-:W-:Y:S01]  /*3a20*/  @!P2 IMAD.IADD R6, R6, 0x1, -R5 ;  /* 0x000000010606a824 */ /* 0x000fe200078e0a05 */
[----:B----4-:R-:W-:-:S02]  /*3a30*/  IABS R14, R27 ;  /* 0x0000001b000e7213 */ /* 0x010fc40000000000 */
[----:B------:R-:W-:Y:S02]  /*3a40*/  ISETP.GE.AND P2, PT, R27, RZ, PT ;  /* 0x000000ff1b00720c */ /* 0x000fe40003f46270 */
[----:B------:R-:W4:Y:S04]  /*3a50*/  LDL.LU R27, [R1+0x238] ;  /* 0x00023800011b7983 */ /* 0x000f280000300800 */
[----:B------:R0:W-:Y:S04]  /*3a60*/  STL [R1+0x1a0c], R23 ;  /* 0x001a0c1701007387 */ /* 0x0001e80000100800 */
[----:B0-----:R-:W2:Y:S01]  /*3a70*/  LDL.LU R23, [R1+0x230] ;  /* 0x0002300001177983 */ /* 0x001ea20000300800 */
[----:B---3--:R-:W-:Y:S01]  /*3a80*/  IABS R2, R26 ;  /* 0x0000001a00027213 */ /* 0x008fe20000000000 */
[----:B------:R-:W-:-:S04]  /*3a90*/  IMAD.HI.U32 R7, R4, R8, RZ ;  /* 0x0000000804077227 */ /* 0x000fc800078e00ff */
[----:B------:R-:W-:-:S05]  /*3aa0*/  IMAD.HI.U32 R13, R4, R2, RZ ;  /* 0x00000002040d7227 */ /* 0x000fca00078e00ff */
[----:B------:R-:W-:Y:S01]  /*3ab0*/  IADD3 R13, -R13, RZ, RZ ;  /* 0x000000ff0d0d7210 */ /* 0x000fe20007ffe1ff */
[----:B------:R-:W-:-:S04]  /*3ac0*/  IMAD.MOV R7, RZ, RZ, -R7 ;  /* 0x000000ffff077224 */ /* 0x000fc800078e0a07 */
[C---:B------:R-:W-:Y:S02]  /*3ad0*/  IMAD R2, R5.reuse, R13, R2 ;  /* 0x0000000d05027224 */ /* 0x040fe400078e0202 */
[----:B------:R-:W-:Y:S02]  /*3ae0*/  IMAD R8, R5, R7, R8 ;  /* 0x0000000705087224 */ /* 0x000fe400078e0208 */
[----:B------:R-:W-:-:S04]  /*3af0*/  IMAD.HI.U32 R7, R4, R14, RZ ;  /* 0x0000000e04077227 */ /* 0x000fc800078e00ff */
[----:B------:R-:W-:Y:S01]  /*3b00*/  IMAD.MOV R7, RZ, RZ, -R7 ;  /* 0x000000ffff077224 */ /* 0x000fe200078e0a07 */
[----:B------:R-:W-:-:S03]  /*3b10*/  IABS R9, R25 ;  /* 0x0000001900097213 */ /* 0x000fc60000000000 */
[C---:B------:R-:W-:Y:S01]  /*3b20*/  IMAD R14, R5.reuse, R7, R14 ;  /* 0x00000007050e7224 */ /* 0x040fe200078e020e */
[----:B------:R-:W-:Y:S02]  /*3b30*/  ISETP.GT.U32.AND P0, PT, R5, R12, PT ;  /* 0x0000000c0500720c */ /* 0x000fe40003f04070 */
[----:B------:R-:W-:-:S05]  /*3b40*/  IABS R13, R17 ;  /* 0x00000011000d7213 */ /* 0x000fca0000000000 */
[----:B------:R-:W-:-:S05]  /*3b50*/  IMAD.HI.U32 R0, R4, R13, RZ ;  /* 0x0000000d04007227 */ /* 0x000fca00078e00ff */
[----:B------:R-:W-:Y:S01]  /*3b60*/  IADD3 R7, -R0, RZ, RZ ;  /* 0x000000ff00077210 */ /* 0x000fe20007ffe1ff */
[----:B------:R-:W-:-:S04]  /*3b70*/  IMAD.HI.U32 R0, R4, R9, RZ ;  /* 0x0000000904007227 */ /* 0x000fc800078e00ff */
[----:B------:R-:W-:Y:S02]  /*3b80*/  IMAD R13, R5, R7, R13 ;  /* 0x00000007050d7224 */ /* 0x000fe400078e020d */
[----:B------:R-:W-:-:S04]  /*3b90*/  IMAD.MOV R0, RZ, RZ, -R0 ;  /* 0x000000ffff007224 */ /* 0x000fc800078e0a00 */
[----:B------:R-:W-:Y:S01]  /*3ba0*/  IMAD R9, R5, R0, R9 ;  /* 0x0000000005097224 */ /* 0x000fe200078e0209 */
[----:B------:R-:W-:Y:S01]  /*3bb0*/  ISETP.GE.AND P4, PT, R26, RZ, PT ;  /* 0x000000ff1a00720c */ /* 0x000fe20003f86270 */
[----:B------:R-:W-:Y:S01]  /*3bc0*/  @!P0 IMAD.IADD R12, R12, 0x1, -R5 ;  /* 0x000000010c0c8824 */ /* 0x000fe200078e0a05 */
[----:B------:R-:W-:Y:S01]  /*3bd0*/  IABS R10, R24 ;  /* 0x00000018000a7213 */ /* 0x000fe20000000000 */
[----:B------:R-:W-:Y:S01]  /*3be0*/  IMAD.MOV.U32 R26, RZ, RZ, R19 ;  /* 0x000000ffff1a7224 */ /* 0x000fe200078e0013 */
[----:B------:R-:W-:Y:S02]  /*3bf0*/  IABS R7, R18 ;  /* 0x0000001200077213 */ /* 0x000fe40000000000 */
[----:B------:R-:W-:-:S05]  /*3c00*/  IABS R0, R3 ;  /* 0x0000000300007213 */ /* 0x000fca0000000000 */
[----:B------:R-:W-:-:S04]  /*3c10*/  IMAD.HI.U32 R19, R4, R0, RZ ;  /* 0x0000000004137227 */ /* 0x000fc800078e00ff */
[----:B------:R-:W-:-:S04]  /*3c20*/  IMAD.MOV R19, RZ, RZ, -R19 ;  /* 0x000000ffff137224 */ /* 0x000fc800078e0a13 */
[----:B------:R-:W-:Y:S01]  /*3c30*/  IMAD R0, R5, R19, R0 ;  /* 0x0000001305007224 */ /* 0x000fe200078e0200 */
[----:B--2---:R-:W-:-:S05]  /*3c40*/  IABS R29, R23 ;  /* 0x00000017001d7213 */ /* 0x004fca0000000000 */
[----:B------:R-:W-:-:S04]  /*3c50*/  IMAD.HI.U32 R18, R4, R29, RZ ;  /* 0x0000001d04127227 */ /* 0x000fc800078e00ff */
[----:B------:R-:W-:-:S04]  /*3c60*/  IMAD.MOV R18, RZ, RZ, -R18 ;  /* 0x000000ffff127224 */ /* 0x000fc800078e0a12 */
[----:B------:R-:W-:Y:S02]  /*3c70*/  IMAD R29, R5, R18, R29 ;  /* 0x00000012051d7224 */ /* 0x000fe400078e021d */
[----:B------:R-:W-:Y:S02]  /*3c80*/  IMAD.MOV.U32 R18, RZ, RZ, R24 ;  /* 0x000000ffff127224 */ /* 0x000fe400078e0018 */
[----:B------:R-:W-:Y:S02]  /*3c90*/  IMAD.MOV.U32 R24, RZ, RZ, R12 ;  /* 0x000000ffff187224 */ /* 0x000fe400078e000c */
[----:B------:R-:W-:Y:S02]  /*3ca0*/  IMAD.MOV.U32 R12, RZ, RZ, R18 ;  /* 0x000000ffff0c7224 */ /* 0x000fe400078e0012 */
[----:B------:R-:W-:Y:S02]  /*3cb0*/  IMAD.MOV.U32 R18, RZ, RZ, R6 ;  /* 0x000000ffff127224 */ /* 0x000fe400078e0006 */
[----:B------:R-:W-:-:S02]  /*3cc0*/  @!P3 IMAD.MOV R24, RZ, RZ, -R24 ;  /* 0x000000ffff18b224 */ /* 0x000fc400078e0a18 */
[----:B------:R-:W-:Y:S02]  /*3cd0*/  @!P5 IMAD.MOV R18, RZ, RZ, -R18 ;  /* 0x000000ffff12d224 */ /* 0x000fe400078e0a12 */
[----:B------:R-:W-:Y:S02]  /*3ce0*/  IMAD.MOV.U32 R19, RZ, RZ, R23 ;  /* 0x000000ffff137224 */ /* 0x000fe400078e0017 */
[----:B------:R-:W2:Y:S04]  /*3cf0*/  LDL.LU R23, [R1+0x1a0c] ;  /* 0x001a0c0001177983 */ /* 0x000ea80000300800 */
[----:B------:R-:W-:Y:S04]  /*3d00*/  STL [R1+0x114], R24 ;  /* 0x0001141801007387 */ /* 0x000fe80000100800 */
[----:B------:R0:W-:Y:S04]  /*3d10*/  STL [R1+0x110], R18 ;  /* 0x0001101201007387 */ /* 0x0001e80000100800 */
[----:B0-----:R-:W3:Y:S01]  /*3d20*/  LDL.LU R18, [R1+0x228] ;  /* 0x0002280001127983 */ /* 0x001ee20000300800 */
[----:B------:R-:W-:-:S02]  /*3d30*/  ISETP.GT.U32.AND P6, PT, R5, R2, PT ;  /* 0x000000020500720c */ /* 0x000fc40003fc4070 */
[----:B------:R-:W-:-:S11]  /*3d40*/  ISETP.GT.U32.AND P0, PT, R5, R8, PT ;  /* 0x000000080500720c */ /* 0x000fd60003f04070 */
[----:B------:R-:W-:-:S05]  /*3d50*/  @!P6 IMAD.IADD R2, R2, 0x1, -R5 ;  /* 0x000000010202e824 */ /* 0x000fca00078e0a05 */
[----:B------:R-:W-:Y:S01]  /*3d60*/  ISETP.GT.U32.AND P6, PT, R5, R2, PT ;  /* 0x000000020500720c */ /* 0x000fe20003fc4070 */
[----:B------:R-:W-:Y:S02]  /*3d70*/  @!P0 IMAD.IADD R8, R8, 0x1, -R5 ;  /* 0x0000000108088824 */ /* 0x000fe400078e0a05 */
[----:B------:R-:W-:-:S03]  /*3d80*/  IMAD.HI.U32 R11, R4, R10, RZ ;  /* 0x0000000a040b7227 */ /* 0x000fc600078e00ff */
[----:B------:R-:W-:Y:S01]  /*3d90*/  ISETP.GT.U32.AND P0, PT, R5, R8, PT ;  /* 0x000000080500720c */ /* 0x000fe20003f04070 */
[----:B------:R-:W-:-:S06]  /*3da0*/  IMAD.MOV R11, RZ, RZ, -R11 ;  /* 0x000000ffff0b7224 */ /* 0x000fcc00078e0a0b */
[----:B------:R-:W-:Y:S01]  /*3db0*/  @!P6 IMAD.IADD R2, R2, 0x1, -R5 ;  /* 0x000000010202e824 */ /* 0x000fe200078e0a05 */
[C---:B------:R-:W-:Y:S01]  /*3dc0*/  ISETP.GT.U32.AND P6, PT, R5.reuse, R14, PT ;  /* 0x0000000e0500720c */ /* 0x040fe20003fc4070 */
[----:B------:R-:W-:Y:S02]  /*3dd0*/  IMAD R10, R5, R11, R10 ;  /* 0x0000000b050a7224 */ /* 0x000fe400078e020a */
[----:B------:R-:W-:-:S04]  /*3de0*/  IMAD.HI.U32 R15, R4, R7, RZ ;  /* 0x00000007040f7227 */ /* 0x000fc800078e00ff */
[----:B------:R-:W-:Y:S01]  /*3df0*/  @!P0 IMAD.IADD R8, R8, 0x1, -R5 ;  /* 0x0000000108088824 */ /* 0x000fe200078e0a05 */
[----:B------:R-:W-:-:S05]  /*3e00*/  ISETP.GT.U32.AND P0, PT, R5, R13, PT ;  /* 0x0000000d0500720c */ /* 0x000fca0003f04070 */
[----:B------:R-:W-:Y:S01]  /*3e10*/  @!P6 IMAD.IADD R14, R14, 0x1, -R5 ;  /* 0x000000010e0ee824 */ /* 0x000fe200078e0a05 */
[----:B------:R-:W-:Y:S01]  /*3e20*/  ISETP.GT.U32.AND P6, PT, R5, R10, PT ;  /* 0x0000000a0500720c */ /* 0x000fe20003fc4070 */
[----:B------:R-:W-:-:S04]  /*3e30*/  IMAD.MOV R15, RZ, RZ, -R15 ;  /* 0x000000ffff0f7224 */ /* 0x000fc800078e0a0f */
[----:B------:R-:W-:Y:S02]  /*3e40*/  IMAD R7, R5, R15, R7 ;  /* 0x0000000f05077224 */ /* 0x000fe400078e0207 */
[----:B------:R-:W-:Y:S01]  /*3e50*/  @!P0 IMAD.IADD R13, R13, 0x1, -R5 ;  /* 0x000000010d0d8824 */ /* 0x000fe200078e0a05 */
[----:B------:R-:W-:-:S05]  /*3e60*/  ISETP.GT.U32.AND P0, PT, R5, R9, PT ;  /* 0x000000090500720c */ /* 0x000fca0003f04070 */
[----:B------:R-:W-:Y:S01]  /*3e70*/  @!P6 IMAD.IADD R10, R10, 0x1, -R5 ;  /* 0x000000010a0ae824 */ /* 0x000fe200078e0a05 */
[----:B------:R-:W-:Y:S02]  /*3e80*/  ISETP.GT.U32.AND P6, PT, R5, R7, PT ;  /* 0x000000070500720c */ /* 0x000fe40003fc4070 */
[----:B----4-:R-:W-:Y:S01]  /*3e90*/  IABS R15, R27 ;  /* 0x0000001b000f7213 */ /* 0x010fe20000000000 */
[----:B------:R-:W-:Y:S01]  /*3ea0*/  IMAD.MOV.U32 R6, RZ, RZ, R8 ;  /* 0x000000ffff067224 */ /* 0x000fe200078e0008 */
[----:B------:R-:W-:-:S03]  /*3eb0*/  IABS R11, R28 ;  /* 0x0000001c000b7213 */ /* 0x000fc60000000000 */
[----:B------:R-:W-:Y:S01]  /*3ec0*/  @!P0 IMAD.IADD R9, R9, 0x1, -R5 ;  /* 0x0000000109098824 */ /* 0x000fe200078e0a05 */
[----:B------:R-:W-:Y:S01]  /*3ed0*/  ISETP.GE.AND P0, PT, R17, RZ, PT ;  /* 0x000000ff1100720c */ /* 0x000fe20003f06270 */
[----:B------:R-:W-:-:S04]  /*3ee0*/  IMAD.HI.U32 R17, R4, R15, RZ ;  /* 0x0000000f04117227 */ /* 0x000fc800078e00ff */
[----:B------:R-:W-:Y:S01]  /*3ef0*/  @!P6 IMAD.IADD R7, R7, 0x1, -R5 ;  /* 0x000000010707e824 */ /* 0x000fe200078e0a05 */
[C---:B------:R-:W-:Y:S02]  /*3f00*/  ISETP.GT.U32.AND P3, PT, R5.reuse, R14, PT ;  /* 0x0000000e0500720c */ /* 0x040fe40003f64070 */
[C---:B------:R-:W-:Y:S02]  /*3f10*/  ISETP.GT.U32.AND P5, PT, R5.reuse, R13, PT ;  /* 0x0000000d0500720c */ /* 0x040fe40003fa4070 */
[C---:B------:R-:W-:Y:S01]  /*3f20*/  ISETP.GT.U32.AND P6, PT, R5.reuse, R7, PT ;  /* 0x000000070500720c */ /* 0x040fe20003fc4070 */
[----:B------:R-:W-:Y:S01]  /*3f30*/  @!P4 IMAD.MOV R2, RZ, RZ, -R2 ;  /* 0x000000ffff02c224 */ /* 0x000fe200078e0a02 */
[C---:B------:R-:W-:Y:S01]  /*3f40*/  ISETP.GT.U32.AND P4, PT, R5.reuse, R10, PT ;  /* 0x0000000a0500720c */ /* 0x040fe20003f84070 */
[----:B------:R-:W-:Y:S01]  /*3f50*/  @!P1 IMAD.MOV R6, RZ, RZ, -R6 ;  /* 0x000000ffff069224 */ /* 0x000fe200078e0a06 */
[----:B------:R-:W-:Y:S01]  /*3f60*/  ISETP.GT.U32.AND P1, PT, R5, R9, PT ;  /* 0x000000090500720c */ /* 0x000fe20003f24070 */
[----:B------:R-:W-:Y:S01]  /*3f70*/  IMAD.HI.U32 R16, R4, R11, RZ ;  /* 0x0000000b04107227 */ /* 0x000fe200078e00ff */
[----:B------:R-:W-:-:S03]  /*3f80*/  IADD3 R17, -R17, RZ, RZ ;  /* 0x000000ff11117210 */ /* 0x000fc60007ffe1ff */
[----:B------:R-:W-:Y:S02]  /*3f90*/  IMAD.MOV R16, RZ, RZ, -R16 ;  /* 0x000000ffff107224 */ /* 0x000fe400078e0a10 */
[C---:B------:R-:W-:Y:S02]  /*3fa0*/  IMAD R15, R5.reuse, R17, R15 ;  /* 0x00000011050f7224 */ /* 0x040fe400078e020f */
[C---:B------:R-:W-:Y:S02]  /*3fb0*/  IMAD R11, R5.reuse, R16, R11 ;  /* 0x00000010050b7224 */ /* 0x040fe400078e020b */
[--C-:B------:R-:W-:Y:S01]  /*3fc0*/  @!P3 IMAD.IADD R14, R14, 0x1, -R5.reuse ;  /* 0x000000010e0eb824 */ /* 0x100fe200078e0a05 */
[----:B------:R-:W-:Y:S01]  /*3fd0*/  ISETP.GT.U32.AND P3, PT, R5, R0, PT ;  /* 0x000000000500720c */ /* 0x000fe20003f64070 */
[--C-:B------:R-:W-:Y:S01]  /*3fe0*/  @!P5 IMAD.IADD R13, R13, 0x1, -R5.reuse ;  /* 0x000000010d0dd824 */ /* 0x100fe200078e0a05 */
[----:B------:R-:W-:Y:S01]  /*3ff0*/  ISETP.GT.U32.AND P5, PT, R5, R29, PT ;  /* 0x0000001d0500720c */ /* 0x000fe20003fa4070 */
[--C-:B------:R-:W-:Y:S01]  /*4000*/  @!P6 IMAD.IADD R7, R7, 0x1, -R5.reuse ;  /* 0x000000010707e824 */ /* 0x100fe200078e0a05 */
[C---:B------:R-:W-:Y:S01]  /*4010*/  ISETP.GT.U32.AND P6, PT, R5.reuse, R15, PT ;  /* 0x0000000f0500720c */ /* 0x040fe20003fc4070 */
[--C-:B------:R-:W-:Y:S01]  /*4020*/  @!P4 IMAD.IADD R10, R10, 0x1, -R5.reuse ;  /* 0x000000010a0ac824 */ /* 0x100fe200078e0a05 */
[----:B------:R-:W-:Y:S01]  /*4030*/  ISETP.GT.U32.AND P4, PT, R5, R11, PT ;  /* 0x0000000b0500720c */ /* 0x000fe20003f84070 */
[----:B------:R-:W-:Y:S01]  /*4040*/  @!P1 IMAD.IADD R9, R9, 0x1, -R5 ;  /* 0x0000000109099824 */ /* 0x000fe200078e0a05 */
[----:B------:R-:W-:Y:S01]  /*4050*/  ISETP.GE.AND P1, PT, R12, RZ, PT ;  /* 0x000000ff0c00720c */ /* 0x000fe20003f26270 */
[----:B------:R-:W-:-:S02]  /*4060*/  IMAD.MOV.U32 R16, RZ, RZ, R25 ;  /* 0x000000ffff107224 */ /* 0x000fc400078e0019 */
[----:B------:R-:W-:Y:S01]  /*4070*/  IMAD.MOV.U32 R24, RZ, RZ, R20 ;  /* 0x000000ffff187224 */ /* 0x000fe200078e0014 */
[----:B------:R-:W-:Y:S01]  /*4080*/  IABS R20, R22 ;  /* 0x0000001600147213 */ /* 0x000fe20000000000 */
[----:B------:R-:W-:Y:S01]  /*4090*/  IMAD.MOV.U32 R12, RZ, RZ, R13 ;  /* 0x000000ffff0c7224 */ /* 0x000fe200078e000d */
[----:B------:R-:W-:Y:S01]  /*40a0*/  STL [R1+0x10c], R2 ;  /* 0x00010c0201007387 */ /* 0x000fe20000100800 */
[--C-:B------:R-:W-:Y:S01]  /*40b0*/  @!P3 IMAD.IADD R0, R0, 0x1, -R5.reuse ;  /* 0x000000010000b824 */ /* 0x100fe200078e0a05 */
[----:B------:R-:W-:Y:S01]  /*40c0*/  ISETP.GE.AND P3, PT, R16, RZ, PT ;  /* 0x000000ff1000720c */ /* 0x000fe20003f66270 */
[----:B------:R-:W-:Y:S01]  /*40d0*/  IMAD.MOV.U32 R8, RZ, RZ, R10 ;  /* 0x000000ffff087224 */ /* 0x000fe200078e000a */
[----:B------:R0:W-:Y:S01]  /*40e0*/  STL [R1+0x108], R6 ;  /* 0x0001080601007387 */ /* 0x0001e20000100800 */
[----:B------:R-:W-:Y:S01]  /*40f0*/  @!P5 IADD3 R29, R29, -R5, RZ ;  /* 0x800000051d1dd210 */ /* 0x000fe20007ffe0ff */
[----:B------:R-:W-:Y:S02]  /*4100*/  @!P6 IMAD.IADD R15, R15, 0x1, -R5 ;  /* 0x000000010f0fe824 */ /* 0x000fe400078e0a05 */
[----:B------:R-:W-:-:S02]  /*4110*/  @!P2 IMAD.MOV R14, RZ, RZ, -R14 ;  /* 0x000000ffff0ea224 */ /* 0x000fc400078e0a0e */
[----:B------:R-:W-:Y:S02]  /*4120*/  @!P0 IMAD.MOV R12, RZ, RZ, -R12 ;  /* 0x000000ffff0c8224 */ /* 0x000fe400078e0a0c */
[----:B------:R-:W-:Y:S02]  /*4130*/  @!P4 IMAD.IADD R11, R11, 0x1, -R5 ;  /* 0x000000010b0bc824 */ /* 0x000fe400078e0a05 */
[----:B0-----:R-:W-:Y:S01]  /*4140*/  IMAD.HI.U32 R6, R4, R20, RZ ;  /* 0x0000001404067227 */ /* 0x001fe200078e00ff */
[----:B------:R-:W-:Y:S02]  /*4150*/  ISETP.GE.AND P4, PT, R3, RZ, PT ;  /* 0x000000ff0300720c */ /* 0x000fe40003f86270 */
[----:B------:R-:W4:Y:S01]  /*4160*/  LDL.LU R3, [R1+0x1a08] ;  /* 0x001a080001037983 */ /* 0x000f220000300800 */
[----:B------:R-:W-:Y:S01]  /*4170*/  @!P1 IMAD.MOV R8, RZ, RZ, -R8 ;  /* 0x000000ffff089224 */ /* 0x000fe200078e0a08 */
[C---:B------:R-:W-:Y:S01]  /*4180*/  ISETP.GT.U32.AND P1, PT, R5.reuse, R15, PT ;  /* 0x0000000f0500720c */ /* 0x040fe20003f24070 */
[----:B------:R-:W-:Y:S01]  /*4190*/  IMAD.MOV R6, RZ, RZ, -R6 ;  /* 0x000000ffff067224 */ /* 0x000fe200078e0a06 */
[----:B------:R-:W-:Y:S04]  /*41a0*/  STL [R1+0x44], R14 ;  /* 0x0000440e01007387 */ /* 0x000fe80000100800 */
[----:B------:R-:W-:Y:S01]  /*41b0*/  STL [R1+0x30], R12 ;  /* 0x0000300c01007387 */ /* 0x000fe20000100800 */
[----:B------:R-:W-:-:S03]  /*41c0*/  IMAD R20, R5, R6, R20 ;  /* 0x0000000605147224 */ /* 0x000fc600078e0214 */
[----:B------:R0:W-:Y:S01]  /*41d0*/  STL [R1+0x28], R8 ;  /* 0x0000280801007387 */ /* 0x0001e20000100800 */
[----:B------:R-:W-:Y:S02]  /*41e0*/  IMAD.MOV.U32 R6, RZ, RZ, R7 ;  /* 0x000000ffff067224 */ /* 0x000fe400078e0007 */
[----:B0-----:R-:W-:-:S04]  /*41f0*/  IMAD.MOV.U32 R8, RZ, RZ, R9 ;  /* 0x000000ffff087224 */ /* 0x001fc800078e0009 */
[----:B------:R-:W-:Y:S02]  /*4200*/  @!P3 IMAD.MOV R8, RZ, RZ, -R8 ;  /* 0x000000ffff08b224 */ /* 0x000fe400078e0a08 */
[----:B------:R-:W-:Y:S01]  /*4210*/  @!P1 IMAD.IADD R15, R15, 0x1, -R5 ;  /* 0x000000010f0f9824 */ /* 0x000fe200078e0a05 */
[----:B------:R-:W-:Y:S02]  /*4220*/  ISETP.GE.AND P1, PT, R22, RZ, PT ;  /* 0x000000ff1600720c */ /* 0x000fe40003f26270 */
[----:B------:R0:W-:Y:S01]  /*4230*/  STL [R1+0x8], R8 ;  /* 0x0000080801007387 */ /* 0x0001e20000100800 */
[----:B------:R-:W-:-:S13]  /*4240*/  ISETP.GT.U32.AND P3, PT, R5, R20, PT ;  /* 0x000000140500720c */ /* 0x000fda0003f64070 */
[----:B------:R-:W-:Y:S02]  /*4250*/  @!P3 IADD3 R20, R20, -R5, RZ ;  /* 0x800000051414b210 */ /* 0x000fe40007ffe0ff */
[----:B---3--:R-:W-:-:S13]  /*4260*/  ISETP.GE.AND P5, PT, R18, RZ, PT ;  /* 0x000000ff1200720c */ /* 0x008fda0003fa6270 */
[----:B------:R-:W-:-:S05]  /*4270*/  @!P5 IMAD.MOV R6, RZ, RZ, -R6 ;  /* 0x000000ffff06d224 */ /* 0x000fca00078e0a06 */
[----:B------:R1:W-:Y:S04]  /*4280*/  STL [R1+0x4], R6 ;  /* 0x0000040601007387 */ /* 0x0003e80000100800 */
[----:B------:R-:W3:Y:S01]  /*4290*/  LDL.LU R22, [R1+0x250] ;  /* 0x0002500001167983 */ /* 0x000ee20000300800 */
[----:B--2---:R-:W-:Y:S02]  /*42a0*/  IABS R25, R23 ;  /* 0x0000001700197213 */ /* 0x004fe40000000000 */
[----:B------:R-:W-:Y:S02]  /*42b0*/  ISETP.GE.AND P3, PT, R23, RZ, PT ;  /* 0x000000ff1700720c */ /* 0x000fe40003f66270 */
[----:B------:R-:W2:Y:S01]  /*42c0*/  LDL.LU R23, [R1+0x254] ;  /* 0x0002540001177983 */ /* 0x000ea20000300800 */
[C---:B------:R-:W-:Y:S01]  /*42d0*/  ISETP.GT.U32.AND P6, PT, R5.reuse, R0, PT ;  /* 0x000000000500720c */ /* 0x040fe20003fc4070 */
[----:B------:R-:W-:Y:S01]  /*42e0*/  IMAD.HI.U32 R2, R4, R25, RZ ;  /* 0x0000001904027227 */ /* 0x000fe200078e00ff */
[----:B------:R-:W-:-:S03]  /*42f0*/  ISETP.GT.U32.AND P0, PT, R5, R29, PT ;  /* 0x0000001d0500720c */ /* 0x000fc60003f04070 */
[----:B------:R-:W-:Y:S01]  /*4300*/  IMAD.MOV R2, RZ, RZ, -R2 ;  /* 0x000000ffff027224 */ /* 0x000fe200078e0a02 */
[----:B------:R-:W-:-:S03]  /*4310*/  ISETP.GT.U32.AND P2, PT, R5, R11, PT ;  /* 0x0000000b0500720c */ /* 0x000fc60003f44070 */
[----:B------:R-:W-:-:S04]  /*4320*/  IMAD R25, R5, R2, R25 ;  /* 0x0000000205197224 */ /* 0x000fc800078e0219 */
[--C-:B------:R-:W-:Y:S01]  /*4330*/  @!P6 IMAD.IADD R0, R0, 0x1, -R5.reuse ;  /* 0x000000010000e824 */ /* 0x100fe200078e0a05 */
[----:B------:R-:W-:Y:S02]  /*4340*/  ISETP.GT.U32.AND P6, PT, R5, R25, PT ;  /* 0x000000190500720c */ /* 0x000fe40003fc4070 */
[----:B------:R-:W-:Y:S01]  /*4350*/  ISETP.GE.AND P5, PT, R19, RZ, PT ;  /* 0x000000ff1300720c */ /* 0x000fe20003fa6270 */
[--C-:B------:R-:W-:Y:S01]  /*4360*/  @!P0 IMAD.IADD R29, R29, 0x1, -R5.reuse ;  /* 0x000000011d1d8824 */ /* 0x100fe200078e0a05 */
[----:B------:R-:W-:Y:S01]  /*4370*/  ISETP.GE.AND P0, PT, R28, RZ, PT ;  /* 0x000000ff1c00720c */ /* 0x000fe20003f06270 */
[----:B------:R-:W-:Y:S01]  /*4380*/  @!P2 IMAD.IADD R11, R11, 0x1, -R5 ;  /* 0x000000010b0ba824 */ /* 0x000fe200078e0a05 */
[----:B------:R-:W-:Y:S01]  /*4390*/  ISETP.GE.AND P2, PT, R27, RZ, PT ;  /* 0x000000ff1b00720c */ /* 0x000fe20003f46270 */
[----:B------:R-:W-:-:S06]  /*43a0*/  IMAD.MOV.U32 R17, RZ, RZ, R15 ;  /* 0x000000ffff117224 */ /* 0x000fcc00078e000f */
[----:B------:R-:W-:Y:S02]  /*43b0*/  @!P6 IMAD.IADD R25, R25, 0x1, -R5 ;  /* 0x000000011919e824 */ /* 0x000fe400078e0a05 */
[----:B------:R-:W-:Y:S02]  /*43c0*/  @!P5 IMAD.MOV R29, RZ, RZ, -R29 ;  /* 0x000000ffff1dd224 */ /* 0x000fe400078e0a1d */
[----:B------:R-:W-:Y:S01]  /*43d0*/  @!P4 IMAD.MOV R0, RZ, RZ, -R0 ;  /* 0x000000ffff00c224 */ /* 0x000fe200078e0a00 */
[----:B------:R-:W-:Y:S01]  /*43e0*/  ISETP.GT.U32.AND P5, PT, R5, R25, PT ;  /* 0x000000190500720c */ /* 0x000fe20003fa4070 */
[----:B------:R-:W-:Y:S02]  /*43f0*/  IMAD.MOV.U32 R27, RZ, RZ, R21 ;  /* 0x000000ffff1b7224 */ /* 0x000fe400078e0015 */
[----:B------:R-:W4:Y:S01]  /*4400*/  LDL.LU R21, [R1+0x258] ;  /* 0x0002580001157983 */ /* 0x000f220000300800 */
[----:B------:R-:W-:Y:S02]  /*4410*/  @!P0 IMAD.MOV R11, RZ, RZ, -R11 ;  /* 0x000000ffff0b8224 */ /* 0x000fe400078e0a0b */
[----:B------:R-:W-:Y:S01]  /*4420*/  @!P2 IMAD.MOV R17, RZ, RZ, -R17 ;  /* 0x000000ffff11a224 */ /* 0x000fe200078e0a11 */
[----:B------:R1:W-:Y:S04]  /*4430*/  STL [R1], R0 ;  /* 0x0000000001007387 */ /* 0x0003e80000100800 */
[----:B------:R-:W-:Y:S04]  /*4440*/  STL [R1+0x19e4], R29 ;  /* 0x0019e41d01007387 */ /* 0x000fe80000100800 */
[----:B------:R4:W-:Y:S04]  /*4450*/  STL [R1+0x19e8], R11 ;  /* 0x0019e80b01007387 */ /* 0x0009e80000100800 */
[----:B------:R-:W-:Y:S01]  /*4460*/  STL [R1+0x19ec], R17 ;  /* 0x0019ec1101007387 */ /* 0x000fe20000100800 */
[----:B------:R-:W-:-:S03]  /*4470*/  @!P5 IMAD.IADD R25, R25, 0x1, -R5 ;  /* 0x000000011919d824 */ /* 0x000fc600078e0a05 */
[----:B------:R-:W4:Y:S01]  /*4480*/  LDL.LU R19, [R1+0x25c] ;  /* 0x00025c0001137983 */ /* 0x000f220000300800 */
[----:B------:R-:W-:Y:S01]  /*4490*/  ISETP.GT.U32.AND P4, PT, R5, R20, PT ;  /* 0x000000140500720c */ /* 0x000fe20003f84070 */
[----:B------:R-:W-:-:S12]  /*44a0*/  @!P3 IMAD.MOV R25, RZ, RZ, -R25 ;  /* 0x000000ffff19b224 */ /* 0x000fd800078e0a19 */
[----:B------:R-:W-:-:S04]  /*44b0*/  @!P4 IMAD.IADD R20, R20, 0x1, -R5 ;  /* 0x000000011414c824 */ /* 0x000fc800078e0a05 */
[----:B------:R-:W-:Y:S01]  /*44c0*/  @!P1 IMAD.MOV R20, RZ, RZ, -R20 ;  /* 0x000000ffff149224 */ /* 0x000fe200078e0a14 */
[----:B---3--:R-:W-:Y:S02]  /*44d0*/  ISETP.GE.AND P5, PT, R22, RZ, PT ;  /* 0x000000ff1600720c */ /* 0x008fe40003fa6270 */
[----:B0-----:R-:W-:Y:S02]  /*44e0*/  IABS R8, R22 ;  /* 0x0000001600087213 */ /* 0x001fe40000000000 */
[----:B------:R-:W3:Y:S01]  /*44f0*/  LDL.LU R22, [R1+0x260] ;  /* 0x0002600001167983 */ /* 0x000ee20000300800 */
[----:B--2---:R-:W-:Y:S02]  /*4500*/  IABS R14, R23 ;  /* 0x00000017000e7213 */ /* 0x004fe40000000000 */
[----:B------:R-:W-:Y:S01]  /*4510*/  ISETP.GE.AND P3, PT, R23, RZ, PT ;  /* 0x000000ff1700720c */ /* 0x000fe20003f66270 */
[----:B------:R-:W-:Y:S04]  /*4520*/  STL [R1+0x19f0], R20 ;  /* 0x0019f01401007387 */ /* 0x000fe80000100800 */
[----:B------:R-:W-:Y:S04]  /*4530*/  STL [R1+0x19f4], R25 ;  /* 0x0019f41901007387 */ /* 0x000fe80000100800 */
[----:B------:R-:W2:Y:S01]  /*4540*/  LDL.LU R23, [R1+0x264] ;  /* 0x0002640001177983 */ /* 0x000ea20000300800 */
[----:B------:R-:W-:-:S05]  /*4550*/  IABS R2, R24 ;  /* 0x0000001800027213 */ /* 0x000fca0000000000 */
[----:B-1----:R-:W-:-:S04]  /*4560*/  IMAD.HI.U32 R6, R4, R2, RZ ;  /* 0x0000000204067227 */ /* 0x002fc800078e00ff */
[----:B------:R-:W-:Y:S01]  /*4570*/  IMAD.MOV R7, RZ, RZ, -R6 ;  /* 0x000000ffff077224 */ /* 0x000fe200078e0a06 */
[----:B------:R-:W-:-:S03]  /*4580*/  IABS R6, R26 ;  /* 0x0000001a00067213 */ /* 0x000fc60000000000 */
[----:B------:R-:W-:Y:S02]  /*4590*/  IMAD R2, R5, R7, R2 ;  /* 0x0000000705027224 */ /* 0x000fe400078e0202 */
[----:B------:R-:W-:-:S03]  /*45a0*/  IMAD.HI.U32 R0, R4, R6, RZ ;  /* 0x0000000604007227 */ /* 0x000fc600078e00ff */
[----:B------:R-:W-:Y:S01]  /*45b0*/  ISETP.GT.U32.AND P6, PT, R5, R2, PT ;  /* 0x000000020500720c */ /* 0x000fe20003fc4070 */
[----:B------:R-:W-:-:S04]  /*45c0*/  IMAD.MOV R0, RZ, RZ, -R0 ;  /* 0x000000ffff007224 */ /* 0x000fc800078e0a00 */
[----:B------:R-:W-:Y:S01]  /*45d0*/  IMAD R0, R5, R0, R6 ;  /* 0x0000000005007224 */ /* 0x000fe200078e0206 */
[----:B------:R-:W-:-:S07]  /*45e0*/  IABS R12, R27 ;  /* 0x0000001b000c7213 */ /* 0x000fce0000000000 */
[--C-:B------:R-:W-:Y:S01]  /*45f0*/  @!P6 IMAD.IADD R2, R2, 0x1, -R5.reuse ;  /* 0x000000010202e824 */ /* 0x100fe200078e0a05 */
[C---:B------:R-:W-:Y:S01]  /*4600*/  ISETP.GT.U32.AND P6, PT, R5.reuse, R0, PT ;  /* 0x000000000500720c */ /* 0x040fe20003fc4070 */
[----:B------:R-:W-:Y:S01]  /*4610*/  IMAD.HI.U32 R6, R4, R12, RZ ;  /* 0x0000000c04067227 */ /* 0x000fe200078e00ff */
[----:B------:R-:W-:Y:S02]  /*4620*/  ISETP.GE.AND P2, PT, R26, RZ, PT ;  /* 0x000000ff1a00720c */ /* 0x000fe40003f46270 */
[----:B------:R-:W-:Y:S01]  /*4630*/  ISETP.GT.U32.AND P1, PT, R5, R2, PT ;  /* 0x000000020500720c */ /* 0x000fe20003f24070 */
[----:B------:R-:W-:Y:S01]  /*4640*/  IMAD.MOV R6, RZ, RZ, -R6 ;  /* 0x000000ffff067224 */ /* 0x000fe200078e0a06 */
[----:B------:R-:W2:Y:S07]  /*4650*/  LDL.LU R26, [R1+0x268] ;  /* 0x00026800011a7983 */ /* 0x000eae0000300800 */
[----:B------:R-:W-:-:S02]  /*4660*/  @!P6 IMAD.IADD R0, R0, 0x1, -R5 ;  /* 0x000000010000e824 */ /* 0x000fc400078e0a05 */
[C---:B------:R-:W-:Y:S02]  /*4670*/  IMAD R12, R5.reuse, R6, R12 ;  /* 0x00000006050c7224 */ /* 0x040fe400078e020c */
[----:B------:R-:W-:Y:S01]  /*4680*/  IMAD.HI.U32 R6, R4, R8, RZ ;  /* 0x0000000804067227 */ /* 0x000fe200078e00ff */
[----:B------:R-:W-:Y:S02]  /*4690*/  ISETP.GT.U32.AND P6, PT, R5, R0, PT ;  /* 0x000000000500720c */ /* 0x000fe40003fc4070 */
[----:B------:R-:W-:Y:S01]  /*46a0*/  ISETP.GE.AND P0, PT, R24, RZ, PT ;  /* 0x000000ff1800720c */ /* 0x000fe20003f06270 */
[----:B------:R-:W-:Y:S01]  /*46b0*/  IMAD.MOV R6, RZ, RZ, -R6 ;  /* 0x000000ffff067224 */ /* 0x000fe200078e0a06 */
[----:B------:R-:W-:Y:S01]  /*46c0*/  ISETP.GE.AND P4, PT, R27, RZ, PT ;  /* 0x000000ff1b00720c */ /* 0x000fe20003f86270 */
[----:B------:R-:W-:Y:S01]  /*46d0*/  IMAD.HI.U32 R15, R4, R14, RZ ;  /* 0x0000000e040f7227 */ /* 0x000fe200078e00ff */
[----:B------:R-:W2:Y:S03]  /*46e0*/  LDL.LU R24, [R1+0x26c] ;  /* 0x00026c0001187983 */ /* 0x000ea60000300800 */
[----:B------:R-:W-:Y:S01]  /*46f0*/  @!P1 IMAD.IADD R2, R2, 0x1, -R5 ;  /* 0x0000000102029824 */ /* 0x000fe200078e0a05 */
[----:B------:R-:W2:Y:S01]  /*4700*/  LDL.LU R27, [R1+0x270] ;  /* 0x00027000011b7983 */ /* 0x000ea20000300800 */
[----:B------:R-:W-:-:S02]  /*4710*/  IMAD R8, R5, R6, R8 ;  /* 0x0000000605087224 */ /* 0x000fc400078e0208 */
[----:B------:R-:W-:Y:S02]  /*4720*/  IMAD.MOV R15, RZ, RZ, -R15 ;  /* 0x000000ffff0f7224 */ /* 0x000fe400078e0a0f */
[----:B------:R-:W-:Y:S01]  /*4730*/  @!P6 IMAD.IADD R0, R0, 0x1, -R5 ;  /* 0x000000010000e824 */ /* 0x000fe200078e0a05 */
[C---:B------:R-:W-:Y:S01]  /*4740*/  ISETP.GT.U32.AND P6, PT, R5.reuse, R8, PT ;  /* 0x000000080500720c */ /* 0x040fe20003fc4070 */
[C---:B------:R-:W-:Y:S02]  /*4750*/  IMAD R14, R5.reuse, R15, R14 ;  /* 0x0000000f050e7224 */ /* 0x040fe400078e020e */
[----:B------:R-:W-:Y:S01]  /*4760*/  IMAD.MOV.U32 R16, RZ, RZ, R2 ;  /* 0x000000ffff107224 */ /* 0x000fe200078e0002 */
[----:B----4-:R-:W-:Y:S02]  /*4770*/  IABS R7, R21 ;  /* 0x0000001500077213 */ /* 0x010fe40000000000 */
[C---:B------:R-:W-:Y:S01]  /*4780*/  ISETP.GT.U32.AND P1, PT, R5.reuse, R12, PT ;  /* 0x0000000c0500720c */ /* 0x040fe20003f24070 */
[----:B------:R-:W-:Y:S01]  /*4790*/  @!P0 IMAD.MOV R16, RZ, RZ, -R16 ;  /* 0x000000ffff108224 */ /* 0x000fe200078e0a10 */
[----:B------:R-:W-:Y:S01]  /*47a0*/  ISETP.GT.U32.AND P0, PT, R5, R14, PT ;  /* 0x0000000e0500720c */ /* 0x000fe20003f04070 */
[----:B------:R-:W-:-:S02]  /*47b0*/  IMAD.MOV.U32 R11, RZ, RZ, R0 ;  /* 0x000000ffff0b7224 */ /* 0x000fc400078e0000 */
[----:B------:R-:W-:Y:S01]  /*47c0*/  IMAD.HI.U32 R10, R4, R7, RZ ;  /* 0x00000007040a7227 */ /* 0x000fe200078e00ff */
[----:B------:R-:W-:-:S03]  /*47d0*/  IABS R9, R19 ;  /* 0x0000001300097213 */ /* 0x000fc60000000000 */
[----:B------:R-:W-:Y:S01]  /*47e0*/  @!P2 IMAD.MOV R11, RZ, RZ, -R11 ;  /* 0x000000ffff0ba224 */ /* 0x000fe200078e0a0b */
[----:B------:R-:W-:Y:S01]  /*47f0*/  IADD3 R10, -R10, RZ, RZ ;  /* 0x000000ff0a0a7210 */ /* 0x000fe20007ffe1ff */
[----:B------:R-:W-:Y:S01]  /*4800*/  STL [R1+0xf8], R16 ;  /* 0x0000f81001007387 */ /* 0x000fe20000100800 */
[--C-:B------:R-:W-:Y:S02]  /*4810*/  @!P6 IMAD.IADD R8, R8, 0x1, -R5.reuse ;  /* 0x000000010808e824 */ /* 0x100fe400078e0a05 */
[----:B------:R-:W-:Y:S01]  /*4820*/  IMAD.HI.U32 R6, R4, R9, RZ ;  /* 0x0000000904067227 */ /* 0x000fe200078e00ff */
[----:B------:R0:W-:Y:S03]  /*4830*/  STL [R1+0x100], R11 ;  /* 0x0001000b01007387 */ /* 0x0001e60000100800 */
[----:B------:R-:W-:Y:S01]  /*4840*/  @!P1 IMAD.IADD R12, R12, 0x1, -R5 ;  /* 0x000000010c0c9824 */ /* 0x000fe200078e0a05 */
[----:B------:R-:W4:Y:S01]  /*4850*/  LDL.LU R28, [R1+0x274] ;  /* 0x00027400011c7983 */ /* 0x000f220000300800 */
[----:B------:R-:W-:-:S02]  /*4860*/  IMAD R7, R5, R10, R7 ;  /* 0x0000000a05077224 */ /* 0x000fc400078e0207 */
[----:B------:R-:W-:Y:S01]  /*4870*/  @!P0 IMAD.IADD R14, R14, 0x1, -R5 ;  /* 0x000000010e0e8824 */ /* 0x000fe200078e0a05 */
[C---:B------:R-:W-:Y:S01]  /*4880*/  ISETP.GT.U32.AND P0, PT, R5.reuse, R8, PT ;  /* 0x000000080500720c */ /* 0x040fe20003f04070 */
[----:B------:R-:W-:Y:S01]  /*4890*/  IMAD.MOV R10, RZ, RZ, -R6 ;  /* 0x000000ffff0a7224 */ /* 0x000fe200078e0a06 */
[----:B------:R-:W-:-:S11]  /*48a0*/  ISETP.GT.U32.AND P1, PT, R5, R12, PT ;  /* 0x0000000c0500720c */ /* 0x000fd60003f24070 */
[--C-:B------:R-:W-:Y:S02]  /*48b0*/  @!P0 IMAD.IADD R8, R8, 0x1, -R5.reuse ;  /* 0x0000000108088824 */ /* 0x100fe400078e0a05 */
[----:B------:R-:W-:-:S04]  /*48c0*/  @!P1 IMAD.IADD R12, R12, 0x1, -R5 ;  /* 0x000000010c0c9824 */ /* 0x000fc800078e0a05 */
[----:B0-----:R-:W-:Y:S01]  /*48d0*/  IMAD.MOV.U32 R11, RZ, RZ, R12 ;  /* 0x000000ffff0b7224 */ /* 0x001fe200078e000c */
[----:B------:R-:W-:Y:S01]  /*48e0*/  ISETP.GE.AND P1, PT, R21, RZ, PT ;  /* 0x000000ff1500720c */ /* 0x000fe20003f26270 */
[----:B------:R-:W-:Y:S01]  /*48f0*/  IMAD R2, R5, R10, R9 ;  /* 0x0000000a05027224 */ /* 0x000fe200078e0209 */
[----:B------:R-:W4:Y:S01]  /*4900*/  LDL.LU R21, [R1+0x278] ;  /* 0x0002780001157983 */ /* 0x000f220000300800 */
[----:B------:R-:W-:-:S05]  /*4910*/  @!P4 IMAD.MOV R11, RZ, RZ, -R11 ;  /* 0x000000ffff0bc224 */ /* 0x000fca00078e0a0b */
[----:B------:R0:W-:Y:S01]  /*4920*/  STL [R1+0x104], R11 ;  /* 0x0001040b01007387 */ /* 0x0001e20000100800 */
[----:B---3--:R-:W-:-:S05]  /*4930*/  IABS R13, R22 ;  /* 0x00000016000d7213 */ /* 0x008fca0000000000 */
[----:B------:R-:W-:-:S04]  /*4940*/  IMAD.HI.U32 R6, R4, R13, RZ ;  /* 0x0000000d04067227 */ /* 0x000fc800078e00ff */
[----:B------:R-:W-:-:S04]  /*4950*/  IMAD.MOV R6, RZ, RZ, -R6 ;  /* 0x000000ffff067224 */ /* 0x000fc800078e0a06 */
[----:B------:R-:W-:-:S05]  /*4960*/  IMAD R13, R5, R6, R13 ;  /* 0x00000006050d7224 */ /* 0x000fca00078e020d */
[----:B------:R-:W-:Y:S02]  /*4970*/  ISETP.GT.U32.AND P0, PT, R5, R13, PT ;  /* 0x0000000d0500720c */ /* 0x000fe40003f04070 */
[----:B--2---:R-:W-:-:S11]  /*4980*/  IABS R10, R23 ;  /* 0x00000017000a7213 */ /* 0x004fd60000000000 */
[----:B------:R-:W-:Y:S01]  /*4990*/  @!P0 IMAD.IADD R13, R13, 0x1, -R5 ;  /* 0x000000010d0d8824 */ /* 0x000fe200078e0a05 */
[----:B------:R-:W-:Y:S02]  /*49a0*/  ISETP.GE.AND P0, PT, R23, RZ, PT ;  /* 0x000000ff1700720c */ /* 0x000fe40003f06270 */
[----:B------:R-:W2:Y:S01]  /*49b0*/  LDL.LU R23, [R1+0x27c] ;  /* 0x00027c0001177983 */ /* 0x000ea20000300800 */
[C---:B------:R-:W-:Y:S02]  /*49c0*/  ISETP.GT.U32.AND P2, PT, R5.reuse, R7, PT ;  /* 0x000000070500720c */ /* 0x040fe40003f44070 */
[----:B------:R-:W-:Y:S01]  /*49d0*/  ISETP.GT.U32.AND P6, PT, R5, R2, PT ;  /* 0x000000020500720c */ /* 0x000fe20003fc4070 */
[----:B------:R-:W-:-:S10]  /*49e0*/  IMAD.HI.U32 R12, R4, R10, RZ ;  /* 0x0000000a040c7227 */ /* 0x000fd400078e00ff */
[--C-:B------:R-:W-:Y:S02]  /*49f0*/  @!P2 IMAD.IADD R7, R7, 0x1, -R5.reuse ;  /* 0x000000010707a824 */ /* 0x100fe400078e0a05 */
[----:B------:R-:W-:-:S03]  /*4a00*/  @!P6 IMAD.IADD R2, R2, 0x1, -R5 ;  /* 0x000000010202e824 */ /* 0x000fc600078e0a05 */
[C---:B------:R-:W-:Y:S02]  /*4a10*/  ISETP.GT.U32.AND P6, PT, R5.reuse, R7, PT ;  /* 0x000000070500720c */ /* 0x040fe40003fc4070 */
[C---:B------:R-:W-:Y:S01]  /*4a20*/  ISETP.GT.U32.AND P4, PT, R5.reuse, R2, PT ;  /* 0x000000020500720c */ /* 0x040fe20003f84070 */
[----:B------:R-:W-:Y:S02]  /*4a30*/  IMAD.MOV R12, RZ, RZ, -R12 ;  /* 0x000000ffff0c7224 */ /* 0x000fe400078e0a0c */
[----:B------:R-:W-:Y:S01]  /*4a40*/  IMAD.MOV.U32 R17, RZ, RZ, R8 ;  /* 0x000000ffff117224 */ /* 0x000fe200078e0008 */
[C---:B------:R-:W-:Y:S01]  /*4a50*/  ISETP.GT.U32.AND P2, PT, R5.reuse, R14, PT ;  /* 0x0000000e0500720c */ /* 0x040fe20003f44070 */
[----:B------:R-:W-:Y:S02]  /*4a60*/  IMAD R10, R5, R12, R10 ;  /* 0x0000000c050a7224 */ /* 0x000fe400078e020a */
[----:B------:R-:W-:Y:S01]  /*4a70*/  @!P5 IMAD.MOV R17, RZ, RZ, -R17 ;  /* 0x000000ffff11d224 */ /* 0x000fe200078e0a11 */
[----:B------:R-:W-:-:S03]  /*4a80*/  IABS R0, R26 ;  /* 0x0000001a00007213 */ /* 0x000fc60000000000 */
[--C-:B------:R-:W-:Y:S01]  /*4a90*/  @!P6 IMAD.IADD R7, R7, 0x1, -R5.reuse ;  /* 0x000000010707e824 */ /* 0x100fe200078e0a05 */
[----:B------:R-:W-:Y:S01]  /*4aa0*/  ISETP.GT.U32.AND P6, PT, R5, R10, PT ;  /* 0x0000000a0500720c */ /* 0x000fe20003fc4070 */
[----:B------:R-:W-:Y:S01]  /*4ab0*/  @!P4 IMAD.IADD R2, R2, 0x1, -R5 ;  /* 0x000000010202c824 */ /* 0x000fe200078e0a05 */
[----:B------:R-:W-:Y:S01]  /*4ac0*/  ISETP.GE.AND P4, PT, R22, RZ, PT ;  /* 0x000000ff1600720c */ /* 0x000fe20003f86270 */
[----:B------:R-:W-:Y:S04]  /*4ad0*/  STL [R1+0x58], R17 ;  /* 0x0000581101007387 */ /* 0x000fe80000100800 */
[----:B------:R-:W3:Y:S01]  /*4ae0*/  LDL.LU R22, [R1+0x280] ;  /* 0x0002800001167983 */ /* 0x000ee20000300800 */
[----:B------:R-:W-:Y:S01]  /*4af0*/  IMAD.HI.U32 R16, R4, R0, RZ ;  /* 0x0000000004107227 */ /* 0x000fe200078e00ff */
[----:B------:R-:W-:-:S03]  /*4b00*/  @!P2 IADD3 R14, R14, -R5, RZ ;  /* 0x800000050e0ea210 */ /* 0x000fc60007ffe0ff */
[----:B------:R-:W-:Y:S01]  /*4b10*/  IMAD.MOV R16, RZ, RZ, -R16 ;  /* 0x000000ffff107224 */ /* 0x000fe200078e0a10 */
[----:B------:R-:W-:Y:S01]  /*4b20*/  ISETP.GE.AND P2, PT, R19, RZ, PT ;  /* 0x000000ff1300720c */ /* 0x000fe20003f46270 */
[----:B------:R-:W-:Y:S02]  /*4b30*/  @!P6 IMAD.IADD R10, R10, 0x1, -R5 ;  /* 0x000000010a0ae824 */ /* 0x000fe400078e0a05 */
[----:B0-----:R-:W-:Y:S02]  /*4b40*/  IMAD.MOV.U32 R11, RZ, RZ, R14 ;  /* 0x000000ffff0b7224 */ /* 0x001fe400078e000e */
[C---:B------:R-:W-:Y:S02]  /*4b50*/  IMAD R0, R5.reuse, R16, R0 ;  /* 0x0000001005007224 */ /* 0x040fe400078e0200 */
[----:B------:R-:W-:Y:S01]  /*4b60*/  @!P3 IMAD.MOV R11, RZ, RZ, -R11 ;  /* 0x000000ffff0bb224 */ /* 0x000fe200078e0a0b */
[----:B------:R-:W-:Y:S02]  /*4b70*/  ISETP.GT.U32.AND P3, PT, R5, R10, PT ;  /* 0x0000000a0500720c */ /* 0x000fe40003f64070 */
[----:B------:R-:W-:-:S02]  /*4b80*/  IABS R9, R27 ;  /* 0x0000001b00097213 */ /* 0x000fc40000000000 */
[----:B------:R-:W-:Y:S01]  /*4b90*/  ISETP.GT.U32.AND P6, PT, R5, R0, PT ;  /* 0x000000000500720c */ /* 0x000fe20003fc4070 */
[----:B------:R0:W-:Y:S01]  /*4ba0*/  STL [R1+0x7c], R11 ;  /* 0x00007c0b01007387 */ /* 0x0001e20000100800 */
[----:B------:R-:W-:Y:S02]  /*4bb0*/  @!P1 IMAD.MOV R7, RZ, RZ, -R7 ;  /* 0x000000ffff079224 */ /* 0x000fe400078e0a07 */
[----:B------:R-:W-:-:S04]  /*4bc0*/  IMAD.HI.U32 R12, R4, R9, RZ ;  /* 0x00000009040c7227 */ /* 0x000fc800078e00ff */
[----:B0-----:R-:W-:Y:S02]  /*4bd0*/  IMAD.MOV.U32 R11, RZ, RZ, R2 ;  /* 0x000000ffff0b7224 */ /* 0x001fe400078e0002 */
[----:B------:R-:W-:Y:S02]  /*4be0*/  IMAD.MOV R12, RZ, RZ, -R12 ;  /* 0x000000ffff0c7224 */ /* 0x000fe400078e0a0c */
[----:B------:R-:W-:Y:S01]  /*4bf0*/  @!P2 IMAD.MOV R11, RZ, RZ, -R11 ;  /* 0x000000ffff0ba224 */ /* 0x000fe200078e0a0b */
[----:B------:R-:W-:Y:S01]  /*4c00*/  ISETP.GE.AND P2, PT, R26, RZ, PT ;  /* 0x000000ff1a00720c */ /* 0x000fe20003f46270 */
[----:B------:R-:W-:Y:S01]  /*4c10*/  STL [R1+0xe8], R7 ;  /* 0x0000e80701007387 */ /* 0x000fe20000100800 */
[----:B------:R-:W-:Y:S01]  /*4c20*/  @!P3 IMAD.IADD R10, R10, 0x1, -R5 ;  /* 0x000000010a0ab824 */ /* 0x000fe200078e0a05 */
[----:B------:R-:W-:Y:S01]  /*4c30*/  IABS R6, R24 ;  /* 0x0000001800067213 */ /* 0x000fe20000000000 */
[----:B------:R-:W-:Y:S01]  /*4c40*/  IMAD R9, R5, R12, R9 ;  /* 0x0000000c05097224 */ /* 0x000fe200078e0209 */
[----:B------:R-:W3:Y:S01]  /*4c50*/  LDL.LU R26, [R1+0x284] ;  /* 0x00028400011a7983 */ /* 0x000ee20000300800 */
[----:B------:R-:W-:-:S02]  /*4c60*/  ISETP.GE.AND P3, PT, R24, RZ, PT ;  /* 0x000000ff1800720c */ /* 0x000fc40003f66270 */
[----:B------:R-:W-:Y:S01]  /*4c70*/  @!P6 IADD3 R0, R0, -R5, RZ ;  /* 0x800000050000e210 */ /* 0x000fe20007ffe0ff */
[----:B------:R0:W-:Y:S01]  /*4c80*/  STL [R1+0xf4], R11 ;  /* 0x0000f40b01007387 */ /* 0x0001e20000100800 */
[----:B----4-:R-:W-:Y:S02]  /*4c90*/  IABS R12, R28 ;  /* 0x0000001c000c7213 */ /* 0x010fe40000000000 */
[----:B------:R-:W-:Y:S01]  /*4ca0*/  ISETP.GE.AND P6, PT, R27, RZ, PT ;  /* 0x000000ff1b00720c */ /* 0x000fe20003fc6270 */
[----:B------:R-:W4:Y:S04]  /*4cb0*/  LDL.LU R24, [R1+0x288] ;  /* 0x0002880001187983 */ /* 0x000f280000300800 */
[----:B------:R-:W4:Y:S01]  /*4cc0*/  LDL.LU R27, [R1+0x28c] ;  /* 0x00028c00011b7983 */ /* 0x000f220000300800 */
[----:B------:R-:W-:Y:S01]  /*4cd0*/  ISETP.GT.U32.AND P5, PT, R5, R13, PT ;  /* 0x0000000d0500720c */ /* 0x000fe20003fa4070 */
[----:B------:R-:W-:-:S04]  /*4ce0*/  IMAD.HI.U32 R2, R4, R12, RZ ;  /* 0x0000000c04027227 */ /* 0x000fc800078e00ff */
[----:B------:R-:W-:-:S04]  /*4cf0*/  IMAD.MOV R2, RZ, RZ, -R2 ;  /* 0x000000ffff027224 */ /* 0x000fc800078e0a02 */
[----:B------:R-:W-:Y:S02]  /*4d00*/  IMAD R12, R5, R2, R12 ;  /* 0x00000002050c7224 */ /* 0x000fe400078e020c */
[----:B------:R-:W-:Y:S02]  /*4d10*/  @!P0 IMAD.MOV R10, RZ, RZ, -R10 ;  /* 0x000000ffff0a8224 */ /* 0x000fe400078e0a0a */
[----:B------:R-:W-:Y:S01]  /*4d20*/  @!P5 IMAD.IADD R13, R13, 0x1, -R5 ;  /* 0x000000010d0dd824 */ /* 0x000fe200078e0a05 */
[----:B------:R-:W-:-:S03]  /*4d30*/  ISETP.GT.U32.AND P0, PT, R5, R12, PT ;  /* 0x0000000c0500720c */ /* 0x000fc60003f04070 */
[----:B0-----:R-:W-:-:S04]  /*4d40*/  IMAD.MOV.U32 R11, RZ, RZ, R13 ;  /* 0x000000ffff0b7224 */ /* 0x001fc800078e000d */
[----:B------:R-:W-:-:S05]  /*4d50*/  @!P4 IMAD.MOV R11, RZ, RZ, -R11 ;  /* 0x000000ffff0bc224 */ /* 0x000fca00078e0a0b */
[----:B------:R0:W-:Y:S01]  /*4d60*/  STL [R1+0xf0], R11 ;  /* 0x0000f00b01007387 */ /* 0x0001e20000100800 */
[----:B------:R-:W-:-:S03]  /*4d70*/  @!P0 IMAD.IADD R12, R12, 0x1, -R5 ;  /* 0x000000010c0c8824 */ /* 0x000fc600078e0a05 */
[----:B------:R1:W-:Y:S01]  /*4d80*/  STL [R1+0xec], R10 ;  /* 0x0000ec0a01007387 */ /* 0x0003e20000100800 */
[----:B--2---:R-:W-:Y:S02]  /*4d90*/  IABS R7, R23 ;  /* 0x0000001700077213 */ /* 0x004fe40000000000 */
[----:B------:R-:W-:Y:S02]  /*4da0*/  ISETP.GE.AND P0, PT, R23, RZ, PT ;  /* 0x000000ff1700720c */ /* 0x000fe40003f06270 */
[----:B------:R-:W2:Y:S01]  /*4db0*/  LDL.LU R23, [R1+0x290] ;  /* 0x0002900001177983 */ /* 0x000ea20000300800 */
[----:B------:R-:W-:-:S04]  /*4dc0*/  IMAD.HI.U32 R15, R4, R6, RZ ;  /* 0x00000006040f7227 */ /* 0x000fc800078e00ff */
[----:B------:R-:W-:-:S04]  /*4dd0*/  IMAD.MOV R15, RZ, RZ, -R15 ;  /* 0x000000ffff0f7224 */ /* 0x000fc800078e0a0f */
[----:B------:R-:W-:-:S05]  /*4de0*/  IMAD R6, R5, R15, R6 ;  /* 0x0000000f05067224 */ /* 0x000fca00078e0206 */
[C---:B------:R-:W-:Y:S02]  /*4df0*/  ISETP.GT.U32.AND P1, PT, R5.reuse, R6, PT ;  /* 0x000000060500720c */ /* 0x040fe40003f24070 */
[----:B------:R-:W-:Y:S02]  /*4e00*/  ISETP.GT.U32.AND P5, PT, R5, R9, PT ;  /* 0x000000090500720c */ /* 0x000fe40003fa4070 */
[----:B------:R-:W-:-:S09]  /*4e10*/  IABS R8, R21 ;  /* 0x0000001500087213 */ /* 0x000fd20000000000 */
[--C-:B------:R-:W-:Y:S01]  /*4e20*/  @!P1 IMAD.IADD R6, R6, 0x1, -R5.reuse ;  /* 0x0000000106069824 */ /* 0x100fe200078e0a05 */
[----:B------:R-:W-:Y:S01]  /*4e30*/  ISETP.GT.U32.AND P1, PT, R5, R0, PT ;  /* 0x000000000500720c */ /* 0x000fe20003f24070 */
[----:B------:R-:W-:Y:S02]  /*4e40*/  @!P5 IMAD.IADD R9, R9, 0x1, -R5 ;  /* 0x000000010909d824 */ /* 0x000fe400078e0a05 */
[----:B------:R-:W-:Y:S01]  /*4e50*/  IMAD.HI.U32 R2, R4, R8, RZ ;  /* 0x0000000804027227 */ /* 0x000fe200078e00ff */
[C---:B------:R-:W-:Y:S02]  /*4e60*/  ISETP.GT.U32.AND P5, PT, R5.reuse, R6, PT ;  /* 0x000000060500720c */ /* 0x040fe40003fa4070 */
[----:B------:R-:W-:Y:S01]  /*4e70*/  ISETP.GT.U32.AND P4, PT, R5, R9, PT ;  /* 0x000000090500720c */ /* 0x000fe20003f84070 */
[----:B------:R-:W-:Y:S01]  /*4e80*/  IMAD.MOV R2, RZ, RZ, -R2 ;  /* 0x000000ffff027224 */ /* 0x000fe200078e0a02 */
[----:B---3--:R-:W-:-:S05]  /*4e90*/  IABS R13, R22 ;  /* 0x00000016000d7213 */ /* 0x008fca0000000000 */
[----:B------:R-:W-:Y:S02]  /*4ea0*/  @!P1 IMAD.IADD R0, R0, 0x1, -R5 ;  /* 0x0000000100009824 */ /* 0x000fe400078e0a05 */
[----:B------:R-:W-:Y:S02]  /*4eb0*/  IMAD R8, R5, R2, R8 ;  /* 0x0000000205087224 */ /* 0x000fe400078e0208 */
[----:B0-----:R-:W-:Y:S02]  /*4ec0*/  IMAD.MOV.U32 R11, RZ, RZ, R0 ;  /* 0x000000ffff0b7224 */ /* 0x001fe400078e0000 */
[----:B-1----:R-:W-:-:S04]  /*4ed0*/  IMAD.HI.U32 R10, R4, R13, RZ ;  /* 0x0000000d040a7227 */ /* 0x002fc800078e00ff */
[----:B------:R-:W-:Y:S02]  /*4ee0*/  @!P2 IMAD.MOV R11, RZ, RZ, -R11 ;  /* 0x000000ffff0ba224 */ /* 0x000fe400078e0a0b */
[--C-:B------:R-:W-:Y:S01]  /*4ef0*/  @!P5 IMAD.IADD R6, R6, 0x1, -R5.reuse ;  /* 0x000000010606d824 */ /* 0x100fe200078e0a05 */
[----:B------:R-:W-:Y:S01]  /*4f00*/  ISETP.GT.U32.AND P5, PT, R5, R8, PT ;  /* 0x000000080500720c */ /* 0x000fe20003fa4070 */
[----:B------:R-:W-:Y:S02]  /*4f10*/  IMAD.MOV R10, RZ, RZ, -R10 ;  /* 0x000000ffff0a7224 */ /* 0x000fe400078e0a0a */
[----:B------:R-:W-:Y:S01]  /*4f20*/  IMAD.HI.U32 R14, R4, R7, RZ ;  /* 0x00000007040e7227 */ /* 0x000fe200078e00ff */
[----:B------:R0:W-:Y:S03]  /*4f30*/  STL [R1+0xd8], R11 ;  /* 0x0000d80b01007387 */ /* 0x0001e60000100800 */
[----:B------:R-:W-:Y:S01]  /*4f40*/  @!P4 IMAD.IADD R9, R9, 0x1, -R5 ;  /* 0x000000010909c824 */ /* 0x000fe200078e0a05 */
[----:B------:R-:W-:Y:S01]  /*4f50*/  ISETP.GE.AND P4, PT, R21, RZ, PT ;  /* 0x000000ff1500720c */ /* 0x000fe20003f86270 */
[C---:B------:R-:W-:Y:S01]  /*4f60*/  IMAD R13, R5.reuse, R10, R13 ;  /* 0x0000000a050d7224 */ /* 0x040fe200078e020d */
[----:B------:R-:W3:Y:S01]  /*4f70*/  LDL.LU R21, [R1+0x294] ;  /* 0x0002940001157983 */ /* 0x000ee20000300800 */
[----:B------:R-:W-:Y:S01]  /*4f80*/  IMAD.MOV R14, RZ, RZ, -R14 ;  /* 0x000000ffff0e7224 */ /* 0x000fe200078e0a0e */
[----:B------:R-:W-:-:S02]  /*4f90*/  ISETP.GT.U32.AND P2, PT, R5, R12, PT ;  /* 0x0000000c0500720c */ /* 0x000fc40003f44070 */
[----:B------:R-:W-:Y:S01]  /*4fa0*/  @!P6 IADD3 R9, -R9, RZ, RZ ;  /* 0x000000ff0909e210 */ /* 0x000fe20007ffe1ff */
[C---:B------:R-:W-:Y:S01]  /*4fb0*/  IMAD R7, R5.reuse, R14, R7 ;  /* 0x0000000e05077224 */ /* 0x040fe200078e0207 */
[C---:B------:R-:W-:Y:S01]  /*4fc0*/  ISETP.GT.U32.AND P6, PT, R5.reuse, R13, PT ;  /* 0x0000000d0500720c */ /* 0x040fe20003fc4070 */
[----:B------:R-:W-:Y:S01]  /*4fd0*/  @!P5 IMAD.IADD R8, R8, 0x1, -R5 ;  /* 0x000000010808d824 */ /* 0x000fe200078e0a05 */
[----:B------:R-:W-:Y:S02]  /*4fe0*/  ISETP.GE.AND P1, PT, R28, RZ, PT ;  /* 0x000000ff1c00720c */ /* 0x000fe40003f26270 */
[----:B------:R-:W-:Y:S01]  /*4ff0*/  ISETP.GT.U32.AND P5, PT, R5, R7, PT ;  /* 0x000000070500720c */ /* 0x000fe20003fa4070 */
[----:B------:R-:W-:-:S04]  /*5000*/  @!P3 IMAD.MOV R6, RZ, RZ, -R6 ;  /* 0x000000ffff06b224 */ /* 0x000fc800078e0a06 */
[--C-:B------:R-:W-:Y:S01]  /*5010*/  @!P2 IMAD.IADD R12, R12, 0x1, -R5.reuse ;  /* 0x000000010c0ca824 */ /* 0x100fe200078e0a05 */
[----:B------:R4:W-:Y:S03]  /*5020*/  STL [R1+0xe4], R6 ;  /* 0x0000e40601007387 */ /* 0x0009e60000100800 */
[----:B0-----:R-:W-:Y:S02]  /*5030*/  IMAD.MOV.U32 R11, RZ, RZ, R12 ;  /* 0x000000ffff0b7224 */ /* 0x001fe400078e000c */
[----:B------:R-:W-:Y:S01]  /*5040*/  @!P6 IMAD.IADD R13, R13, 0x1, -R5 ;  /* 0x000000010d0de824 */ /* 0x000fe200078e0a05 */
[----:B------:R-:W-:Y:S01]  /*5050*/  ISETP.GT.U32.AND P3, PT, R5, R8, PT ;  /* 0x000000080500720c */ /* 0x000fe20003f64070 */
[----:B------:R-:W-:Y:S01]  /*5060*/  @!P1 IMAD.MOV R11, RZ, RZ, -R11 ;  /* 0x000000ffff0b9224 */ /* 0x000fe200078e0a0b */
[----:B----4-:R-:W-:Y:S01]  /*5070*/  IABS R6, R27 ;  /* 0x0000001b00067213 */ /* 0x010fe20000000000 */
[----:B------:R0:W-:Y:S01]  /*5080*/  STL [R1+0xe0], R9 ;  /* 0x0000e00901007387 */ /* 0x0001e20000100800 */
[----:B------:R-:W-:Y:S01]  /*5090*/  @!P5 IMAD.IADD R7, R7, 0x1, -R5 ;  /* 0x000000010707d824 */ /* 0x000fe200078e0a05 */
[----:B------:R-:W-:-:S04]  /*50a0*/  ISETP.GT.U32.AND P1, PT, R5, R13, PT ;  /* 0x0000000d0500720c */ /* 0x000fc80003f24070 */
[----:B------:R-:W-:Y:S01]  /*50b0*/  ISETP.GT.U32.AND P6, PT, R5, R7, PT ;  /* 0x000000070500720c */ /* 0x000fe20003fc4070 */
[----:B0-----:R-:W-:-:S04]  /*50c0*/  IMAD.HI.U32 R9, R4, R6, RZ ;  /* 0x0000000604097227 */ /* 0x001fc800078e00ff */
[----:B------:R-:W-:-:S04]  /*50d0*/  IMAD.MOV R9, RZ, RZ, -R9 ;  /* 0x000000ffff097224 */ /* 0x000fc800078e0a09 */
[----:B------:R-:W-:Y:S01]  /*50e0*/  IMAD R6, R5, R9, R6 ;  /* 0x0000000905067224 */ /* 0x000fe200078e0206 */
[----:B------:R-:W-:Y:S01]  /*50f0*/  ISETP.GE.AND P2, PT, R22, RZ, PT ;  /* 0x000000ff1600720c */ /* 0x000fe20003f46270 */
[--C-:B------:R-:W-:Y:S01]  /*5100*/  @!P3 IMAD.IADD R8, R8, 0x1, -R5.reuse ;  /* 0x000000010808b824 */ /* 0x100fe200078e0a05 */
[----:B------:R-:W-:Y:S01]  /*5110*/  IABS R2, R26 ;  /* 0x0000001a00027213 */ /* 0x000fe20000000000 */
[--C-:B------:R-:W-:Y:S01]  /*5120*/  @!P1 IMAD.IADD R13, R13, 0x1, -R5.reuse ;  /* 0x000000010d0d9824 */ /* 0x100fe200078e0a05 */
[----:B------:R-:W4:Y:S01]  /*5130*/  LDL.LU R22, [R1+0x298] ;  /* 0x0002980001167983 */ /* 0x000f220000300800 */
[----:B------:R-:W-:Y:S02]  /*5140*/  ISETP.GE.AND P5, PT, R26, RZ, PT ;  /* 0x000000ff1a00720c */ /* 0x000fe40003fa6270 */
[----:B------:R-:W-:Y:S01]  /*5150*/  ISETP.GT.U32.AND P1, PT, R5, R6, PT ;  /* 0x000000060500720c */ /* 0x000fe20003f24070 */
[----:B------:R-:W4:Y:S01]  /*5160*/  LDL.LU R26, [R1+0x29c] ;  /* 0x00029c00011a7983 */ /* 0x000f220000300800 */
[----:B------:R-:W-:-:S03]  /*5170*/  @!P6 IMAD.IADD R7, R7, 0x1, -R5 ;  /* 0x000000010707e824 */ /* 0x000fc600078e0a05 */
[----:B------:R0:W-:Y:S01]  /*5180*/  STL [R1+0xdc], R11 ;  /* 0x0000dc0b01007387 */ /* 0x0001e20000100800 */
[----:B------:R-:W-:-:S04]  /*5190*/  IMAD.HI.U32 R0, R4, R2, RZ ;  /* 0x0000000204007227 */ /* 0x000fc800078e00ff */
[----:B------:R-:W-:Y:S02]  /*51a0*/  @!P0 IMAD.MOV R7, RZ, RZ, -R7 ;  /* 0x000000ffff078224 */ /* 0x000fe400078e0a07 */
[----:B0-----:R-:W-:Y:S02]  /*51b0*/  IMAD.MOV.U32 R11, RZ, RZ, R8 ;  /* 0x000000ffff0b7224 */ /* 0x001fe400078e0008 */
[----:B------:R-:W-:Y:S02]  /*51c0*/  IMAD.MOV R0, RZ, RZ, -R0 ;  /* 0x000000ffff007224 */ /* 0x000fe400078e0a00 */
[----:B------:R-:W-:Y:S01]  /*51d0*/  @!P4 IMAD.MOV R11, RZ, RZ, -R11 ;  /* 0x000000ffff0bc224 */ /* 0x000fe200078e0a0b */
[----:B------:R-:W-:Y:S01]  /*51e0*/  ISETP.GE.AND P0, PT, R27, RZ, PT ;  /* 0x000000ff1b00720c */ /* 0x000fe20003f06270 */
[----:B------:R-:W-:Y:S02]  /*51f0*/  IMAD R2, R5, R0, R2 ;  /* 0x0000000005027224 */ /* 0x000fe400078e0202 */
[----:B------:R-:W-:Y:S01]  /*5200*/  @!P1 IMAD.IADD R6, R6, 0x1, -R5 ;  /* 0x0000000106069824 */ /* 0x000fe200078e0a05 */
[----:B------:R0:W-:Y:S04]  /*5210*/  STL [R1+0xd0], R11 ;  /* 0x0000d00b01007387 */ /* 0x0001e80000100800 */
[----:B------:R-:W-:Y:S04]  /*5220*/  STL [R1+0xd4], R7 ;  /* 0x0000d40701007387 */ /* 0x000fe80000100800 */
[----:B------:R-:W4:Y:S01]  /*5230*/  LDL.LU R27, [R1+0x2a0] ;  /* 0x0002a000011b7983 */ /* 0x000f220000300800 */
[----:B--2---:R-:W-:-:S02]  /*5240*/  IABS R0, R23 ;  /* 0x0000001700007213 */ /* 0x004fc40000000000 */
[----:B------:R-:W-:Y:S02]  /*5250*/  ISETP.GE.AND P1, PT, R23, RZ, PT ;  /* 0x000000ff1700720c */ /* 0x000fe40003f26270 */
[----:B------:R-:W2:Y:S01]  /*5260*/  LDL.LU R23, [R1+0x2a4] ;  /* 0x0002a40001177983 */ /* 0x000ea20000300800 */
[----:B------:R-:W-:Y:S02]  /*5270*/  ISETP.GT.U32.AND P3, PT, R5, R2, PT ;  /* 0x000000020500720c */ /* 0x000fe40003f64070 */
[----:B------:R-:W-:-:S05]  /*5280*/  IABS R10, R24 ;  /* 0x00000018000a7213 */ /* 0x000fca0000000000 */
[----:B------:R-:W-:-:S06]  /*5290*/  IMAD.HI.U32 R14, R4, R10, RZ ;  /* 0x0000000a040e7227 */ /* 0x000fcc00078e00ff */
[----:B------:R-:W-:-:S05]  /*52a0*/  @!P3 IMAD.IADD R2, R2, 0x1, -R5 ;  /* 0x000000010202b824 */ /* 0x000fca00078e0a05 */
[----:B------:R-:W-:Y:S01]  /*52b0*/  ISETP.GT.U32.AND P3, PT, R5, R2, PT ;  /* 0x000000020500720c */ /* 0x000fe20003f64070 */
[----:B------:R-:W-:-:S04]  /*52c0*/  IMAD.MOV R14, RZ, RZ, -R14 ;  /* 0x000000ffff0e7224 */ /* 0x000fc800078e0a0e */
[----:B------:R-:W-:Y:S02]  /*52d0*/  IMAD R10, R5, R14, R10 ;  /* 0x0000000e050a7224 */ /* 0x000fe400078e020a */
[----:B0-----:R-:W-:-:S03]  /*52e0*/  IMAD.MOV.U32 R11, RZ, RZ, R13 ;  /* 0x000000ffff0b7224 */ /* 0x001fc600078e000d */
[----:B------:R-:W-:-:S03]  /*52f0*/  ISETP.GT.U32.AND P4, PT, R5, R10, PT ;  /* 0x0000000a0500720c */ /* 0x000fc60003f84070 */
[----:B------:R-:W-:-:S04]  /*5300*/  @!P3 IMAD.IADD R2, R2, 0x1, -R5 ;  /* 0x000000010202b824 */ /* 0x000fc800078e0a05 */
[----:B------:R-:W-:Y:S02]  /*5310*/  IMAD.MOV.U32 R13, RZ, RZ, R2 ;  /* 0x000000ffff0d7224 */ /* 0x000fe400078e0002 */
[----:B------:R-:W-:Y:S02]  /*5320*/  @!P2 IMAD.MOV R11, RZ, RZ, -R11 ;  /* 0x000000ffff0ba224 */ /* 0x000fe400078e0a0b */
[----:B------:R-:W-:Y:S02]  /*5330*/  @!P5 IMAD.MOV R13, RZ, RZ, -R13 ;  /* 0x000000ffff0dd224 */ /* 0x000fe400078e0a0d */
[----:B------:R-:W-:Y:S01]  /*5340*/  IMAD.HI.U32 R9, R4, R0, RZ ;  /* 0x0000000004097227 */ /* 0x000fe200078e00ff */
[----:B------:R0:W-:Y:S03]  /*5350*/  STL [R1+0xb8], R11 ;  /* 0x0000b80b01007387 */ /* 0x0001e60000100800 */
[----:B------:R-:W-:Y:S01]  /*5360*/  @!P4 IMAD.IADD R10, R10, 0x1, -R5 ;  /* 0x000000010a0ac824 */ /* 0x000fe200078e0a05 */
[----:B------:R-:W-:Y:S01]  /*5370*/  STL [R1+0xc0], R13 ;  /* 0x0000c00d01007387 */ /* 0x000fe20000100800 */
[----:B------:R-:W-:-:S03]  /*5380*/  IMAD.MOV R9, RZ, RZ, -R9 ;  /* 0x000000ffff097224 */ /* 0x000fc600078e0a09 */
[C---:B------:R-:W-:Y:S01]  /*5390*/  ISETP.GT.U32.AND P4, PT, R5.reuse, R10, PT ;  /* 0x0000000a0500720c */ /* 0x040fe20003f84070 */
[----:B------:R-:W-:Y:S01]  /*53a0*/  IMAD R0, R5, R9, R0 ;  /* 0x0000000905007224 */ /* 0x000fe200078e0200 */
[----:B---3--:R-:W-:Y:S02]  /*53b0*/  IABS R8, R21 ;  /* 0x0000001500087213 */ /* 0x008fe40000000000 */
[----:B------:R-:W-:Y:S02]  /*53c0*/  ISETP.GE.AND P5, PT, R21, RZ, PT ;  /* 0x000000ff1500720c */ /* 0x000fe40003fa6270 */
[----:B------:R-:W3:Y:S01]  /*53d0*/  LDL.LU R21, [R1+0x2a8] ;  /* 0x0002a80001157983 */ /* 0x000ee20000300800 */
[----:B------:R-:W-:Y:S01]  /*53e0*/  IMAD.HI.U32 R14, R4, R8, RZ ;  /* 0x00000008040e7227 */ /* 0x000fe200078e00ff */
[----:B------:R-:W-:-:S04]  /*53f0*/  ISETP.GT.U32.AND P3, PT, R5, R0, PT ;  /* 0x000000000500720c */ /* 0x000fc80003f64070 */
[----:B------:R-:W-:Y:S01]  /*5400*/  IADD3 R14, -R14, RZ, RZ ;  /* 0x000000ff0e0e7210 */ /* 0x000fe20007ffe1ff */
[----:B------:R-:W-:-:S04]  /*5410*/  @!P4 IMAD.IADD R10, R10, 0x1, -R5 ;  /* 0x000000010a0ac824 */ /* 0x000fc800078e0a05 */
[----:B------:R-:W-:-:S05]  /*5420*/  IMAD R8, R5, R14, R8 ;  /* 0x0000000e05087224 */ /* 0x000fca00078e0208 */
[C---:B------:R-:W-:Y:S01]  /*5430*/  ISETP.GT.U32.AND P4, PT, R5.reuse, R8, PT ;  /* 0x000000080500720c */ /* 0x040fe20003f84070 */
[----:B------:R-:W-:Y:S01]  /*5440*/  @!P3 IMAD.IADD R0, R0, 0x1, -R5 ;  /* 0x000000010000b824 */ /* 0x000fe200078e0a05 */
[----:B------:R-:W-:Y:S02]  /*5450*/  ISETP.GE.AND P6, PT, R24, RZ, PT ;  /* 0x000000ff1800720c */ /* 0x000fe40003fc6270 */
[C---:B------:R-:W-:Y:S02]  /*5460*/  ISETP.GT.U32.AND P2, PT, R5.reuse, R6, PT ;  /* 0x000000060500720c */ /* 0x040fe40003f44070 */
[----:B------:R-:W-:Y:S01]  /*5470*/  ISETP.GT.U32.AND P3, PT, R5, R0, PT ;  /* 0x000000000500720c */ /* 0x000fe20003f64070 */
[----:B0-----:R-:W-:-:S06]  /*5480*/  IMAD.MOV.U32 R11, RZ, RZ, R10 ;  /* 0x000000ffff0b7224 */ /* 0x001fcc00078e000a */
[----:B------:R-:W-:Y:S02]  /*5490*/  @!P4 IMAD.IADD R8, R8, 0x1, -R5 ;  /* 0x000000010808c824 */ /* 0x000fe400078e0a05 */
[----:B------:R-:W-:-:S03]  /*54a0*/  @!P6 IMAD.MOV R11, RZ, RZ, -R11 ;  /* 0x000000ffff0be224 */ /* 0x000fc600078e0a0b */
[----:B------:R-:W-:Y:S01]  /*54b0*/  ISETP.GT.U32.AND P4, PT, R5, R8, PT ;  /* 0x000000080500720c */ /* 0x000fe20003f84070 */
[--C-:B------:R-:W-:Y:S02]  /*54c0*/  @!P2 IMAD.IADD R6, R6, 0x1, -R5.reuse ;  /* 0x000000010606a824 */ /* 0x100fe400078e0a05 */
[----:B------:R-:W-:Y:S01]  /*54d0*/  @!P3 IMAD.IADD R0, R0, 0x1, -R5 ;  /* 0x000000010000b824 */ /* 0x000fe200078e0a05 */
[----:B----4-:R-:W-:Y:S02]  /*54e0*/  IABS R12, R22 ;  /* 0x00000016000c7213 */ /* 0x010fe40000000000 */
[----:B------:R-:W-:Y:S02]  /*54f0*/  ISETP.GE.AND P6, PT, R22, RZ, PT ;  /* 0x000000ff1600720c */ /* 0x000fe40003fc6270 */
[----:B------:R-:W4:Y:S01]  /*5500*/  LDL.LU R22, [R1+0x2ac] ;  /* 0x0002ac0001167983 */ /* 0x000f220000300800 */
[----:B------:R-:W-:-:S04]  /*5510*/  IMAD.HI.U32 R9, R4, R12, RZ ;  /* 0x0000000c04097227 */ /* 0x000fc800078e00ff */
[----:B------:R-:W-:Y:S02]  /*5520*/  @!P0 IMAD.MOV R6, RZ, RZ, -R6 ;  /* 0x000000ffff068224 */ /* 0x000fe400078e0a06 */
[----:B------:R-:W-:Y:S02]  /*5530*/  IMAD.MOV R9, RZ, RZ, -R9 ;  /* 0x000000ffff097224 */ /* 0x000fe400078e0a09 */
[----:B------:R-:W-:Y:S01]  /*5540*/  @!P1 IMAD.MOV R0, RZ, RZ, -R0 ;  /* 0x000000ffff009224 */ /* 0x000fe200078e0a00 */
[----:B------:R0:W-:Y:S01]  /*5550*/  STL [R1+0xc4], R11 ;  /* 0x0000c40b01007387 */ /* 0x0001e20000100800 */
[----:B------:R-:W-:Y:S01]  /*5560*/  IMAD R12, R5, R9, R12 ;  /* 0x00000009050c7224 */ /* 0x000fe200078e020c */
[----:B------:R-:W-:Y:S02]  /*5570*/  @!P4 IADD3 R8, R8, -R5, RZ ;  /* 0x800000050808c210 */ /* 0x000fe40007ffe0ff */
[----:B------:R-:W-:Y:S04]  /*5580*/  STL [R1+0xc8], R6 ;  /* 0x0000c80601007387 */ /* 0x000fe80000100800 */
[----:B------:R3:W-:Y:S01]  /*5590*/  STL [R1+0x1e0], R0 ;  /* 0x0001e00001007387 */ /* 0x0007e20000100800 */
[----:B--2---:R-:W-:-:S02]  /*55a0*/  IABS R9, R23 ;  /* 0x0000001700097213 */ /* 0x004fc40000000000 */
[----:B------:R-:W-:Y:S02]  /*55b0*/  ISETP.GE.AND P4, PT, R23, RZ, PT ;  /* 0x000000ff1700720c */ /* 0x000fe40003f86270 */
[----:B------:R-:W2:Y:S04]  /*55c0*/  LDL.LU R23, [R1+0x2b0] ;  /* 0x0002b00001177983 */ /* 0x000ea80000300800 */
[----:B------:R-:W2:Y:S04]  /*55d0*/  LDL.LU R19, [R1+0x2b4] ;  /* 0x0002b40001137983 */ /* 0x000ea80000300800 */
[----:B------:R-:W2:Y:S01]  /*55e0*/  LDL.LU R28, [R1+0x2b8] ;  /* 0x0002b800011c7983 */ /* 0x000ea20000300800 */
[----:B------:R-:W-:-:S02]  /*55f0*/  IABS R7, R26 ;  /* 0x0000001a00077213 */ /* 0x000fc40000000000 */
[----:B------:R-:W-:Y:S02]  /*5600*/  ISETP.GE.AND P3, PT, R26, RZ, PT ;  /* 0x000000ff1a00720c */ /* 0x000fe40003f66270 */
[----:B------:R-:W2:Y:S01]  /*5610*/  LDL.LU R26, [R1+0x2bc] ;  /* 0x0002bc00011a7983 */ /* 0x000ea20000300800 */
[----:B------:R-:W-:-:S13]  /*5620*/  ISETP.GT.U32.AND P2, PT, R5, R12, PT ;  /* 0x0000000c0500720c */ /* 0x000fda0003f44070 */
[----:B------:R-:W-:-:S05]  /*5630*/  @!P2 IMAD.IADD R12, R12, 0x1, -R5 ;  /* 0x000000010c0ca824 */ /* 0x000fca00078e0a05 */
[----:B------:R-:W-:Y:S01]  /*5640*/  ISETP.GT.U32.AND P1, PT, R5, R12, PT ;  /* 0x0000000c0500720c */ /* 0x000fe20003f24070 */
[----:B------:R-:W-:-:S04]  /*5650*/  IMAD.HI.U32 R2, R4, R7, RZ ;  /* 0x0000000704027227 */ /* 0x000fc800078e00ff */
[----:B------:R-:W-:Y:S02]  /*5660*/  IMAD.MOV R2, RZ, RZ, -R2 ;  /* 0x000000ffff027224 */ /* 0x000fe400078e0a02 */
[----:B------:R-:W-:-:S06]  /*5670*/  IMAD.MOV.U32 R14, RZ, RZ, R8 ;  /* 0x000000ffff0e7224 */ /* 0x000fcc00078e0008 */
[----:B------:R-:W-:-:S04]  /*5680*/  @!P1 IMAD.IADD R12, R12, 0x1, -R5 ;  /* 0x000000010c0c9824 */ /* 0x000fc800078e0a05 */
[----:B0-----:R-:W-:Y:S02]  /*5690*/  IMAD.MOV.U32 R11, RZ, RZ, R12 ;  /* 0x000000ffff0b7224 */ /* 0x001fe400078e000c */
[----:B------:R-:W-:Y:S01]  /*56a0*/  IMAD R7, R5, R2, R7 ;  /* 0x0000000205077224 */ /* 0x000fe200078e0207 */
[----:B------:R-:W-:Y:S01]  /*56b0*/  IABS R2, R27 ;  /* 0x0000001b00027213 */ /* 0x000fe20000000000 */
[----:B------:R-:W-:Y:S02]  /*56c0*/  @!P5 IMAD.MOV R14, RZ, RZ, -R14 ;  /* 0x000000ffff0ed224 */ /* 0x000fe400078e0a0e */
[----:B------:R-:W-:Y:S01]  /*56d0*/  @!P6 IMAD.MOV R11, RZ, RZ, -R11 ;  /* 0x000000ffff0be224 */ /* 0x000fe200078e0a0b */
[----:B------:R-:W-:Y:S01]  /*56e0*/  ISETP.GE.AND P2, PT, R27, RZ, PT ;  /* 0x000000ff1b00720c */ /* 0x000fe20003f46270 */
[----:B------:R-:W-:Y:S01]  /*56f0*/  IMAD.HI.U32 R13, R4, R2, RZ ;  /* 0x00000002040d7227 */ /* 0x000fe200078e00ff */
[----:B------:R-:W-:Y:S04]  /*5700*/  STL [R1+0xbc], R14 ;  /* 0x0000bc0e01007387 */ /* 0x000fe80000100800 */
[----:B------:R-:W-:Y:S01]  /*5710*/  STL [R1+0x1d8], R11 ;  /* 0x0001d80b01007387 */ /* 0x000fe20000100800 */
[----:B------:R-:W-:-:S03]  /*5720*/  IMAD.MOV R13, RZ, RZ, -R13 ;  /* 0x000000ffff0d7224 */ /* 0x000fc600078e0a0d */
[----:B------:R-:W2:Y:S01]  /*5730*/  LDL.LU R27, [R1+0x2c0] ;  /* 0x0002c000011b7983 */ /* 0x000ea20000300800 */
[C---:B------:R-:W-:Y:S01]  /*5740*/  IMAD R2, R5.reuse, R13, R2 ;  /* 0x0000000d05027224 */ /* 0x040fe200078e0202 */
[C---:B------:R-:W-:Y:S01]  /*5750*/  ISETP.GT.U32.AND P0, PT, R5.reuse, R7, PT ;  /* 0x000000070500720c */ /* 0x040fe20003f04070 */
[----:B------:R-:W-:Y:S01]  /*5760*/  IMAD.HI.U32 R10, R4, R9, RZ ;  /* 0x00000009040a7227 */ /* 0x000fe200078e00ff */
[----:B---3--:R-:W-:Y:S02]  /*5770*/  IABS R0, R21 ;  /* 0x0000001500007213 */ /* 0x008fe40000000000 */
[----:B------:R-:W-:Y:S02]  /*5780*/  ISETP.GT.U32.AND P1, PT, R5, R2, PT ;  /* 0x000000020500720c */ /* 0x000fe40003f24070 */
[----:B------:R-:W-:Y:S02]  /*5790*/  ISETP.GE.AND P5, PT, R21, RZ, PT ;  /* 0x000000ff1500720c */ /* 0x000fe40003fa6270 */
[----:B------:R-:W3:Y:S01]  /*57a0*/  LDL.LU R21, [R1+0x2c4] ;  /* 0x0002c40001157983 */ /* 0x000ee20000300800 */
[----:B------:R-:W-:-:S03]  /*57b0*/  IMAD.MOV R10, RZ, RZ, -R10 ;  /* 0x000000ffff0a7224 */ /* 0x000fc600078e0a0a */
[----:B------:R-:W3:Y:S01]  /*57c0*/  LDL.LU R24, [R1+0x2c8] ;  /* 0x0002c80001187983 */ /* 0x000ee20000300800 */
[----:B------:R-:W-:Y:S02]  /*57d0*/  IMAD R9, R5, R10, R9 ;  /* 0x0000000a05097224 */ /* 0x000fe400078e0209 */
[--C-:B------:R-:W-:Y:S02]  /*57e0*/  @!P0 IMAD.IADD R7, R7, 0x1, -R5.reuse ;  /* 0x0000000107078824 */ /* 0x100fe400078e0a05 */
[----:B------:R-:W-:Y:S01]  /*57f0*/  @!P1 IMAD.IADD R2, R2, 0x1, -R5 ;  /* 0x0000000102029824 */ /* 0x000fe200078e0a05 */
[C---:B------:R-:W-:Y:S02]  /*5800*/  ISETP.GT.U32.AND P6, PT, R5.reuse, R9, PT ;  /* 0x000000090500720c */ /* 0x040fe40003fc4070 */
[C---:B------:R-:W-:Y:S02]  /*5810*/  ISETP.GT.U32.AND P0, PT, R5.reuse, R7, PT ;  /* 0x000000070500720c */ /* 0x040fe40003f04070 */
[----:B------:R-:W-:-:S09]  /*5820*/  ISETP.GT.U32.AND P1, PT, R5, R2, PT ;  /* 0x000000020500720c */ /* 0x000fd20003f24070 */
[--C-:B------:R-:W-:Y:S02]  /*5830*/  @!P6 IMAD.IADD R9, R9, 0x1, -R5.reuse ;  /* 0x000000010909e824 */ /* 0x100fe400078e0a05 */
[--C-:B------:R-:W-:Y:S02]  /*5840*/  @!P0 IMAD.IADD R7, R7, 0x1, -R5.reuse ;  /* 0x0000000107078824 */ /* 0x100fe400078e0a05 */
[----:B------:R-:W-:Y:S01]  /*5850*/  @!P1 IMAD.IADD R2, R2, 0x1, -R5 ;  /* 0x0000000102029824 */ /* 0x000fe200078e0a05 */
[----:B------:R-:W-:Y:S01]  /*5860*/  ISETP.GT.U32.AND P6, PT, R5, R9, PT ;  /* 0x000000090500720c */ /* 0x000fe20003fc4070 */
[----:B------:R-:W-:Y:S02]  /*5870*/  @!P3 IMAD.MOV R7, RZ, RZ, -R7 ;  /* 0x000000ffff07b224 */ /* 0x000fe400078e0a07 */
[----:B------:R-:W-:-:S03]  /*5880*/  @!P2 IMAD.MOV R2, RZ, RZ, -R2 ;  /* 0x000000ffff02a224 */ /* 0x000fc600078e0a02 */
[----:B------:R0:W-:Y:S01]  /*5890*/  STL [R1+0x1dc], R7 ;  /* 0x0001dc0701007387 */ /* 0x0001e20000100800 */
[----:B----4-:R-:W-:Y:S02]  /*58a0*/  IABS R6, R22 ;  /* 0x0000001600067213 */ /* 0x010fe40000000000 */
[----:B------:R-:W-:Y:S01]  /*58b0*/  ISETP.GE.AND P0, PT, R22, RZ, PT ;  /* 0x000000ff1600720c */ /* 0x000fe20003f06270 */
[----:B------:R-:W-:Y:S04]  /*58c0*/  STL [R1+0xac], R2 ;  /* 0x0000ac0201007387 */ /* 0x000fe80000100800 */
[----:B------:R-:W4:Y:S01]  /*58d0*/  LDL.LU R22, [R1+0x2cc] ;  /* 0x0002cc0001167983 */ /* 0x000f220000300800 */
[----:B------:R-:W-:-:S04]  /*58e0*/  @!P6 IMAD.IADD R9, R9, 0x1, -R5 ;  /* 0x000000010909e824 */ /* 0x000fc800078e0a05 */
[----:B------:R-:W-:-:S05]  /*58f0*/  @!P4 IMAD.MOV R9, RZ, RZ, -R9 ;  /* 0x000000ffff09c224 */ /* 0x000fca00078e0a09 */
[----:B------:R-:W-:Y:S01]  /*5900*/  STL [R1+0xa8], R9 ;  /* 0x0000a80901007387 */ /* 0x000fe20000100800 */
[----:B------:R-:W-:-:S04]  /*5910*/  IMAD.HI.U32 R10, R4, R0, RZ ;  /* 0x00000000040a7227 */ /* 0x000fc800078e00ff */
[----:B------:R-:W-:Y:S02]  /*5920*/  IMAD.MOV R10, RZ, RZ, -R10 ;  /* 0x000000ffff0a7224 */ /* 0x000fe400078e0a0a */
[----:B------:R-:W-:-:S04]  /*5930*/  IMAD.HI.U32 R8, R4, R6, RZ ;  /* 0x0000000604087227 */ /* 0x000fc800078e00ff */
[----:B------:R-:W-:Y:S02]  /*5940*/  IMAD R0, R5, R10, R0 ;  /* 0x0000000a05007224 */ /* 0x000fe400078e0200 */
[----:B------:R-:W-:-:S03]  /*5950*/  IMAD.MOV R8, RZ, RZ, -R8 ;  /* 0x000000ffff087224 */ /* 0x000fc600078e0a08 */
[C---:B------:R-:W-:Y:S01]  /*5960*/  ISETP.GT.U32.AND P3, PT, R5.reuse, R0, PT ;  /* 0x000000000500720c */ /* 0x040fe20003f64070 */
[----:B------:R-:W-:Y:S01]  /*5970*/  IMAD R6, R5, R8, R6 ;  /* 0x0000000805067224 */ /* 0x000fe200078e0206 */
[----:B--2---:R-:W-:Y:S02]  /*5980*/  IABS R12, R23 ;  /* 0x00000017000c7213 */ /* 0x004fe40000000000 */
[----:B------:R-:W-:Y:S02]  /*5990*/  ISETP.GE.AND P6, PT, R23, RZ, PT ;  /* 0x000000ff1700720c */ /* 0x000fe40003fc6270 */
[----:B------:R-:W2:Y:S01]  /*59a0*/  LDL.LU R23, [R1+0x2d0] ;  /* 0x0002d00001177983 */ /* 0x000ea20000300800 */
[----:B------:R-:W-:Y:S02]  /*59b0*/  IABS R8, R19 ;  /* 0x0000001300087213 */ /* 0x000fe40000000000 */
[----:B------:R-:W-:-:S03]  /*59c0*/  IABS R10, R28 ;  /* 0x0000001c000a7213 */ /* 0x000fc60000000000 */
[----:B------:R-:W-:Y:S01]  /*59d0*/  IMAD.HI.U32 R16, R4, R8, RZ ;  /* 0x0000000804107227 */ /* 0x000fe200078e00ff */
[----:B------:R-:W-:-:S03]  /*59e0*/  ISETP.GT.U32.AND P1, PT, R5, R6, PT ;  /* 0x000000060500720c */ /* 0x000fc60003f24070 */
[----:B------:R-:W-:Y:S01]  /*59f0*/  @!P3 IMAD.IADD R0, R0, 0x1, -R5 ;  /* 0x000000010000b824 */ /* 0x000fe200078e0a05 */
[----:B------:R-:W-:Y:S01]  /*5a00*/  IADD3 R16, -R16, RZ, RZ ;  /* 0x000000ff10107210 */ /* 0x000fe20007ffe1ff */
[----:B------:R-:W-:-:S03]  /*5a10*/  IMAD.HI.U32 R13, R4, R10, RZ ;  /* 0x0000000a040d7227 */ /* 0x000fc600078e00ff */
[C---:B------:R-:W-:Y:S01]  /*5a20*/  ISETP.GT.U32.AND P3, PT, R5.reuse, R0, PT ;  /* 0x000000000500720c */ /* 0x040fe20003f64070 */
[----:B------:R-:W-:Y:S02]  /*5a30*/  IMAD.MOV R13, RZ, RZ, -R13 ;  /* 0x000000ffff0d7224 */ /* 0x000fe400078e0a0d */
[C---:B------:R-:W-:Y:S02]  /*5a40*/  IMAD R8, R5.reuse, R16, R8 ;  /* 0x0000001005087224 */ /* 0x040fe400078e0208 */
[C---:B------:R-:W-:Y:S02]  /*5a50*/  IMAD R10, R5.reuse, R13, R10 ;  /* 0x0000000d050a7224 */ /* 0x040fe400078e020a */
[----:B------:R-:W-:Y:S01]  /*5a60*/  @!P1 IMAD.IADD R6, R6, 0x1, -R5 ;  /* 0x0000000106069824 */ /* 0x000fe200078e0a05 */
[C---:B------:R-:W-:Y:S02]  /*5a70*/  ISETP.GT.U32.AND P2, PT, R5.reuse, R8, PT ;  /* 0x000000080500720c */ /* 0x040fe40003f44070 */
[----:B------:R-:W-:-:S02]  /*5a80*/  ISETP.GT.U32.AND P4, PT, R5, R10, PT ;  /* 0x0000000a0500720c */ /* 0x000fc40003f84070 */
[----:B------:R-:W-:Y:S01]  /*5a90*/  ISETP.GT.U32.AND P1, PT, R5, R6, PT ;  /* 0x000000060500720c */ /* 0x000fe20003f24070 */
[----:B------:R-:W-:Y:S01]  /*5aa0*/  @!P3 IMAD.IADD R0, R0, 0x1, -R5 ;  /* 0x000000010000b824 */ /* 0x000fe200078e0a05 */
[----:B0-----:R-:W-:-:S03]  /*5ab0*/  IABS R7, R26 ;  /* 0x0000001a00077213 */ /* 0x001fc60000000000 */
[----:B------:R-:W-:-:S04]  /*5ac0*/  IMAD.MOV.U32 R11, RZ, RZ, R0 ;  /* 0x000000ffff0b7224 */ /* 0x000fc800078e0000 */
[----:B------:R-:W-:Y:S02]  /*5ad0*/  @!P2 IMAD.IADD R8, R8, 0x1, -R5 ;  /* 0x000000010808a824 */ /* 0x000fe400078e0a05 */
[----:B------:R-:W-:-:S04]  /*5ae0*/  IMAD.HI.U32 R14, R4, R7, RZ ;  /* 0x00000007040e7227 */ /* 0x000fc800078e00ff */
[----:B------:R-:W-:Y:S02]  /*5af0*/  @!P5 IMAD.MOV R11, RZ, RZ, -R11 ;  /* 0x000000ffff0bd224 */ /* 0x000fe400078e0a0b */
[--C-:B------:R-:W-:Y:S01]  /*5b00*/  @!P4 IMAD.IADD R10, R10, 0x1, -R5.reuse ;  /* 0x000000010a0ac824 */ /* 0x100fe200078e0a05 */
[----:B------:R-:W-:Y:S01]  /*5b10*/  ISETP.GT.U32.AND P4, PT, R5, R8, PT ;  /* 0x000000080500720c */ /* 0x000fe20003f84070 */
[----:B------:R-:W-:Y:S01]  /*5b20*/  @!P1 IMAD.IADD R6, R6, 0x1, -R5 ;  /* 0x0000000106069824 */ /* 0x000fe200078e0a05 */
[----:B------:R0:W-:Y:S01]  /*5b30*/  STL [R1+0xa4], R11 ;  /* 0x0000a40b01007387 */ /* 0x0001e20000100800 */
[----:B------:R-:W-:-:S04]  /*5b40*/  IMAD.MOV R14, RZ, RZ, -R14 ;  /* 0x000000ffff0e7224 */ /* 0x000fc800078e0a0e */
[----:B------:R-:W-:Y:S02]  /*5b50*/  IMAD R7, R5, R14, R7 ;  /* 0x0000000e05077224 */ /* 0x000fe400078e0207 */
[----:B0-----:R-:W-:-:S03]  /*5b60*/  IMAD.MOV.U32 R11, RZ, RZ, R6 ;  /* 0x000000ffff0b7224 */ /* 0x001fc600078e0006 */
[----:B------:R-:W-:Y:S01]  /*5b70*/  ISETP.GT.U32.AND P1, PT, R5, R7, PT ;  /* 0x000000070500720c */ /* 0x000fe20003f24070 */
[----:B------:R-:W-:Y:S02]  /*5b80*/  @!P0 IMAD.MOV R11, RZ, RZ, -R11 ;  /* 0x000000ffff0b8224 */ /* 0x000fe400078e0a0b */
[----:B------:R-:W-:Y:S01]  /*5b90*/  @!P4 IMAD.IADD R8, R8, 0x1, -R5 ;  /* 0x000000010808c824 */ /* 0x000fe200078e0a05 */
[----:B------:R-:W-:Y:S02]  /*5ba0*/  ISETP.GE.AND P4, PT, R26, RZ, PT ;  /* 0x000000ff1a00720c */ /* 0x000fe40003f86270 */
[----:B------:R0:W-:Y:S01]  /*5bb0*/  STL [R1+0xa0], R11 ;  /* 0x0000a00b01007387 */ /* 0x0001e20000100800 */
[----:B------:R-:W-:-:S03]  /*5bc0*/  IMAD.HI.U32 R15, R4, R12, RZ ;  /* 0x0000000c040f7227 */ /* 0x000fc600078e00ff */
[----:B------:R-:W2:Y:S01]  /*5bd0*/  LDL.LU R26, [R1+0x2d4] ;  /* 0x0002d400011a7983 */ /* 0x000ea20000300800 */
[----:B------:R-:W-:Y:S02]  /*5be0*/  IMAD.MOV R15, RZ, RZ, -R15 ;  /* 0x000000ffff0f7224 */ /* 0x000fe400078e0a0f */
[----:B------:R-:W-:Y:S02]  /*5bf0*/  @!P1 IMAD.IADD R7, R7, 0x1, -R5 ;  /* 0x0000000107079824 */ /* 0x000fe400078e0a05 */
[----:B------:R-:W-:-:S03]  /*5c00*/  IMAD R12, R5, R15, R12 ;  /* 0x0000000f050c7224 */ /* 0x000fc600078e020c */
[C---:B------:R-:W-:Y:S02]  /*5c10*/  ISETP.GT.U32.AND P1, PT, R5.reuse, R7, PT ;  /* 0x000000070500720c */ /* 0x040fe40003f24070 */
[----:B------:R-:W-:Y:S02]  /*5c20*/  ISETP.GT.U32.AND P3, PT, R5, R12, PT ;  /* 0x0000000c0500720c */ /* 0x000fe40003f64070 */
[----:B------:R-:W-:-:S09]  /*5c30*/  IABS R13, R27 ;  /* 0x0000001b000d7213 */ /* 0x000fd20000000000 */
[--C-:B------:R-:W-:Y:S02]  /*5c40*/  @!P1 IMAD.IADD R7, R7, 0x1, -R5.reuse ;  /* 0x0000000107079824 */ /* 0x100fe400078e0a05 */
[----:B------:R-:W-:Y:S01]  /*5c50*/  @!P3 IMAD.IADD R12, R12, 0x1, -R5 ;  /* 0x000000010c0cb824 */ /* 0x000fe200078e0a05 */
[----:B------:R-:W-:Y:S02]  /*5c60*/  ISETP.GE.AND P1, PT, R27, RZ, PT ;  /* 0x000000ff1b00720c */ /* 0x000fe40003f26270 */
[----:B------:R-:W2:Y:S01]  /*5c70*/  LDL.LU R27, [R1+0x2d8] ;  /* 0x0002d800011b7983 */ /* 0x000ea20000300800 */
[----:B------:R-:W-:Y:S01]  /*5c80*/  IMAD.HI.U32 R9, R4, R13, RZ ;  /* 0x0000000d04097227 */ /* 0x000fe200078e00ff */
[----:B------:R-:W-:-:S03]  /*5c90*/  ISETP.GT.U32.AND P2, PT, R5, R12, PT ;  /* 0x0000000c0500720c */ /* 0x000fc60003f44070 */
[----:B------:R-:W-:Y:S01]  /*5ca0*/  IMAD.MOV R6, RZ, RZ, -R9 ;  /* 0x000000ffff067224 */ /* 0x000fe200078e0a09 */
[----:B---3--:R-:W-:-:S03]  /*5cb0*/  IABS R2, R21 ;  /* 0x0000001500027213 */ /* 0x008fc60000000000 */
[C---:B------:R-:W-:Y:S01]  /*5cc0*/  IMAD R6, R5.reuse, R6, R13 ;  /* 0x0000000605067224 */ /* 0x040fe200078e020d */
[----:B------:R-:W-:Y:S01]  /*5cd0*/  ISETP.GT.U32.AND P0, PT, R5, R10, PT ;  /* 0x0000000a0500720c */ /* 0x000fe20003f04070 */
[----:B------:R-:W-:-:S04]  /*5ce0*/  IMAD.HI.U32 R9, R4, R2, RZ ;  /* 0x0000000204097227 */ /* 0x000fc800078e00ff */
[----:B------:R-:W-:Y:S01]  /*5cf0*/  @!P2 IMAD.IADD R12, R12, 0x1, -R5 ;  /* 0x000000010c0ca824 */ /* 0x000fe200078e0a05 */
[----:B------:R-:W-:Y:S02]  /*5d00*/  ISETP.GT.U32.AND P2, PT, R5, R6, PT ;  /* 0x000000060500720c */ /* 0x000fe40003f44070 */
[----:B------:R-:W-:Y:S02]  /*5d10*/  IADD3 R9, -R9, RZ, RZ ;  /* 0x000000ff09097210 */ /* 0x000fe40007ffe1ff */
[----:B------:R-:W-:-:S03]  /*5d20*/  ISETP.GE.AND P5, PT, R19, RZ, PT ;  /* 0x000000ff1300720c */ /* 0x000fc60003fa6270 */
[----:B------:R-:W-:Y:S02]  /*5d30*/  IMAD R2, R5, R9, R2 ;  /* 0x0000000905027224 */ /* 0x000fe400078e0202 */
[--C-:B------:R-:W-:Y:S02]  /*5d40*/  @!P0 IMAD.IADD R10, R10, 0x1, -R5.reuse ;  /* 0x000000010a0a8824 */ /* 0x100fe400078e0a05 */
[----:B0-----:R-:W-:Y:S02]  /*5d50*/  IMAD.MOV.U32 R11, RZ, RZ, R12 ;  /* 0x000000ffff0b7224 */ /* 0x001fe400078e000c */
[----:B------:R-:W-:Y:S01]  /*5d60*/  @!P2 IMAD.IADD R6, R6, 0x1, -R5 ;  /* 0x000000010606a824 */ /* 0x000fe200078e0a05 */
[----:B------:R-:W-:Y:S02]  /*5d70*/  ISETP.GE.AND P2, PT, R21, RZ, PT ;  /* 0x000000ff1500720c */ /* 0x000fe40003f46270 */
[----:B------:R-:W-:Y:S01]  /*5d80*/  ISETP.GT.U32.AND P0, PT, R5, R2, PT ;  /* 0x000000020500720c */ /* 0x000fe20003f04070 */
[----:B------:R-:W3:Y:S01]  /*5d90*/  LDL.LU R21, [R1+0x2dc] ;  /* 0x0002dc0001157983 */ /* 0x000ee20000300800 */
[----:B------:R-:W-:Y:S01]  /*5da0*/  ISETP.GE.AND P3, PT, R28, RZ, PT ;  /* 0x000000ff1c00720c */ /* 0x000fe20003f66270 */
[----:B------:R-:W-:-:S02]  /*5db0*/  @!P6 IMAD.MOV R11, RZ, RZ, -R11 ;  /* 0x000000ffff0be224 */ /* 0x000fc400078e0a0b */
[----:B------:R-:W-:-:S03]  /*5dc0*/  @!P5 IMAD.MOV R8, RZ, RZ, -R8 ;  /* 0x000000ffff08d224 */ /* 0x000fc600078e0a08 */
[----:B------:R-:W-:Y:S04]  /*5dd0*/  STL [R1+0x9c], R11 ;  /* 0x00009c0b01007387 */ /* 0x000fe80000100800 */
[----:B------:R0:W-:Y:S01]  /*5de0*/  STL [R1+0x98], R8 ;  /* 0x0000980801007387 */ /* 0x0001e20000100800 */
[----:B------:R-:W-:Y:S01]  /*5df0*/  @!P0 IMAD.IADD R2, R2, 0x1, -R5 ;  /* 0x0000000102028824 */ /* 0x000fe200078e0a05 */
[----:B------:R-:W-:Y:S01]  /*5e00*/  ISETP.GT.U32.AND P0, PT, R5, R6, PT ;  /* 0x000000060500720c */ /* 0x000fe20003f04070 */
[----:B------:R-:W-:Y:S02]  /*5e10*/  @!P4 IMAD.MOV R7, RZ, RZ, -R7 ;  /* 0x000000ffff07c224 */ /* 0x000fe400078e0a07 */
[----:B0-----:R-:W-:-:S04]  /*5e20*/  IMAD.MOV.U32 R8, RZ, RZ, R10 ;  /* 0x000000ffff087224 */ /* 0x001fc800078e000a */
[----:B------:R-:W-:Y:S01]  /*5e30*/  @!P3 IMAD.MOV R8, RZ, RZ, -R8 ;  /* 0x000000ffff08b224 */ /* 0x000fe200078e0a08 */
[----:B----4-:R-:W-:Y:S02]  /*5e40*/  IABS R14, R22 ;  /* 0x00000016000e7213 */ /* 0x010fe40000000000 */
[----:B------:R-:W-:Y:S02]  /*5e50*/  ISETP.GE.AND P4, PT, R22, RZ, PT ;  /* 0x000000ff1600720c */ /* 0x000fe40003f86270 */
[----:B------:R-:W-:Y:S04]  /*5e60*/  STL [R1+0x94], R8 ;  /* 0x0000940801007387 */ /* 0x000fe80000100800 */
[----:B------:R0:W-:Y:S04]  /*5e70*/  STL [R1+0x90], R7 ;  /* 0x0000900701007387 */ /* 0x0001e80000100800 */
[----:B------:R-:W4:Y:S01]  /*5e80*/  LDL.LU R22, [R1+0x2e0] ;  /* 0x0002e00001167983 */ /* 0x000f220000300800 */
[----:B------:R-:W-:-:S03]  /*5e90*/  @!P0 IMAD.IADD R6, R6, 0x1, -R5 ;  /* 0x0000000106068824 */ /* 0x000fc600078e0a05 */
[----:B------:R-:W4:Y:S01]  /*5ea0*/  LDL.LU R19, [R1+0x2e4] ;  /* 0x0002e40001137983 */ /* 0x000f220000300800 */
[----:B------:R-:W-:Y:S01]  /*5eb0*/  @!P1 IMAD.MOV R6, RZ, RZ, -R6 ;  /* 0x000000ffff069224 */ /* 0x000fe200078e0a06 */
[----:B--2---:R-:W-:Y:S02]  /*5ec0*/  IABS R13, R23 ;  /* 0x00000017000d7213 */ /* 0x004fe40000000000 */
[----:B------:R-:W-:Y:S02]  /*5ed0*/  ISETP.GE.AND P0, PT, R23, RZ, PT ;  /* 0x000000ff1700720c */ /* 0x000fe40003f06270 */
[----:B------:R-:W2:Y:S04]  /*5ee0*/  LDL.LU R23, [R1+0x2e8] ;  /* 0x0002e80001177983 */ /* 0x000ea80000300800 */
[----:B------:R-:W-:Y:S04]  /*5ef0*/  STL [R1+0x8c], R6 ;  /* 0x00008c0601007387 */ /* 0x000fe80000100800 */
[----:B------:R-:W2:Y:S01]  /*5f00*/  LDL.LU R28, [R1+0x2ec] ;  /* 0x0002ec00011c7983 */ /* 0x000ea20000300800 */
[----:B------:R-:W-:-:S05]  /*5f10*/  IABS R0, R24 ;  /* 0x0000001800007213 */ /* 0x000fca0000000000 */
[----:B------:R-:W-:-:S04]  /*5f20*/  IMAD.HI.U32 R9, R4, R0, RZ ;  /* 0x0000000004097227 */ /* 0x000fc800078e00ff */
[----:B------:R-:W-:-:S04]  /*5f30*/  IMAD.MOV R9, RZ, RZ, -R9 ;  /* 0x000000ffff097224 */ /* 0x000fc800078e0a09 */
[----:B------:R-:W-:-:S05]  /*5f40*/  IMAD R0, R5, R9, R0 ;  /* 0x0000000905007224 */ /* 0x000fca00078e0200 */
[C---:B------:R-:W-:Y:S02]  /*5f50*/  ISETP.GT.U32.AND P6, PT, R5.reuse, R0, PT ;  /* 0x000000000500720c */ /* 0x040fe40003fc4070 */
[----:B------:R-:W-:-:S11]  /*5f60*/  ISETP.GT.U32.AND P5, PT, R5, R2, PT ;  /* 0x000000020500720c */ /* 0x000fd60003fa4070 */
[----:B------:R-:W-:-:S04]  /*5f70*/  @!P6 IADD3 R0, R0, -R5, RZ ;  /* 0x800000050000e210 */ /* 0x000fc80007ffe0ff */
[----:B------:R-:W-:Y:S02]  /*5f80*/  ISETP.GT.U32.AND P6, PT, R5, R0, PT ;  /* 0x000000000500720c */ /* 0x000fe40003fc4070 */
[----:B------:R-:W-:Y:S01]  /*5f90*/  ISETP.GE.AND P3, PT, R24, RZ, PT ;  /* 0x000000ff1800720c */ /* 0x000fe20003f66270 */
[----:B------:R-:W-:-:S04]  /*5fa0*/  @!P5 IMAD.IADD R2, R2, 0x1, -R5 ;  /* 0x000000010202d824 */ /* 0x000fc800078e0a05 */
[----:B0-----:R-:W-:-:S06]  /*5fb0*/  IMAD.MOV.U32 R7, RZ, RZ, R2 ;  /* 0x000000ffff077224 */ /* 0x001fcc00078e0002 */
[----:B------:R-:W-:-:S04]  /*5fc0*/  @!P6 IMAD.IADD R0, R0, 0x1, -R5 ;  /* 0x000000010000e824 */ /* 0x000fc800078e0a05 */
[----:B------:R-:W-:Y:S02]  /*5fd0*/  IMAD.MOV.U32 R11, RZ, RZ, R0 ;  /* 0x000000ffff0b7224 */ /* 0x000fe400078e0000 */
[----:B------:R-:W-:Y:S02]  /*5fe0*/  @!P2 IMAD.MOV R7, RZ, RZ, -R7 ;  /* 0x000000ffff07a224 */ /* 0x000fe400078e0a07 */
[----:B------:R-:W-:Y:S01]  /*5ff0*/  @!P3 IMAD.MOV R11, RZ, RZ, -R11 ;  /* 0x000000ffff0bb224 */ /* 0x000fe200078e0a0b */
[----:B------:R-:W-:Y:S02]  /*6000*/  IABS R8, R26 ;  /* 0x0000001a00087213 */ /* 0x000fe40000000000 */
[----:B------:R0:W-:Y:S01]  /*6010*/  STL [R1+0x88], R7 ;  /* 0x0000880701007387 */ /* 0x0001e20000100800 */
[----:B------:R-:W-:-:S03]  /*6020*/  ISETP.GE.AND P2, PT, R26, RZ, PT ;  /* 0x000000ff1a00720c */ /* 0x000fc60003f46270 */
[----:B------:R1:W-:Y:S04]  /*6030*/  STL [R1+0x84], R11 ;  /* 0x0000840b01007387 */ /* 0x0003e80000100800 */
[----:B------:R-:W2:Y:S04]  /*6040*/  LDL.LU R24, [R1+0x2f0] ;  /* 0x0002f00001187983 */ /* 0x000ea80000300800 */
[----:B------:R-:W2:Y:S01]  /*6050*/  LDL.LU R26, [R1+0x2f4] ;  /* 0x0002f400011a7983 */ /* 0x000ea20000300800 */
[----:B------:R-:W-:-:S04]  /*6060*/  IMAD.HI.U32 R9, R4, R14, RZ ;  /* 0x0000000e04097227 */ /* 0x000fc800078e00ff */
[----:B------:R-:W-:Y:S02]  /*6070*/  IMAD.MOV R9, RZ, RZ, -R9 ;  /* 0x000000ffff097224 */ /* 0x000fe400078e0a09 */
[----:B------:R-:W-:-:S04]  /*6080*/  IMAD.HI.U32 R12, R4, R13, RZ ;  /* 0x0000000d040c7227 */ /* 0x000fc800078e00ff */
[----:B------:R-:W-:Y:S01]  /*6090*/  IMAD R14, R5, R9, R14 ;  /* 0x00000009050e7224 */ /* 0x000fe200078e020e */
[----:B------:R-:W-:Y:S01]  /*60a0*/  IABS R9, R27 ;  /* 0x0000001b00097213 */ /* 0x000fe20000000000 */
[----:B------:R-:W-:Y:S01]  /*60b0*/  IMAD.MOV R12, RZ, RZ, -R12 ;  /* 0x000000ffff0c7224 */ /* 0x000fe200078e0a0c */
[----:B------:R-:W-:Y:S02]  /*60c0*/  ISETP.GE.AND P6, PT, R27, RZ, PT ;  /* 0x000000ff1b00720c */ /* 0x000fe40003fc6270 */
[C---:B------:R-:W-:Y:S01]  /*60d0*/  ISETP.GT.U32.AND P5, PT, R5.reuse, R14, PT ;  /* 0x0000000e0500720c */ /* 0x040fe20003fa4070 */
[----:B------:R-:W2:Y:S01]  /*60e0*/  LDL.LU R27, [R1+0x2f8] ;  /* 0x0002f800011b7983 */ /* 0x000ea20000300800 */
[----:B------:R-:W-:-:S05]  /*60f0*/  IMAD R13, R5, R12, R13 ;  /* 0x0000000c050d7224 */ /* 0x000fca00078e020d */
[----:B------:R-:W-:-:S06]  /*6100*/  ISETP.GT.U32.AND P1, PT, R5, R13, PT ;  /* 0x0000000d0500720c */ /* 0x000fcc0003f24070 */
[----:B------:R-:W-:-:S05]  /*6110*/  @!P5 IMAD.IADD R14, R14, 0x1, -R5 ;  /* 0x000000010e0ed824 */ /* 0x000fca00078e0a05 */
[----:B------:R-:W-:Y:S02]  /*6120*/  ISETP.GT.U32.AND P5, PT, R5, R14, PT ;  /* 0x0000000e0500720c */ /* 0x000fe40003fa4070 */
[----:B------:R-:W-:Y:S02]  /*6130*/  @!P1 IMAD.IADD R13, R13, 0x1, -R5 ;  /* 0x000000010d0d9824 */ /* 0x000fe400078e0a05 */
[----:B------:R-:W-:-:S03]  /*6140*/  IMAD.HI.U32 R2, R4, R8, RZ ;  /* 0x0000000804027227 */ /* 0x000fc600078e00ff */
[----:B------:R-:W-:Y:S01]  /*6150*/  ISETP.GT.U32.AND P1, PT, R5, R13, PT ;  /* 0x0000000d0500720c */ /* 0x000fe20003f24070 */
[----:B------:R-:W-:Y:S01]  /*6160*/  IMAD.MOV R2, RZ, RZ, -R2 ;  /* 0x000000ffff027224 */ /* 0x000fe200078e0a02 */
[----:B---3--:R-:W-:-:S04]  /*6170*/  IABS R10, R21 ;  /* 0x00000015000a7213 */ /* 0x008fc80000000000 */
[----:B------:R-:W-:Y:S02]  /*6180*/  @!P5 IMAD.IADD R14, R14, 0x1, -R5 ;  /* 0x000000010e0ed824 */ /* 0x000fe400078e0a05 */
[----:B------:R-:W-:Y:S02]  /*6190*/  IMAD R8, R5, R2, R8 ;  /* 0x0000000205087224 */ /* 0x000fe400078e0208 */
[----:B0-----:R-:W-:-:S04]  /*61a0*/  IMAD.HI.U32 R7, R4, R10, RZ ;  /* 0x0000000a04077227 */ /* 0x001fc800078e00ff */
[----:B-1----:R-:W-:Y:S02]  /*61b0*/  IMAD.MOV.U32 R11, RZ, RZ, R14 ;  /* 0x000000ffff0b7224 */ /* 0x002fe400078e000e */
[----:B------:R-:W-:Y:S02]  /*61c0*/  IMAD.MOV R0, RZ, RZ, -R7 ;  /* 0x000000ffff007224 */ /* 0x000fe400078e0a07 */
[----:B------:R-:W-:Y:S01]  /*61d0*/  @!P4 IMAD.MOV R11, RZ, RZ, -R11 ;  /* 0x000000ffff0bc224 */ /* 0x000fe200078e0a0b */
[----:B------:R-:W-:Y:S01]  /*61e0*/  ISETP.GT.U32.AND P4, PT, R5, R8, PT ;  /* 0x000000080500720c */ /* 0x000fe20003f84070 */
[----:B------:R-:W-:Y:S02]  /*61f0*/  @!P1 IMAD.IADD R13, R13, 0x1, -R5 ;  /* 0x000000010d0d9824 */ /* 0x000fe400078e0a05 */
[----:B------:R-:W-:Y:S02]  /*6200*/  IMAD R10, R5, R0, R10 ;  /* 0x00000000050a7224 */ /* 0x000fe400078e020a */
[----:B------:R-:W-:Y:S01]  /*6210*/  IMAD.MOV.U32 R0, RZ, RZ, R13 ;  /* 0x000000ffff007224 */ /* 0x000fe200078e000d */
[----:B------:R-:W-:Y:S01]  /*6220*/  ISETP.GE.AND P3, PT, R21, RZ, PT ;  /* 0x000000ff1500720c */ /* 0x000fe20003f66270 */
[----:B------:R-:W-:Y:S01]  /*6230*/  IMAD.HI.U32 R6, R4, R9, RZ ;  /* 0x0000000904067227 */ /* 0x000fe200078e00ff */
[----:B------:R-:W-:Y:S03]  /*6240*/  STL [R1+0x80], R11 ;  /* 0x0000800b01007387 */ /* 0x000fe60000100800 */
[----:B------:R-:W-:Y:S01]  /*6250*/  @!P0 IMAD.MOV R0, RZ, RZ, -R0 ;  /* 0x000000ffff008224 */ /* 0x000fe200078e0a00 */
[----:B------:R-:W-:Y:S01]  /*6260*/  ISETP.GT.U32.AND P0, PT, R5, R10, PT ;  /* 0x0000000a0500720c */ /* 0x000fe20003f04070 */
[----:B------:R-:W3:Y:S01]  /*6270*/  LDL.LU R21, [R1+0x2fc] ;  /* 0x0002fc0001157983 */ /* 0x000ee20000300800 */
[----:B------:R-:W-:Y:S01]  /*6280*/  IMAD.MOV R6, RZ, RZ, -R6 ;  /* 0x000000ffff067224 */ /* 0x000fe200078e0a06 */
[----:B------:R-:W-:-:S02]  /*6290*/  @!P4 IADD3 R8, R8, -R5, RZ ;  /* 0x800000050808c210 */ /* 0x000fc40007ffe0ff */
[----:B----4-:R-:W-:Y:S02]  /*62a0*/  ISETP.GE.AND P5, PT, R22, RZ, PT ;  /* 0x000000ff1600720c */ /* 0x010fe40003fa6270 */
[----:B------:R-:W-:Y:S02]  /*62b0*/  IABS R14, R22 ;  /* 0x00000016000e7213 */ /* 0x000fe40000000000 */
[----:B------:R-:W4:Y:S01]  /*62c0*/  LDL.LU R22, [R1+0x300] ;  /* 0x0003000001167983 */ /* 0x000f220000300800 */
[C---:B------:R-:W-:Y:S01]  /*62d0*/  IMAD R9, R5.reuse, R6, R9 ;  /* 0x0000000605097224 */ /* 0x040fe200078e0209 */
[----:B------:R-:W-:Y:S01]  /*62e0*/  ISETP.GT.U32.AND P4, PT, R5, R8, PT ;  /* 0x000000080500720c */ /* 0x000fe20003f84070 */
[----:B------:R-:W-:-:S03]  /*62f0*/  IMAD.HI.U32 R15, R4, R14, RZ ;  /* 0x0000000e040f7227 */ /* 0x000fc600078e00ff */
[C---:B------:R-:W-:Y:S01]  /*6300*/  ISETP.GT.U32.AND P1, PT, R5.reuse, R9, PT ;  /* 0x000000090500720c */ /* 0x040fe20003f24070 */
[----:B------:R-:W-:Y:S02]  /*6310*/  IMAD.MOV R15, RZ, RZ, -R15 ;  /* 0x000000ffff0f7224 */ /* 0x000fe400078e0a0f */
[----:B------:R-:W-:Y:S02]  /*6320*/  @!P0 IMAD.IADD R10, R10, 0x1, -R5 ;  /* 0x000000010a0a8824 */ /* 0x000fe400078e0a05 */
[----:B------:R-:W-:-:S03]  /*6330*/  IMAD R14, R5, R15, R14 ;  /* 0x0000000f050e7224 */ /* 0x000fc600078e020e */
[C---:B------:R-:W-:Y:S01]  /*6340*/  ISETP.GT.U32.AND P0, PT, R5.reuse, R10, PT ;  /* 0x0000000a0500720c */ /* 0x040fe20003f04070 */
[--C-:B------:R-:W-:Y:S01]  /*6350*/  @!P4 IMAD.IADD R8, R8, 0x1, -R5.reuse ;  /* 0x000000010808c824 */ /* 0x100fe200078e0a05 */
[----:B------:R-:W-:Y:S01]  /*6360*/  STL [R1+0x178], R0 ;  /* 0x0001780001007387 */ /* 0x000fe20000100800 */
[----:B------:R-:W-:Y:S02]  /*6370*/  ISETP.GT.U32.AND P4, PT, R5, R14, PT ;  /* 0x0000000e0500720c */ /* 0x000fe40003f84070 */
[----:B------:R-:W-:-:S05]  /*6380*/  @!P1 IMAD.IADD R9, R9, 0x1, -R5 ;  /* 0x0000000109099824 */ /* 0x000fca00078e0a05 */
[----:B------:R-:W-:-:S03]  /*6390*/  ISETP.GT.U32.AND P1, PT, R5, R9, PT ;  /* 0x000000090500720c */ /* 0x000fc60003f24070 */
[----:B------:R-:W-:-:S03]  /*63a0*/  @!P0 IMAD.IADD R10, R10, 0x1, -R5 ;  /* 0x000000010a0a8824 */ /* 0x000fc600078e0a05 */
[----:B------:R-:W-:Y:S02]  /*63b0*/  @!P4 IMAD.IADD R14, R14, 0x1, -R5 ;  /* 0x000000010e0ec824 */ /* 0x000fe400078e0a05 */
[----:B------:R-:W-:-:S05]  /*63c0*/  @!P2 IMAD.MOV R8, RZ, RZ, -R8 ;  /* 0x000000ffff08a224 */ /* 0x000fca00078e0a08 */
[----:B------:R-:W-:Y:S01]  /*63d0*/  @!P1 IMAD.IADD R9, R9, 0x1, -R5 ;  /* 0x0000000109099824 */ /* 0x000fe200078e0a05 */
[----:B------:R-:W-:Y:S04]  /*63e0*/  STL [R1+0x78], R8 ;  /* 0x0000780801007387 */ /* 0x000fe80000100800 */
[----:B------:R-:W-:-:S05]  /*63f0*/  @!P6 IADD3 R9, -R9, RZ, RZ ;  /* 0x000000ff0909e210 */ /* 0x000fca0007ffe1ff */
[----:B------:R0:W-:Y:S02]  /*6400*/  STL [R1+0x70], R9 ;  /* 0x0000700901007387 */ /* 0x0001e40000100800 */
[----:B0-----:R-:W-:-:S04]  /*6410*/  IMAD.MOV.U32 R9, RZ, RZ, R10 ;  /* 0x000000ffff097224 */ /* 0x001fc800078e000a */
[----:B------:R-:W-:-:S05]  /*6420*/  @!P3 IMAD.MOV R9, RZ, RZ, -R9 ;  /* 0x000000ffff09b224 */ /* 0x000fca00078e0a09 */
[----:B------:R-:W-:Y:S01]  /*6430*/  STL [R1+0x6c], R9 ;  /* 0x00006c0901007387 */ /* 0x000fe20000100800 */
[----:B--2---:R-:W-:-:S05]  /*6440*/  IABS R12, R23 ;  /* 0x00000017000c7213 */ /* 0x004fca0000000000 */
[----:B------:R-:W-:Y:S01]  /*6450*/  IMAD.HI.U32 R6, R4, R12, RZ ;  /* 0x0000000c04067227 */ /* 0x000fe200078e00ff */
[----:B------:R-:W-:-:S03]  /*6460*/  IABS R2, R28 ;  /* 0x0000001c00027213 */ /* 0x000fc60000000000 */
[----:B------:R-:W-:Y:S02]  /*6470*/  IMAD.MOV R6, RZ, RZ, -R6 ;  /* 0x000000ffff067224 */ /* 0x000fe400078e0a06 */
[----:B------:R-:W-:-:S04]  /*6480*/  IMAD.HI.U32 R0, R4, R2, RZ ;  /* 0x0000000204007227 */ /* 0x000fc800078e00ff */
[----:B------:R-:W-:Y:S02]  /*6490*/  IMAD.MOV R0, RZ, RZ, -R0 ;  /* 0x000000ffff007224 */ /* 0x000fe400078e0a00 */
[C---:B------:R-:W-:Y:S02]  /*64a0*/  IMAD R12, R5.reuse, R6, R12 ;  /* 0x00000006050c7224 */ /* 0x040fe400078e020c */
[----:B------:R-:W-:-:S03]  /*64b0*/  IMAD R2, R5, R0, R2 ;  /* 0x0000000005027224 */ /* 0x000fc600078e0202 */
[C---:B------:R-:W-:Y:S02]  /*64c0*/  ISETP.GT.U32.AND P0, PT, R5.reuse, R12, PT ;  /* 0x0000000c0500720c */ /* 0x040fe40003f04070 */
[----:B------:R-:W-:-:S11]  /*64d0*/  ISETP.GT.U32.AND P4, PT, R5, R2, PT ;  /* 0x000000020500720c */ /* 0x000fd60003f84070 */
[--C-:B------:R-:W-:Y:S02]  /*64e0*/  @!P0 IMAD.IADD R12, R12, 0x1, -R5.reuse ;  /* 0x000000010c0c8824 */ /* 0x100fe400078e0a05 */
[----:B------:R-:W-:-:S03]  /*64f0*/  @!P4 IMAD.IADD R2, R2, 0x1, -R5 ;  /* 0x000000010202c824 */ /* 0x000fc600078e0a05 */
[----:B------:R-:W-:-:S13]  /*6500*/  ISETP.GT.U32.AND P4, PT, R5, R12, PT ;  /* 0x0000000c0500720c */ /* 0x000fda0003f84070 */
[----:B------:R-:W-:Y:S01]  /*6510*/  @!P4 IMAD.IADD R12, R12, 0x1, -R5 ;  /* 0x000000010c0cc824 */ /* 0x000fe200078e0a05 */
[----:B------:R-:W-:Y:S02]  /*6520*/  ISETP.GE.AND P4, PT, R23, RZ, PT ;  /* 0x000000ff1700720c */ /* 0x000fe40003f86270 */
[----:B------:R-:W2:Y:S01]  /*6530*/  LDL.LU R23, [R1+0x304] ;  /* 0x0003040001177983 */ /* 0x000ea20000300800 */
[----:B------:R-:W-:Y:S02]  /*6540*/  IABS R7, R19 ;  /* 0x0000001300077213 */ /* 0x000fe40000000000 */
[----:B------:R-:W-:Y:S01]  /*6550*/  ISETP.GT.U32.AND P0, PT, R5, R14, PT ;  /* 0x0000000e0500720c */ /* 0x000fe20003f04070 */
[----:B------:R-:W2:Y:S02]  /*6560*/  LDL.LU R11, [R1+0x308] ;  /* 0x00030800010b7983 */ /* 0x000ea40000300800 */
[----:B------:R-:W-:-:S04]  /*6570*/  IMAD.HI.U32 R13, R4, R7, RZ ;  /* 0x00000007040d7227 */ /* 0x000fc800078e00ff */
[----:B------:R-:W-:-:S04]  /*6580*/  IMAD.MOV R13, RZ, RZ, -R13 ;  /* 0x000000ffff0d7224 */ /* 0x000fc800078e0a0d */
[----:B------:R-:W-:-:S05]  /*6590*/  IMAD R7, R5, R13, R7 ;  /* 0x0000000d05077224 */ /* 0x000fca00078e0207 */
[----:B------:R-:W-:-:S13]  /*65a0*/  ISETP.GT.U32.AND P1, PT, R5, R7, PT ;  /* 0x000000070500720c */ /* 0x000fda0003f24070 */
[----:B------:R-:W-:Y:S01]  /*65b0*/  @!P1 IMAD.IADD R7, R7, 0x1, -R5 ;  /* 0x0000000107079824 */ /* 0x000fe200078e0a05 */
[----:B------:R-:W-:-:S04]  /*65c0*/  ISETP.GE.AND P1, PT, R19, RZ, PT ;  /* 0x000000ff1300720c */ /* 0x000fc80003f26270 */
[----:B------:R-:W-:Y:S01]  /*65d0*/  ISETP.GT.U32.AND P2, PT, R5, R7, PT ;  /* 0x000000070500720c */ /* 0x000fe20003f44070 */
[----:B------:R-:W-:-:S04]  /*65e0*/  @!P0 IMAD.IADD R14, R14, 0x1, -R5 ;  /* 0x000000010e0e8824 */ /* 0x000fc800078e0a05 */
[----:B------:R-:W-:Y:S01]  /*65f0*/  @!P5 IMAD.MOV R14, RZ, RZ, -R14 ;  /* 0x000000ffff0ed224 */ /* 0x000fe200078e0a0e */
[----:B------:R-:W-:-:S07]  /*6600*/  IABS R0, R24 ;  /* 0x0000001800007213 */ /* 0x000fce0000000000 */
[----:B------:R-:W-:-:S04]  /*6610*/  @!P2 IMAD.IADD R7, R7, 0x1, -R5 ;  /* 0x000000010707a824 */ /* 0x000fc800078e0a05 */
[----:B------:R-:W-:Y:S01]  /*6620*/  @!P1 IMAD.MOV R7, RZ, RZ, -R7 ;  /* 0x000000ffff079224 */ /* 0x000fe200078e0a07 */
[----:B------:R-:W-:Y:S01]  /*6630*/  IABS R13, R26 ;  /* 0x0000001a000d7213 */ /* 0x000fe20000000000 */
[----:B------:R0:W-:Y:S01]  /*6640*/  STL [R1+0x68], R14 ;  /* 0x0000680e01007387 */ /* 0x0001e20000100800 */
[----:B------:R-:W-:-:S03]  /*6650*/  IMAD.HI.U32 R18, R4, R0, RZ ;  /* 0x0000000004127227 */ /* 0x000fc600078e00ff */
[----:B------:R-:W-:Y:S01]  /*6660*/  STL [R1+0x64], R7 ;  /* 0x0000640701007387 */ /* 0x000fe20000100800 */
[----:B------:R-:W-:-:S03]  /*6670*/  IMAD.HI.U32 R16, R4, R13, RZ ;  /* 0x0000000d04107227 */ /* 0x000fc600078e00ff */
[----:B------:R-:W2:Y:S01]  /*6680*/  LDL.LU R29, [R1+0x30c] ;  /* 0x00030c00011d7983 */ /* 0x000ea20000300800 */
[----:B------:R-:W-:Y:S02]  /*6690*/  IMAD.MOV R18, RZ, RZ, -R18 ;  /* 0x000000ffff127224 */ /* 0x000fe400078e0a12 */
[----:B------:R-:W-:Y:S02]  /*66a0*/  IMAD.MOV R16, RZ, RZ, -R16 ;  /* 0x000000ffff107224 */ /* 0x000fe400078e0a10 */
[C---:B------:R-:W-:Y:S01]  /*66b0*/  IMAD R0, R5.reuse, R18, R0 ;  /* 0x0000001205007224 */ /* 0x040fe200078e0200 */
[C---:B------:R-:W-:Y:S01]  /*66c0*/  ISETP.GT.U32.AND P6, PT, R5.reuse, R2, PT ;  /* 0x000000020500720c */ /* 0x040fe20003fc4070 */
[----:B------:R-:W-:-:S03]  /*66d0*/  IMAD R13, R5, R16, R13 ;  /* 0x00000010050d7224 */ /* 0x000fc600078e020d */
[C---:B------:R-:W-:Y:S02]  /*66e0*/  ISETP.GT.U32.AND P3, PT, R5.reuse, R0, PT ;  /* 0x000000000500720c */ /* 0x040fe40003f64070 */
[----:B------:R-:W-:Y:S01]  /*66f0*/  ISETP.GT.U32.AND P0, PT, R5, R13, PT ;  /* 0x0000000d0500720c */ /* 0x000fe20003f04070 */
[----:B------:R-:W-:Y:S01]  /*6700*/  @!P4 IMAD.MOV R12, RZ, RZ, -R12 ;  /* 0x000000ffff0cc224 */ /* 0x000fe200078e0a0c */
[----:B------:R-:W-:Y:S02]  /*6710*/  IABS R6, R27 ;  /* 0x0000001b00067213 */ /* 0x000fe40000000000 */
[----:B------:R-:W-:-:S03]  /*6720*/  ISETP.GE.AND P5, PT, R27, RZ, PT ;  /* 0x000000ff1b00720c */ /* 0x000fc60003fa6270 */
[--C-:B------:R-:W-:Y:S01]  /*6730*/  @!P6 IMAD.IADD R2, R2, 0x1, -R5.reuse ;  /* 0x000000010202e824 */ /* 0x100fe200078e0a05 */
[----:B------:R-:W-:Y:S02]  /*6740*/  ISETP.GE.AND P6, PT, R28, RZ, PT ;  /* 0x000000ff1c00720c */ /* 0x000fe40003fc6270 */
[----:B------:R-:W2:Y:S01]  /*6750*/  LDL.LU R28, [R1+0x310] ;  /* 0x00031000011c7983 */ /* 0x000ea20000300800 */
[--C-:B------:R-:W-:Y:S01]  /*6760*/  @!P3 IMAD.IADD R0, R0, 0x1, -R5.reuse ;  /* 0x000000010000b824 */ /* 0x100fe200078e0a05 */
[----:B------:R-:W-:Y:S01]  /*6770*/  ISETP.GE.AND P3, PT, R24, RZ, PT ;  /* 0x000000ff1800720c */ /* 0x000fe20003f66270 */
[----:B------:R-:W-:Y:S01]  /*6780*/  @!P0 IMAD.IADD R13, R13, 0x1, -R5 ;  /* 0x000000010d0d8824 */ /* 0x000fe200078e0a05 */
[----:B------:R-:W-:Y:S01]  /*6790*/  STL [R1+0x60], R12 ;  /* 0x0000600c01007387 */ /* 0x000fe20000100800 */
[----:B------:R-:W-:-:S03]  /*67a0*/  ISETP.GE.AND P0, PT, R26, RZ, PT ;  /* 0x000000ff1a00720c */ /* 0x000fc60003f06270 */
[----:B------:R-:W2:Y:S04]  /*67b0*/  LDL.LU R27, [R1+0x314] ;  /* 0x00031400011b7983 */ /* 0x000ea80000300800 */
[----:B------:R-:W2:Y:S04]  /*67c0*/  LDL.LU R24, [R1+0x318] ;  /* 0x0003180001187983 */ /* 0x000ea80000300800 */
[----:B------:R-:W2:Y:S01]  /*67d0*/  LDL.LU R26, [R1+0x31c] ;  /* 0x00031c00011a7983 */ /* 0x000ea20000300800 */
[----:B------:R-:W-:-:S04]  /*67e0*/  IMAD.HI.U32 R15, R4, R6, RZ ;  /* 0x00000006040f7227 */ /* 0x000fc800078e00ff */
[----:B------:R-:W-:-:S04]  /*67f0*/  IMAD.MOV R15, RZ, RZ, -R15 ;  /* 0x000000ffff0f7224 */ /* 0x000fc800078e0a0f */
[----:B------:R-:W-:-:S05]  /*6800*/  IMAD R6, R5, R15, R6 ;  /* 0x0000000f05067224 */ /* 0x000fca00078e0206 */
[----:B------:R-:W-:Y:S01]  /*6810*/  ISETP.GT.U32.AND P2, PT, R5, R6, PT ;  /* 0x000000060500720c */ /* 0x000fe20003f44070 */
[----:B0-----:R-:W-:-:S12]  /*6820*/  IMAD.MOV.U32 R14, RZ, RZ, R2 ;  /* 0x000000ffff0e7224 */ /* 0x001fd800078e0002 */
[----:B------:R-:W-:-:S05]  /*6830*/  @!P2 IMAD.IADD R6, R6, 0x1, -R5 ;  /* 0x000000010606a824 */ /* 0x000fca00078e0a05 */
[----:B------:R-:W-:Y:S01]  /*6840*/  ISETP.GT.U32.AND P4, PT, R5, R6, PT ;  /* 0x000000060500720c */ /* 0x000fe20003f84070 */
[----:B------:R-:W-:Y:S01]  /*6850*/  @!P6 IMAD.MOV R14, RZ, RZ, -R14 ;  /* 0x000000ffff0ee224 */ /* 0x000fe200078e0a0e */
[----:B----4-:R-:W-:-:S04]  /*6860*/  IABS R8, R22 ;  /* 0x0000001600087213 */ /* 0x010fc80000000000 */
[----:B------:R0:W-:Y:S07]  /*6870*/  STL [R1+0x5c], R14 ;  /* 0x00005c0e01007387 */ /* 0x0001ee0000100800 */
[----:B------:R-:W-:Y:S01]  /*6880*/  @!P4 IMAD.IADD R6, R6, 0x1, -R5 ;  /* 0x000000010606c824 */ /* 0x000fe200078e0a05 */
[----:B------:R-:W-:Y:S02]  /*6890*/  ISETP.GE.AND P4, PT, R22, RZ, PT ;  /* 0x000000ff1600720c */ /* 0x000fe40003f86270 */
[----:B------:R-:W4:Y:S01]  /*68a0*/  LDL.LU R22, [R1+0x320] ;  /* 0x0003200001167983 */ /* 0x000f220000300800 */
[----:B------:R-:W-:Y:S01]  /*68b0*/  ISETP.GT.U32.AND P2, PT, R5, R0, PT ;  /* 0x000000000500720c */ /* 0x000fe20003f44070 */
[----:B------:R-:W-:-:S04]  /*68c0*/  IMAD.HI.U32 R9, R4, R8, RZ ;  /* 0x0000000804097227 */ /* 0x000fc800078e00ff */
[----:B------:R-:W-:-:S08]  /*68d0*/  IMAD.MOV R9, RZ, RZ, -R9 ;  /* 0x000000ffff097224 */ /* 0x000fd000078e0a09 */
[----:B------:R-:W-:-:S04]  /*68e0*/  @!P2 IMAD.IADD R0, R0, 0x1, -R5 ;  /* 0x000000010000a824 */ /* 0x000fc800078e0a05 */
[----:B0-----:R-:W-:Y:S02]  /*68f0*/  IMAD.MOV.U32 R14, RZ, RZ, R0 ;  /* 0x000000ffff0e7224 */ /* 0x001fe400078e0000 */
[----:B------:R-:W-:Y:S02]  /*6900*/  IMAD R2, R5, R9, R8 ;  /* 0x0000000905027224 */ /* 0x000fe400078e0208 */
[----:B------:R-:W-:Y:S01]  /*6910*/  @!P3 IMAD.MOV R14, RZ, RZ, -R14 ;  /* 0x000000ffff0eb224 */ /* 0x000fe200078e0a0e */
[----:B---3--:R-:W-:-:S05]  /*6920*/  IABS R15, R21 ;  /* 0x00000015000f7213 */ /* 0x008fca0000000000 */
[----:B------:R-:W-:Y:S01]  /*6930*/  IMAD.HI.U32 R10, R4, R15, RZ ;  /* 0x0000000f040a7227 */ /* 0x000fe200078e00ff */
[----:B--2---:R-:W-:Y:S02]  /*6940*/  IABS R8, R23 ;  /* 0x0000001700087213 */ /* 0x004fe40000000000 */
[----:B------:R-:W-:Y:S02]  /*6950*/  ISETP.GE.AND P3, PT, R23, RZ, PT ;  /* 0x000000ff1700720c */ /* 0x000fe40003f66270 */
[----:B------:R-:W2:Y:S01]  /*6960*/  LDL.LU R23, [R1+0x324] ;  /* 0x0003240001177983 */ /* 0x000ea20000300800 */
[----:B------:R-:W-:-:S04]  /*6970*/  IMAD.MOV R10, RZ, RZ, -R10 ;  /* 0x000000ffff0a7224 */ /* 0x000fc800078e0a0a */
[----:B------:R-:W-:-:S05]  /*6980*/  IMAD R12, R5, R10, R15 ;  /* 0x0000000a050c7224 */ /* 0x000fca00078e020f */
[C---:B------:R-:W-:Y:S02]  /*6990*/  ISETP.GT.U32.AND P6, PT, R5.reuse, R12, PT ;  /* 0x0000000c0500720c */ /* 0x040fe40003fc4070 */
[----:B------:R-:W-:Y:S02]  /*69a0*/  ISETP.GT.U32.AND P1, PT, R5, R13, PT ;  /* 0x0000000d0500720c */ /* 0x000fe40003f24070 */
[----:B------:R-:W-:Y:S01]  /*69b0*/  IABS R7, R11 ;  /* 0x0000000b00077213 */ /* 0x000fe20000000000 */
[----:B------:R-:W-:-:S08]  /*69c0*/  IMAD.HI.U32 R9, R4, R8, RZ ;  /* 0x0000000804097227 */ /* 0x000fd000078e00ff */
[----:B------:R-:W-:-:S05]  /*69d0*/  @!P6 IMAD.IADD R12, R12, 0x1, -R5 ;  /* 0x000000010c0ce824 */ /* 0x000fca00078e0a05 */
[----:B------:R-:W-:Y:S01]  /*69e0*/  ISETP.GT.U32.AND P6, PT, R5, R12, PT ;  /* 0x0000000c0500720c */ /* 0x000fe20003fc4070 */
[----:B------:R-:W-:Y:S01]  /*69f0*/  IMAD.HI.U32 R0, R4, R7, RZ ;  /* 0x0000000704007227 */ /* 0x000fe200078e00ff */
[----:B------:R-:W-:Y:S02]  /*6a00*/  @!P1 IADD3 R13, R13, -R5, RZ ;  /* 0x800000050d0d9210 */ /* 0x000fe40007ffe0ff */
[C---:B------:R-:W-:Y:S01]  /*6a10*/  ISETP.GT.U32.AND P1, PT, R5.reuse, R2, PT ;  /* 0x000000020500720c */ /* 0x040fe20003f24070 */
[----:B------:R-:W-:Y:S02]  /*6a20*/  IMAD.MOV R10, RZ, RZ, -R9 ;  /* 0x000000ffff0a7224 */ /* 0x000fe400078e0a09 */
[----:B------:R-:W-:Y:S02]  /*6a30*/  IMAD.MOV R9, RZ, RZ, -R0 ;  /* 0x000000ffff097224 */ /* 0x000fe400078e0a00 */
[----:B------:R-:W-:-:S04]  /*6a40*/  IMAD R0, R5, R10, R8 ;  /* 0x0000000a05007224 */ /* 0x000fc800078e0208 */
[----:B------:R-:W-:Y:S01]  /*6a50*/  @!P6 IMAD.IADD R12, R12, 0x1, -R5 ;  /* 0x000000010c0ce824 */ /* 0x000fe200078e0a05 */
[----:B------:R-:W-:-:S03]  /*6a60*/  ISETP.GT.U32.AND P6, PT, R5, R0, PT ;  /* 0x000000000500720c */ /* 0x000fc60003fc4070 */
[----:B------:R-:W-:Y:S01]  /*6a70*/  @!P1 IMAD.IADD R2, R2, 0x1, -R5 ;  /* 0x0000000102029824 */ /* 0x000fe200078e0a05 */
[----:B------:R-:W-:-:S05]  /*6a80*/  IABS R8, R29 ;  /* 0x0000001d00087213 */ /* 0x000fca0000000000 */
[----:B------:R-:W-:-:S04]  /*6a90*/  IMAD.HI.U32 R16, R4, R8, RZ ;  /* 0x0000000804107227 */ /* 0x000fc800078e00ff */
[----:B------:R-:W-:Y:S01]  /*6aa0*/  IMAD.MOV R16, RZ, RZ, -R16 ;  /* 0x000000ffff107224 */ /* 0x000fe200078e0a10 */
[----:B------:R-:W-:-:S03]  /*6ab0*/  ISETP.GT.U32.AND P1, PT, R5, R2, PT ;  /* 0x000000020500720c */ /* 0x000fc60003f24070 */
[----:B------:R-:W-:Y:S02]  /*6ac0*/  IMAD R8, R5, R16, R8 ;  /* 0x0000001005087224 */ /* 0x000fe400078e0208 */
[----:B------:R-:W-:-:S03]  /*6ad0*/  @!P6 IMAD.IADD R0, R0, 0x1, -R5 ;  /* 0x000000010000e824 */ /* 0x000fc600078e0a05 */
[C---:B------:R-:W-:Y:S01]  /*6ae0*/  ISETP.GT.U32.AND P6, PT, R5.reuse, R8, PT ;  /* 0x000000080500720c */ /* 0x040fe20003fc4070 */
[----:B------:R-:W-:-:S04]  /*6af0*/  IMAD R7, R5, R9, R7 ;  /* 0x0000000905077224 */ /* 0x000fc800078e0207 */
[----:B------:R-:W-:Y:S01]  /*6b00*/  @!P1 IMAD.IADD R2, R2, 0x1, -R5 ;  /* 0x0000000102029824 */ /* 0x000fe200078e0a05 */
[----:B------:R-:W-:Y:S01]  /*6b10*/  ISETP.GT.U32.AND P1, PT, R5, R7, PT ;  /* 0x000000070500720c */ /* 0x000fe20003f24070 */
[----:B------:R0:W-:Y:S06]  /*6b20*/  STL [R1+0x12c], R14 ;  /* 0x00012c0e01007387 */ /* 0x0001ec0000100800 */
[----:B------:R-:W-:Y:S02]  /*6b30*/  @!P6 IADD3 R8, R8, -R5, RZ ;  /* 0x800000050808e210 */ /* 0x000fe40007ffe0ff */
[----:B------:R-:W-:-:S02]  /*6b40*/  IABS R9, R27 ;  /* 0x0000001b00097213 */ /* 0x000fc40000000000 */
[----:B0-----:R-:W-:Y:S02]  /*6b50*/  IABS R14, R26 ;  /* 0x0000001a000e7213 */ /* 0x001fe40000000000 */
[----:B------:R-:W-:-:S03]  /*6b60*/  ISETP.GT.U32.AND P6, PT, R5, R8, PT ;  /* 0x000000080500720c */ /* 0x000fc60003fc4070 */
[----:B------:R-:W-:Y:S01]  /*6b70*/  IMAD.HI.U32 R18, R4, R14, RZ ;  /* 0x0000000e04127227 */ /* 0x000fe200078e00ff */
[----:B------:R-:W-:-:S03]  /*6b80*/  ISETP.GE.AND P2, PT, R21, RZ, PT ;  /* 0x000000ff1500720c */ /* 0x000fc60003f46270 */
[----:B------:R-:W-:-:S04]  /*6b90*/  IMAD.HI.U32 R21, R4, R9, RZ ;  /* 0x0000000904157227 */ /* 0x000fc800078e00ff */
[----:B------:R-:W-:Y:S02]  /*6ba0*/  IMAD.MOV R18, RZ, RZ, -R18 ;  /* 0x000000ffff127224 */ /* 0x000fe400078e0a12 */
[----:B------:R-:W-:Y:S01]  /*6bb0*/  @!P1 IMAD.IADD R7, R7, 0x1, -R5 ;  /* 0x0000000107079824 */ /* 0x000fe200078e0a05 */
[----:B------:R-:W-:Y:S01]  /*6bc0*/  ISETP.GE.AND P1, PT, R11, RZ, PT ;  /* 0x000000ff0b00720c */ /* 0x000fe20003f26270 */
[----:B------:R-:W-:Y:S02]  /*6bd0*/  IMAD.MOV.U32 R11, RZ, RZ, R13 ;  /* 0x000000ffff0b7224 */ /* 0x000fe400078e000d */
[----:B------:R-:W-:Y:S02]  /*6be0*/  IMAD.MOV R21, RZ, RZ, -R21 ;  /* 0x000000ffff157224 */ /* 0x000fe400078e0a15 */
[C---:B------:R-:W-:Y:S02]  /*6bf0*/  IMAD R14, R5.reuse, R18, R14 ;  /* 0x00000012050e7224 */ /* 0x040fe400078e020e */
[----:B------:R-:W-:Y:S01]  /*6c00*/  @!P0 IMAD.MOV R11, RZ, RZ, -R11 ;  /* 0x000000ffff0b8224 */ /* 0x000fe200078e0a0b */
[C---:B------:R-:W-:Y:S01]  /*6c10*/  ISETP.GT.U32.AND P0, PT, R5.reuse, R0, PT ;  /* 0x000000000500720c */ /* 0x040fe20003f04070 */
[----:B------:R-:W-:Y:S01]  /*6c20*/  @!P5 IMAD.MOV R6, RZ, RZ, -R6 ;  /* 0x000000ffff06d224 */ /* 0x000fe200078e0a06 */
[C---:B------:R-:W-:Y:S01]  /*6c30*/  ISETP.GT.U32.AND P5, PT, R5.reuse, R7, PT ;  /* 0x000000070500720c */ /* 0x040fe20003fa4070 */
[----:B------:R-:W-:-:S02]  /*6c40*/  IMAD R9, R5, R21, R9 ;  /* 0x0000001505097224 */ /* 0x000fc400078e0209 */
[--C-:B------:R-:W-:Y:S01]  /*6c50*/  @!P6 IMAD.IADD R8, R8, 0x1, -R5.reuse ;  /* 0x000000010808e824 */ /* 0x100fe200078e0a05 */
[C---:B------:R-:W-:Y:S01]  /*6c60*/  ISETP.GT.U32.AND P6, PT, R5.reuse, R14, PT ;  /* 0x0000000e0500720c */ /* 0x040fe20003fc4070 */
[----:B------:R-:W-:Y:S01]  /*6c70*/  @!P4 IMAD.MOV R2, RZ, RZ, -R2 ;  /* 0x000000ffff02c224 */ /* 0x000fe200078e0a02 */
[----:B------:R-:W-:Y:S01]  /*6c80*/  ISETP.GT.U32.AND P4, PT, R5, R9, PT ;  /* 0x000000090500720c */ /* 0x000fe20003f84070 */
[----:B------:R-:W-:Y:S04]  /*6c90*/  STL [R1+0x54], R11 ;  /* 0x0000540b01007387 */ /* 0x000fe80000100800 */
[----:B------:R0:W-:Y:S01]  /*6ca0*/  STL [R1+0x50], R6 ;  /* 0x0000500601007387 */ /* 0x0001e20000100800 */
[--C-:B------:R-:W-:Y:S02]  /*6cb0*/  @!P0 IMAD.IADD R0, R0, 0x1, -R5.reuse ;  /* 0x0000000100008824 */ /* 0x100fe400078e0a05 */
[----:B------:R-:W-:-:S02]  /*6cc0*/  @!P5 IMAD.IADD R7, R7, 0x1, -R5 ;  /* 0x000000010707d824 */ /* 0x000fc400078e0a05 */
[----:B0-----:R-:W-:Y:S01]  /*6cd0*/  IMAD.MOV.U32 R6, RZ, RZ, R12 ;  /* 0x000000ffff067224 */ /* 0x001fe200078e000c */
[----:B------:R-:W-:Y:S01]  /*6ce0*/  ISETP.GE.AND P5, PT, R29, RZ, PT ;  /* 0x000000ff1d00720c */ /* 0x000fe20003fa6270 */
[----:B------:R-:W-:Y:S01]  /*6cf0*/  @!P6 IMAD.IADD R14, R14, 0x1, -R5 ;  /* 0x000000010e0ee824 */ /* 0x000fe200078e0a05 */
[----:B------:R-:W3:Y:S01]  /*6d00*/  LDL.LU R11, [R1+0x328] ;  /* 0x00032800010b7983 */ /* 0x000ee20000300800 */
[----:B------:R-:W-:Y:S02]  /*6d10*/  @!P2 IMAD.MOV R6, RZ, RZ, -R6 ;  /* 0x000000ffff06a224 */ /* 0x000fe400078e0a06 */
[----:B------:R-:W-:Y:S02]  /*6d20*/  @!P3 IMAD.MOV R0, RZ, RZ, -R0 ;  /* 0x000000ffff00b224 */ /* 0x000fe400078e0a00 */
[----:B------:R-:W-:Y:S01]  /*6d30*/  @!P1 IMAD.MOV R7, RZ, RZ, -R7 ;  /* 0x000000ffff079224 */ /* 0x000fe200078e0a07 */
[----:B------:R-:W-:Y:S01]  /*6d40*/  STL [R1+0x4c], R6 ;  /* 0x00004c0601007387 */ /* 0x000fe20000100800 */
[----:B------:R-:W-:Y:S01]  /*6d50*/  @!P4 IMAD.IADD R9, R9, 0x1, -R5 ;  /* 0x000000010909c824 */ /* 0x000fe200078e0a05 */
[----:B------:R-:W-:-:S02]  /*6d60*/  ISETP.GE.AND P4, PT, R27, RZ, PT ;  /* 0x000000ff1b00720c */ /* 0x000fc40003f86270 */
[----:B------:R-:W-:Y:S01]  /*6d70*/  STL [R1+0x48], R2 ;  /* 0x0000480201007387 */ /* 0x000fe20000100800 */
[----:B------:R-:W-:-:S03]  /*6d80*/  ISETP.GT.U32.AND P6, PT, R5, R14, PT ;  /* 0x0000000e0500720c */ /* 0x000fc60003fc4070 */
[----:B------:R-:W3:Y:S04]  /*6d90*/  LDL.LU R29, [R1+0x32c] ;  /* 0x00032c00011d7983 */ /* 0x000ee80000300800 */
[----:B------:R-:W3:Y:S04]  /*6da0*/  LDL.LU R27, [R1+0x330] ;  /* 0x00033000011b7983 */ /* 0x000ee80000300800 */
[----:B------:R-:W-:Y:S04]  /*6db0*/  STL [R1+0xfc], R0 ;  /* 0x0000fc0001007387 */ /* 0x000fe80000100800 */
[----:B------:R0:W-:Y:S01]  /*6dc0*/  STL [R1+0x40], R7 ;  /* 0x0000400701007387 */ /* 0x0001e20000100800 */
[----:B------:R-:W-:Y:S01]  /*6dd0*/  IABS R15, R28 ;  /* 0x0000001c000f7213 */ /* 0x000fe20000000000 */
[----:B0-----:R-:W-:-:S05]  /*6de0*/  IMAD.MOV.U32 R7, RZ, RZ, R8 ;  /* 0x000000ffff077224 */ /* 0x001fca00078e0008 */
[----:B------:R-:W-:Y:S01]  /*6df0*/  @!P5 IADD3 R7, -R7, RZ, RZ ;  /* 0x000000ff0707d210 */ /* 0x000fe20007ffe1ff */
[----:B------:R-:W-:Y:S01]  /*6e00*/  @!P6 IMAD.IADD R14, R14, 0x1, -R5 ;  /* 0x000000010e0ee824 */ /* 0x000fe200078e0a05 */
[----:B----4-:R-:W-:Y:S02]  /*6e10*/  IABS R13, R22 ;  /* 0x00000016000d7213 */ /* 0x010fe40000000000 */
[----:B------:R-:W-:Y:S01]  /*6e20*/  ISETP.GE.AND P6, PT, R22, RZ, PT ;  /* 0x000000ff1600720c */ /* 0x000fe20003fc6270 */
[----:B------:R-:W-:Y:S01]  /*6e30*/  STL [R1+0x3c], R7 ;  /* 0x00003c0701007387 */ /* 0x000fe20000100800 */
[----:B------:R-:W-:Y:S01]  /*6e40*/  IABS R10, R24 ;  /* 0x00000018000a7213 */ /* 0x000fe20000000000 */
[C---:B------:R-:W-:Y:S02]  /*6e50*/  IMAD.HI.U32 R19, R4.reuse, R15, RZ ;  /* 0x0000000f04137227 */ /* 0x040fe400078e00ff */
[----:B------:R-:W4:Y:S02]  /*6e60*/  LDL.LU R22, [R1+0x334] ;  /* 0x0003340001167983 */ /* 0x000f240000300800 */
[----:B------:R-:W-:-:S04]  /*6e70*/  IMAD.HI.U32 R16, R4, R10, RZ ;  /* 0x0000000a04107227 */ /* 0x000fc800078e00ff */
[----:B------:R-:W-:Y:S02]  /*6e80*/  IMAD.MOV R19, RZ, RZ, -R19 ;  /* 0x000000ffff137224 */ /* 0x000fe400078e0a13 */
[----:B------:R-:W-:Y:S02]  /*6e90*/  IMAD.MOV R16, RZ, RZ, -R16 ;  /* 0x000000ffff107224 */ /* 0x000fe400078e0a10 */
[C---:B------:R-:W-:Y:S02]  /*6ea0*/  IMAD R15, R5.reuse, R19, R15 ;  /* 0x00000013050f7224 */ /* 0x040fe400078e020f */
[----:B------:R-:W-:-:S03]  /*6eb0*/  IMAD R10, R5, R16, R10 ;  /* 0x00000010050a7224 */ /* 0x000fc600078e020a */
[C---:B------:R-:W-:Y:S02]  /*6ec0*/  ISETP.GT.U32.AND P2, PT, R5.reuse, R15, PT ;  /* 0x0000000f0500720c */ /* 0x040fe40003f44070 */
[----:B------:R-:W-:Y:S01]  /*6ed0*/  ISETP.GT.U32.AND P0, PT, R5, R10, PT ;  /* 0x0000000a0500720c */ /* 0x000fe20003f04070 */
[----:B------:R-:W-:-:S10]  /*6ee0*/  IMAD.HI.U32 R6, R4, R13, RZ ;  /* 0x0000000d04067227 */ /* 0x000fd400078e00ff */
[--C-:B------:R-:W-:Y:S02]  /*6ef0*/  @!P2 IMAD.IADD R15, R15, 0x1, -R5.reuse ;  /* 0x000000010f0fa824 */ /* 0x100fe400078e0a05 */
[----:B------:R-:W-:-:S03]  /*6f00*/  @!P0 IMAD.IADD R10, R10, 0x1, -R5 ;  /* 0x000000010a0a8824 */ /* 0x000fc600078e0a05 */
[----:B------:R-:W-:Y:S01]  /*6f10*/  ISETP.GT.U32.AND P0, PT, R5, R15, PT ;  /* 0x0000000f0500720c */ /* 0x000fe20003f04070 */
[----:B------:R-:W-:-:S04]  /*6f20*/  IMAD.MOV R6, RZ, RZ, -R6 ;  /* 0x000000ffff067224 */ /* 0x000fc800078e0a06 */
[----:B------:R-:W-:-:S08]  /*6f30*/  IMAD R12, R5, R6, R13 ;  /* 0x00000006050c7224 */ /* 0x000fd000078e020d */
[----:B------:R-:W-:Y:S01]  /*6f40*/  @!P0 IMAD.IADD R15, R15, 0x1, -R5 ;  /* 0x000000010f0f8824 */ /* 0x000fe200078e0a05 */
[----:B------:R-:W-:-:S13]  /*6f50*/  ISETP.GT.U32.AND P0, PT, R5, R12, PT ;  /* 0x0000000c0500720c */ /* 0x000fda0003f04070 */
[----:B------:R-:W-:Y:S01]  /*6f60*/  @!P0 IMAD.IADD R12, R12, 0x1, -R5 ;  /* 0x000000010c0c8824 */ /* 0x000fe200078e0a05 */
[----:B--2---:R-:W-:Y:S02]  /*6f70*/  IABS R2, R23 ;  /* 0x0000001700027213 */ /* 0x004fe40000000000 */
[----:B------:R-:W-:Y:S02]  /*6f80*/  ISETP.GE.AND P0, PT, R23, RZ, PT ;  /* 0x000000ff1700720c */ /* 0x000fe40003f06270 */
[----:B------:R-:W2:Y:S01]  /*6f90*/  LDL.LU R23, [R1+0x338] ;  /* 0x0003380001177983 */ /* 0x000ea20000300800 */
[C---:B------:R-:W-:Y:S01]  /*6fa0*/  ISETP.GT.U32.AND P3, PT, R5.reuse, R9, PT ;  /* 0x000000090500720c */ /* 0x040fe20003f64070 */
[----:B------:R-:W-:Y:S01]  /*6fb0*/  IMAD.HI.U32 R6, R4, R2, RZ ;  /* 0x0000000204067227 */ /* 0x000fe200078e00ff */
[----:B------:R-:W-:Y:S01]  /*6fc0*/  ISETP.GT.U32.AND P1, PT, R5, R10, PT ;  /* 0x0000000a0500720c */ /* 0x000fe20003f24070 */
[----:B------:R-:W2:Y:S01]  /*6fd0*/  LDL.LU R17, [R1+0x33c] ;  /* 0x00033c0001117983 */ /* 0x000ea20000300800 */
[----:B------:R-:W-:Y:S01]  /*6fe0*/  ISETP.GE.AND P2, PT, R28, RZ, PT ;  /* 0x000000ff1c00720c */ /* 0x000fe20003f46270 */
[----:B------:R-:W-:-:S02]  /*6ff0*/  IMAD.MOV R6, RZ, RZ, -R6 ;  /* 0x000000ffff067224 */ /* 0x000fc400078e0a06 */
[----:B------:R-:W2:Y:S02]  /*7000*/  LDL.LU R28, [R1+0x340] ;  /* 0x00034000011c7983 */ /* 0x000ea40000300800 */
[----:B------:R-:W-:-:S04]  /*7010*/  IMAD R2, R5, R6, R2 ;  /* 0x0000000605027224 */ /* 0x000fc800078e0202 */
[--C-:B------:R-:W-:Y:S01]  /*7020*/  @!P3 IMAD.IADD R9, R9, 0x1, -R5.reuse ;  /* 0x000000010909b824 */ /* 0x100fe200078e0a05 */
[----:B------:R-:W-:Y:S01]  /*7030*/  ISETP.GE.AND P3, PT, R26, RZ, PT ;  /* 0x000000ff1a00720c */ /* 0x000fe20003f66270 */
[----:B------:R-:W-:Y:S01]  /*7040*/  @!P1 IMAD.IADD R10, R10, 0x1, -R5 ;  /* 0x000000010a0a9824 */ /* 0x000fe200078e0a05 */
[----:B------:R-:W-:Y:S01]  /*7050*/  ISETP.GT.U32.AND P1, PT, R5, R2, PT ;  /* 0x000000020500720c */ /* 0x000fe20003f24070 */
[----:B------:R-:W2:Y:S01]  /*7060*/  LDL.LU R26, [R1+0x344] ;  /* 0x00034400011a7983 */ /* 0x000ea20000300800 */
[----:B------:R-:W-:Y:S01]  /*7070*/  ISETP.GE.AND P5, PT, R24, RZ, PT ;  /* 0x000000ff1800720c */ /* 0x000fe20003fa6270 */
[----:B------:R-:W-:-:S10]  /*7080*/  IMAD.MOV.U32 R13, RZ, RZ, R9 ;  /* 0x000000ffff0d7224 */ /* 0x000fd400078e0009 */
[----:B------:R-:W-:Y:S01]  /*7090*/  @!P1 IMAD.IADD R2, R2, 0x1, -R5 ;  /* 0x0000000102029824 */ /* 0x000fe200078e0a05 */
[----:B------:R-:W-:Y:S01]  /*70a0*/  ISETP.GT.U32.AND P1, PT, R5, R12, PT ;  /* 0x0000000c0500720c */ /* 0x000fe20003f24070 */
[----:B------:R-:W-:Y:S02]  /*70b0*/  @!P2 IMAD.MOV R15, RZ, RZ, -R15 ;  /* 0x000000ffff0fa224 */ /* 0x000fe400078e0a0f */
[----:B------:R-:W-:Y:S02]  /*70c0*/  @!P4 IMAD.MOV R13, RZ, RZ, -R13 ;  /* 0x000000ffff0dc224 */ /* 0x000fe400078e0a0d */
[----:B------:R-:W-:Y:S01]  /*70d0*/  @!P5 IMAD.MOV R10, RZ, RZ, -R10 ;  /* 0x000000ffff0ad224 */ /* 0x000fe200078e0a0a */
[----:B------:R-:W-:Y:S01]  /*70e0*/  STL [R1+0x38], R15 ;  /* 0x0000380f01007387 */ /* 0x000fe20000100800 */
[----:B------:R-:W-:-:S03]  /*70f0*/  IMAD.MOV.U32 R24, RZ, RZ, R14 ;  /* 0x000000ffff187224 */ /* 0x000fc600078e000e */
[----:B------:R-:W-:Y:S03]  /*7100*/  STL [R1+0x34], R13 ;  /* 0x0000340d01007387 */ /* 0x000fe60000100800 */
[----:B------:R-:W-:Y:S01]  /*7110*/  @!P1 IMAD.IADD R12, R12, 0x1, -R5 ;  /* 0x000000010c0c9824 */ /* 0x000fe200078e0a05 */
[----:B------:R0:W-:Y:S01]  /*7120*/  STL [R1+0xcc], R10 ;  /* 0x0000cc0a01007387 */ /* 0x0001e20000100800 */
[----:B------:R-:W-:Y:S01]  /*7130*/  @!P3 IMAD.MOV R24, RZ, RZ, -R24 ;  /* 0x000000ffff18b224 */ /* 0x000fe200078e0a18 */
[----:B------:R-:W-:Y:S02]  /*7140*/  ISETP.GT.U32.AND P2, PT, R5, R2, PT ;  /* 0x000000020500720c */ /* 0x000fe40003f44070 */
[----:B0-----:R-:W-:Y:S02]  /*7150*/  MOV R10, R12 ;  /* 0x0000000c000a7202 */ /* 0x001fe40000000f00 */
[----:B------:R-:W-:Y:S03]  /*7160*/  STL [R1+0x19a4], R24 ;  /* 0x0019a41801007387 */ /* 0x000fe60000100800 */
[----:B------:R-:W-:-:S05]  /*7170*/  @!P6 IMAD.MOV R10, RZ, RZ, -R10 ;  /* 0x000000ffff0ae224 */ /* 0x000fca00078e0a0a */
[----:B------:R-:W-:Y:S01]  /*7180*/  STL [R1+0xb0], R10 ;  /* 0x0000b00a01007387 */ /* 0x000fe20000100800 */
[----:B------:R-:W-:Y:S01]  /*7190*/  @!P2 IMAD.IADD R2, R2, 0x1, -R5 ;  /* 0x000000010202a824 */ /* 0x000fe200078e0a05 */
[----:B---3--:R-:W-:Y:S02]  /*71a0*/  IABS R0, R11 ;  /* 0x0000000b00007213 */ /* 0x008fe40000000000 */
[----:B------:R-:W-:Y:S02]  /*71b0*/  ISETP.GE.AND P5, PT, R11, RZ, PT ;  /* 0x000000ff0b00720c */ /* 0x000fe40003fa6270 */
[----:B------:R-:W3:Y:S01]  /*71c0*/  LDL.LU R11, [R1+0x348] ;  /* 0x00034800010b7983 */ /* 0x000ee20000300800 */
[----:B------:R-:W-:Y:S02]  /*71d0*/  IABS R8, R27 ;  /* 0x0000001b00087213 */ /* 0x000fe40000000000 */
[----:B------:R-:W-:Y:S02]  /*71e0*/  ISETP.GE.AND P1, PT, R27, RZ, PT ;  /* 0x000000ff1b00720c */ /* 0x000fe40003f26270 */
[----:B------:R-:W3:Y:S01]  /*71f0*/  LDL.LU R27, [R1+0x34c] ;  /* 0x00034c00011b7983 */ /* 0x000ee20000300800 */
[----:B------:R-:W-:-:S04]  /*7200*/  IMAD.HI.U32 R7, R4, R0, RZ ;  /* 0x0000000004077227 */ /* 0x000fc800078e00ff */
[----:B------:R-:W-:-:S04]  /*7210*/  IMAD.MOV R7, RZ, RZ, -R7 ;  /* 0x000000ffff077224 */ /* 0x000fc800078e0a07 */
[C---:B------:R-:W-:Y:S01]  /*7220*/  IMAD R0, R5.reuse, R7, R0 ;  /* 0x0000000705007224 */ /* 0x040fe200078e0200 */
[----:B----4-:R-:W-:Y:S02]  /*7230*/  ISETP.GE.AND P2, PT, R22, RZ, PT ;  /* 0x000000ff1600720c */ /* 0x010fe40003f46270 */
[----:B------:R-:W-:Y:S02]  /*7240*/  IABS R12, R22 ;  /* 0x00000016000c7213 */ /* 0x000fe40000000000 */
[----:B------:R-:W4:Y:S01]  /*7250*/  LDL.LU R22, [R1+0x350] ;  /* 0x0003500001167983 */ /* 0x000f220000300800 */
[----:B------:R-:W-:Y:S02]  /*7260*/  ISETP.GT.U32.AND P4, PT, R5, R0, PT ;  /* 0x000000000500720c */ /* 0x000fe40003f84070 */
[----:B------:R-:W-:-:S11]  /*7270*/  IABS R6, R29 ;  /* 0x0000001d00067213 */ /* 0x000fd60000000000 */
[----:B------:R-:W-:Y:S02]  /*7280*/  @!P4 IMAD.IADD R0, R0, 0x1, -R5 ;  /* 0x000000010000c824 */ /* 0x000fe400078e0a05 */
[----:B------:R-:W-:-:S03]  /*7290*/  IMAD.HI.U32 R7, R4, R6, RZ ;  /* 0x0000000604077227 */ /* 0x000fc600078e00ff */
[----:B------:R-:W-:Y:S01]  /*72a0*/  ISETP.GT.U32.AND P6, PT, R5, R0, PT ;  /* 0x000000000500720c */ /* 0x000fe20003fc4070 */
[----:B------:R-:W-:-:S04]  /*72b0*/  IMAD.MOV R7, RZ, RZ, -R7 ;  /* 0x000000ffff077224 */ /* 0x000fc800078e0a07 */
[----:B------:R-:W-:Y:S02]  /*72c0*/  IMAD R6, R5, R7, R6 ;  /* 0x0000000705067224 */ /* 0x000fe400078e0206 */
[----:B------:R-:W-:-:S06]  /*72d0*/  IMAD.MOV.U32 R7, RZ, RZ, R2 ;  /* 0x000000ffff077224 */ /* 0x000fcc00078e0002 */
[----:B------:R-:W-:Y:S02]  /*72e0*/  @!P6 IMAD.IADD R0, R0, 0x1, -R5 ;  /* 0x000000010000e824 */ /* 0x000fe400078e0a05 */
[----:B------:R-:W-:Y:S02]  /*72f0*/  @!P0 IMAD.MOV R7, RZ, RZ, -R7 ;  /* 0x000000ffff078224 */ /* 0x000fe400078e0a07 */
[----:B------:R-:W-:Y:S01]  /*7300*/  @!P5 IMAD.MOV R0, RZ, RZ, -R0 ;  /* 0x000000ffff00d224 */ /* 0x000fe200078e0a00 */
[----:B------:R-:W-:Y:S02]  /*7310*/  ISETP.GE.AND P3, PT, R29, RZ, PT ;  /* 0x000000ff1d00720c */ /* 0x000fe40003f66270 */
[----:B------:R0:W-:Y:S04]  /*7320*/  STL [R1+0xb4], R7 ;  /* 0x0000b40701007387 */ /* 0x0001e80000100800 */
[----:B------:R-:W-:Y:S01]  /*7330*/  STL [R1+0x19a8], R0 ;  /* 0x0019a80001007387 */ /* 0x000fe20000100800 */
[----:B--2---:R-:W-:-:S02]  /*7340*/  ISETP.GE.AND P4, PT, R23, RZ, PT ;  /* 0x000000ff1700720c */ /* 0x004fc40003f86270 */
[----:B------:R-:W-:Y:S02]  /*7350*/  IABS R18, R23 ;  /* 0x0000001700127213 */ /* 0x000fe40000000000 */
[----:B------:R-:W2:Y:S04]  /*7360*/  LDL.LU R23, [R1+0x354] ;  /* 0x0003540001177983 */ /* 0x000ea80000300800 */
[----:B------:R-:W2:Y:S01]  /*7370*/  LDL.LU R29, [R1+0x358] ;  /* 0x00035800011d7983 */ /* 0x000ea20000300800 */
[----:B------:R-:W-:-:S04]  /*7380*/  IMAD.HI.U32 R9, R4, R8, RZ ;  /* 0x0000000804097227 */ /* 0x000fc800078e00ff */
[----:B------:R-:W-:Y:S01]  /*7390*/  IMAD.MOV R9, RZ, RZ, -R9 ;  /* 0x000000ffff097224 */ /* 0x000fe200078e0a09 */
[----:B------:R-:W-:-:S03]  /*73a0*/  ISETP.GT.U32.AND P0, PT, R5, R6, PT ;  /* 0x000000060500720c */ /* 0x000fc60003f04070 */
[----:B------:R-:W-:Y:S02]  /*73b0*/  IMAD R8, R5, R9, R8 ;  /* 0x0000000905087224 */ /* 0x000fe400078e0208 */
[----:B------:R-:W-:-:S03]  /*73c0*/  IMAD.HI.U32 R2, R4, R12, RZ ;  /* 0x0000000c04027227 */ /* 0x000fc600078e00ff */
[----:B------:R-:W-:Y:S01]  /*73d0*/  ISETP.GT.U32.AND P6, PT, R5, R8, PT ;  /* 0x000000080500720c */ /* 0x000fe20003fc4070 */
[----:B------:R-:W-:-:S04]  /*73e0*/  IMAD.MOV R2, RZ, RZ, -R2 ;  /* 0x000000ffff027224 */ /* 0x000fc800078e0a02 */
[----:B------:R-:W-:Y:S02]  /*73f0*/  IMAD R12, R5, R2, R12 ;  /* 0x00000002050c7224 */ /* 0x000fe400078e020c */
[----:B------:R-:W-:-:S03]  /*7400*/  @!P0 IMAD.IADD R6, R6, 0x1, -R5 ;  /* 0x0000000106068824 */ /* 0x000fc600078e0a05 */
[----:B------:R-:W-:-:S03]  /*7410*/  ISETP.GT.U32.AND P0, PT, R5, R12, PT ;  /* 0x0000000c0500720c */ /* 0x000fc60003f04070 */
[----:B------:R-:W-:Y:S01]  /*7420*/  @!P6 IMAD.IADD R8, R8, 0x1, -R5 ;  /* 0x000000010808e824 */ /* 0x000fe200078e0a05 */
[----:B------:R-:W-:Y:S02]  /*7430*/  ISETP.GT.U32.AND P6, PT, R5, R6, PT ;  /* 0x000000060500720c */ /* 0x000fe40003fc4070 */
[----:B------:R-:W-:Y:S02]  /*7440*/  IABS R16, R17 ;  /* 0x0000001100107213 */ /* 0x000fe40000000000 */
[----:B------:R-:W-:-:S03]  /*7450*/  IABS R14, R28 ;  /* 0x0000001c000e7213 */ /* 0x000fc60000000000 */
[----:B------:R-:W-:-:S04]  /*7460*/  IMAD.HI.U32 R9, R4, R16, RZ ;  /* 0x0000001004097227 */ /* 0x000fc800078e00ff */
[--C-:B------:R-:W-:Y:S01]  /*7470*/  @!P0 IMAD.IADD R12, R12, 0x1, -R5.reuse ;  /* 0x000000010c0c8824 */ /* 0x100fe200078e0a05 */
[----:B------:R-:W-:Y:S01]  /*7480*/  ISETP.GT.U32.AND P0, PT, R5, R8, PT ;  /* 0x000000080500720c */ /* 0x000fe20003f04070 */
[----:B------:R-:W-:Y:S02]  /*7490*/  @!P6 IMAD.IADD R6, R6, 0x1, -R5 ;  /* 0x000000010606e824 */ /* 0x000fe400078e0a05 */
[----:B0-----:R-:W-:-:S04]  /*74a0*/  IMAD.HI.U32 R7, R4, R14, RZ ;  /* 0x0000000e04077227 */ /* 0x001fc800078e00ff */
[----:B------:R-:W-:Y:S02]  /*74b0*/  IMAD.MOV R9, RZ, RZ, -R9 ;  /* 0x000000ffff097224 */ /* 0x000fe400078e0a09 */
[----:B------:R-:W-:Y:S02]  /*74c0*/  IMAD.MOV.U32 R19, RZ, RZ, R6 ;  /* 0x000000ffff137224 */ /* 0x000fe400078e0006 */
[----:B------:R-:W-:Y:S02]  /*74d0*/  IMAD.MOV R7, RZ, RZ, -R7 ;  /* 0x000000ffff077224 */ /* 0x000fe400078e0a07 */
[C---:B------:R-:W-:Y:S01]  /*74e0*/  IMAD R16, R5.reuse, R9, R16 ;  /* 0x0000000905107224 */ /* 0x040fe200078e0210 */
[----:B------:R-:W-:Y:S01]  /*74f0*/  IABS R13, R26 ;  /* 0x0000001a000d7213 */ /* 0x000fe20000000000 */
[----:B------:R-:W-:Y:S01]  /*7500*/  IMAD R14, R5, R7, R14 ;  /* 0x00000007050e7224 */ /* 0x000fe200078e020e */
[----:B------:R-:W-:Y:S02]  /*7510*/  @!P3 IADD3 R19, -R19, RZ, RZ ;  /* 0x000000ff1313b210 */ /* 0x000fe40007ffe1ff */
[C---:B------:R-:W-:Y:S01]  /*7520*/  ISETP.GT.U32.AND P3, PT, R5.reuse, R16, PT ;  /* 0x000000100500720c */ /* 0x040fe20003f64070 */
[----:B------:R-:W-:Y:S01]  /*7530*/  IMAD.HI.U32 R2, R4, R13, RZ ;  /* 0x0000000d04027227 */ /* 0x000fe200078e00ff */
[----:B------:R-:W-:-:S03]  /*7540*/  ISETP.GT.U32.AND P5, PT, R5, R12, PT ;  /* 0x0000000c0500720c */ /* 0x000fc60003fa4070 */
[----:B------:R-:W-:Y:S01]  /*7550*/  @!P0 IMAD.IADD R8, R8, 0x1, -R5 ;  /* 0x0000000108088824 */ /* 0x000fe200078e0a05 */
[----:B------:R-:W-:Y:S01]  /*7560*/  ISETP.GT.U32.AND P0, PT, R5, R14, PT ;  /* 0x0000000e0500720c */ /* 0x000fe20003f04070 */
[----:B------:R-:W-:-:S04]  /*7570*/  IMAD.HI.U32 R10, R4, R18, RZ ;  /* 0x00000012040a7227 */ /* 0x000fc800078e00ff */
[----:B------:R-:W-:Y:S02]  /*7580*/  IMAD.MOV R2, RZ, RZ, -R2 ;  /* 0x000000ffff027224 */ /* 0x000fe400078e0a02 */
[----:B------:R-:W-:Y:S02]  /*7590*/  IMAD.MOV R10, RZ, RZ, -R10 ;  /* 0x000000ffff0a7224 */ /* 0x000fe400078e0a0a */
[C---:B------:R-:W-:Y:S02]  /*75a0*/  IMAD R13, R5.reuse, R2, R13 ;  /* 0x00000002050d7224 */ /* 0x040fe400078e020d */
[--C-:B------:R-:W-:Y:S02]  /*75b0*/  @!P3 IMAD.IADD R16, R16, 0x1, -R5.reuse ;  /* 0x000000011010b824 */ /* 0x100fe400078e0a05 */
[C---:B------:R-:W-:Y:S02]  /*75c0*/  IMAD R18, R5.reuse, R10, R18 ;  /* 0x0000000a05127224 */ /* 0x040fe400078e0212 */
[--C-:B------:R-:W-:Y:S01]  /*75d0*/  @!P5 IMAD.IADD R12, R12, 0x1, -R5.reuse ;  /* 0x000000010c0cd824 */ /* 0x100fe200078e0a05 */
[C---:B------:R-:W-:Y:S01]  /*75e0*/  ISETP.GT.U32.AND P5, PT, R5.reuse, R13, PT ;  /* 0x0000000d0500720c */ /* 0x040fe20003fa4070 */
[----:B------:R-:W-:Y:S01]  /*75f0*/  @!P0 IMAD.IADD R14, R14, 0x1, -R5 ;  /* 0x000000010e0e8824 */ /* 0x000fe200078e0a05 */
[----:B------:R-:W-:-:S02]  /*7600*/  ISETP.GT.U32.AND P0, PT, R5, R16, PT ;  /* 0x000000100500720c */ /* 0x000fc40003f04070 */
[----:B------:R-:W-:Y:S01]  /*7610*/  ISETP.GT.U32.AND P6, PT, R5, R18, PT ;  /* 0x000000120500720c */ /* 0x000fe20003fc4070 */
[----:B------:R-:W-:Y:S02]  /*7620*/  @!P1 IMAD.MOV R8, RZ, RZ, -R8 ;  /* 0x000000ffff089224 */ /* 0x000fe400078e0a08 */
[----:B------:R-:W-:Y:S01]  /*7630*/  @!P2 IMAD.MOV R12, RZ, RZ, -R12 ;  /* 0x000000ffff0ca224 */ /* 0x000fe200078e0a0c */
[----:B------:R-:W-:Y:S05]  /*7640*/  STL [R1+0x74], R19 ;  /* 0x0000741301007387 */ /* 0x000fea0000100800 */
[--C-:B------:R-:W-:Y:S01]  /*7650*/  @!P5 IMAD.IADD R13, R13, 0x1, -R5.reuse ;  /* 0x000000010d0dd824 */ /* 0x100fe200078e0a05 */
[----:B------:R0:W-:Y:S01]  /*7660*/  STL [R1+0x19ac], R8 ;  /* 0x0019ac0801007387 */ /* 0x0001e20000100800 */
[--C-:B------:R-:W-:Y:S01]  /*7670*/  @!P0 IMAD.IADD R16, R16, 0x1, -R5.reuse ;  /* 0x0000000110108824 */ /* 0x100fe200078e0a05 */
[----:B------:R-:W-:Y:S01]  /*7680*/  ISETP.GE.AND P0, PT, R28, RZ, PT ;  /* 0x000000ff1c00720c */ /* 0x000fe20003f06270 */
[----:B------:R-:W-:Y:S01]  /*7690*/  @!P6 IMAD.IADD R18, R18, 0x1, -R5 ;  /* 0x000000011212e824 */ /* 0x000fe200078e0a05 */
[----:B------:R-:W-:Y:S01]  /*76a0*/  STL [R1+0x19b0], R12 ;  /* 0x0019b00c01007387 */ /* 0x000fe20000100800 */
[----:B------:R-:W-:-:S03]  /*76b0*/  ISETP.GT.U32.AND P1, PT, R5, R13, PT ;  /* 0x0000000d0500720c */ /* 0x000fc60003f24070 */
[----:B------:R-:W2:Y:S01]  /*76c0*/  LDL.LU R28, [R1+0x35c] ;  /* 0x00035c00011c7983 */ /* 0x000ea20000300800 */
[C---:B------:R-:W-:Y:S02]  /*76d0*/  ISETP.GT.U32.AND P3, PT, R5.reuse, R18, PT ;  /* 0x000000120500720c */ /* 0x040fe40003f64070 */
[----:B------:R-:W-:Y:S02]  /*76e0*/  ISETP.GT.U32.AND P5, PT, R5, R14, PT ;  /* 0x0000000e0500720c */ /* 0x000fe40003fa4070 */
[----:B------:R-:W-:-:S05]  /*76f0*/  ISETP.GE.AND P6, PT, R17, RZ, PT ;  /* 0x000000ff1100720c */ /* 0x000fca0003fc6270 */
[--C-:B------:R-:W-:Y:S01]  /*7700*/  @!P1 IMAD.IADD R13, R13, 0x1, -R5.reuse ;  /* 0x000000010d0d9824 */ /* 0x100fe200078e0a05 */
[----:B------:R-:W-:Y:S02]  /*7710*/  ISETP.GE.AND P1, PT, R26, RZ, PT ;  /* 0x000000ff1a00720c */ /* 0x000fe40003f26270 */
[----:B------:R-:W2:Y:S01]  /*7720*/  LDL.LU R26, [R1+0x360] ;  /* 0x00036000011a7983 */ /* 0x000ea20000300800 */
[----:B------:R-:W-:-:S05]  /*7730*/  @!P3 IMAD.IADD R18, R18, 0x1, -R5 ;  /* 0x000000011212b824 */ /* 0x000fca00078e0a05 */
[----:B0-----:R-:W-:Y:S02]  /*7740*/  MOV R8, R18 ;  /* 0x0000001200087202 */ /* 0x001fe40000000f00 */
[----:B---3--:R-:W-:-:S05]  /*7750*/  IABS R7, R11 ;  /* 0x0000000b00077213 */ /* 0x008fca0000000000 */
[----:B------:R-:W-:-:S04]  /*7760*/  IMAD.MOV.U32 R2, RZ, RZ, R7 ;  /* 0x000000ffff027224 */ /* 0x000fc800078e0007 */
[----:B------:R-:W-:Y:S01]  /*7770*/  IMAD.HI.U32 R15, R4, R2, RZ ;  /* 0x00000002040f7227 */ /* 0x000fe200078e00ff */
[----:B------:R-:W-:-:S03]  /*7780*/  IABS R10, R27 ;  /* 0x0000001b000a7213 */ /* 0x000fc60000000000 */
[----:B------:R-:W-:Y:S02]  /*7790*/  IMAD.MOV R15, RZ, RZ, -R15 ;  /* 0x000000ffff0f7224 */ /* 0x000fe400078e0a0f */
[----:B------:R-:W-:-:S04]  /*77a0*/  IMAD.HI.U32 R7, R4, R10, RZ ;  /* 0x0000000a04077227 */ /* 0x000fc800078e00ff */
[----:B------:R-:W-:Y:S02]  /*77b0*/  IMAD.MOV R7, RZ, RZ, -R7 ;  /* 0x000000ffff077224 */ /* 0x000fe400078e0a07 */
[C---:B------:R-:W-:Y:S02]  /*77c0*/  IMAD R2, R5.reuse, R15, R2 ;  /* 0x0000000f05027224 */ /* 0x040fe400078e0202 */
[C---:B------:R-:W-:Y:S02]  /*77d0*/  IMAD R10, R5.reuse, R7, R10 ;  /* 0x00000007050a7224 */ /* 0x040fe400078e020a */
[----:B------:R-:W-:Y:S01]  /*77e0*/  IMAD.MOV.U32 R0, RZ, RZ, R16 ;  /* 0x000000ffff007224 */ /* 0x000fe200078e0010 */
[C---:B------:R-:W-:Y:S01]  /*77f0*/  ISETP.GT.U32.AND P2, PT, R5.reuse, R2, PT ;  /* 0x000000020500720c */ /* 0x040fe20003f44070 */
[----:B------:R-:W-:Y:S01]  /*7800*/  @!P4 IMAD.MOV R8, RZ, RZ, -R8 ;  /* 0x000000ffff08c224 */ /* 0x000fe200078e0a08 */
[----:B------:R-:W-:Y:S01]  /*7810*/  ISETP.GT.U32.AND P3, PT, R5, R10, PT ;  /* 0x0000000a0500720c */ /* 0x000fe20003f64070 */
[----:B------:R-:W-:Y:S01]  /*7820*/  @!P5 IMAD.IADD R14, R14, 0x1, -R5 ;  /* 0x000000010e0ed824 */ /* 0x000fe200078e0a05 */
[----:B----4-:R-:W-:-:S05]  /*7830*/  IABS R9, R22 ;  /* 0x0000001600097213 */ /* 0x010fca0000000000 */
[----:B------:R-:W-:-:S04]  /*7840*/  IMAD.HI.U32 R6, R4, R9, RZ ;  /* 0x0000000904067227 */ /* 0x000fc800078e00ff */
[----:B------:R-:W-:Y:S02]  /*7850*/  IMAD.MOV R6, RZ, RZ, -R6 ;  /* 0x000000ffff067224 */ /* 0x000fe400078e0a06 */
[----:B------:R-:W-:Y:S02]  /*7860*/  @!P6 IMAD.MOV R0, RZ, RZ, -R0 ;  /* 0x000000ffff00e224 */ /* 0x000fe400078e0a00 */
[C---:B------:R-:W-:Y:S01]  /*7870*/  IMAD R9, R5.reuse, R6, R9 ;  /* 0x0000000605097224 */ /* 0x040fe200078e0209 */
[----:B------:R0:W-:Y:S04]  /*7880*/  STL [R1+0xc], R8 ;  /* 0x00000c0801007387 */ /* 0x0001e80000100800 */
[----:B------:R-:W-:Y:S01]  /*7890*/  ISETP.GT.U32.AND P5, PT, R5, R9, PT ;  /* 0x000000090500720c */ /* 0x000fe20003fa4070 */
[----:B------:R1:W-:Y:S01]  /*78a0*/  STL [R1+0x10], R0 ;  /* 0x0000100001007387 */ /* 0x0003e20000100800 */
[----:B0-----:R-:W-:-:S04]  /*78b0*/  IMAD.MOV.U32 R8, RZ, RZ, R14 ;  /* 0x000000ffff087224 */ /* 0x001fc800078e000e */
[----:B------:R-:W-:Y:S02]  /*78c0*/  @!P0 IMAD.MOV R8, RZ, RZ, -R8 ;  /* 0x000000ffff088224 */ /* 0x000fe400078e0a08 */
[----:B-1----:R-:W-:Y:S02]  /*78d0*/  IMAD.MOV.U32 R0, RZ, RZ, R13 ;  /* 0x000000ffff007224 */ /* 0x002fe400078e000d */
[--C-:B------:R-:W-:Y:S02]  /*78e0*/  @!P2 IMAD.IADD R2, R2, 0x1, -R5.reuse ;  /* 0x000000010202a824 */ /* 0x100fe400078e0a05 */
[----:B------:R-:W-:Y:S01]  /*78f0*/  @!P1 IMAD.MOV R0, RZ, RZ, -R0 ;  /* 0x000000ffff009224 */ /* 0x000fe200078e0a00 */
[----:B------:R0:W-:Y:S01]  /*7900*/  STL [R1+0x14], R8 ;  /* 0x0000140801007387 */ /* 0x0001e20000100800 */
[--C-:B------:R-:W-:Y:S01]  /*7910*/  @!P3 IMAD.IADD R10, R10, 0x1, -R5.reuse ;  /* 0x000000010a0ab824 */ /* 0x100fe200078e0a05 */
[----:B------:R-:W-:Y:S02]  /*7920*/  ISETP.GE.AND P3, PT, R27, RZ, PT ;  /* 0x000000ff1b00720c */ /* 0x000fe40003f66270 */
[----:B------:R-:W3:Y:S01]  /*7930*/  LDL.LU R27, [R1+0x364] ;  /* 0x00036400011b7983 */ /* 0x000ee20000300800 */
[----:B------:R-:W-:Y:S01]  /*7940*/  ISETP.GE.AND P1, PT, R22, RZ, PT ;  /* 0x000000ff1600720c */ /* 0x000fe20003f26270 */
[----:B------:R-:W-:Y:S01]  /*7950*/  @!P5 IMAD.IADD R9, R9, 0x1, -R5 ;  /* 0x000000010909d824 */ /* 0x000fe200078e0a05 */
[C---:B------:R-:W-:Y:S01]  /*7960*/  ISETP.GT.U32.AND P4, PT, R5.reuse, R2, PT ;  /* 0x000000020500720c */ /* 0x040fe20003f84070 */
[----:B------:R1:W-:Y:S04]  /*7970*/  STL [R1+0x18], R0 ;  /* 0x0000180001007387 */ /* 0x0003e80000100800 */
[----:B------:R-:W4:Y:S04]  /*7980*/  LDL.LU R22, [R1+0x368] ;  /* 0x0003680001167983 */ /* 0x000f280000300800 */
[----:B------:R-:W4:Y:S01]  /*7990*/  LDL.LU R12, [R1+0x36c] ;  /* 0x00036c00010c7983 */ /* 0x000f220000300800 */
[----:B------:R-:W-:-:S02]  /*79a0*/  ISETP.GT.U32.AND P6, PT, R5, R10, PT ;  /* 0x0000000a0500720c */ /* 0x000fc40003fc4070 */
[----:B------:R-:W-:Y:S02]  /*79b0*/  ISETP.GT.U32.AND P5, PT, R5, R9, PT ;  /* 0x000000090500720c */ /* 0x000fe40003fa4070 */
[----:B------:R-:W-:Y:S01]  /*79c0*/  ISETP.GE.AND P2, PT, R11, RZ, PT ;  /* 0x000000ff0b00720c */ /* 0x000fe20003f46270 */
[--C-:B------:R-:W-:Y:S01]  /*79d0*/  @!P4 IMAD.IADD R2, R2, 0x1, -R5.reuse ;  /* 0x000000010202c824 */ /* 0x100fe200078e0a05 */
[----:B0-----:R-:W4:Y:S03]  /*79e0*/  LDL.LU R8, [R1+0x370] ;  /* 0x0003700001087983 */ /* 0x001f260000300800 */
[----:B------:R-:W-:Y:S01]  /*79f0*/  IMAD.MOV.U32 R11, RZ, RZ, R2 ;  /* 0x000000ffff0b7224 */ /* 0x000fe200078e0002 */
[----:B-1----:R-:W4:Y:S03]  /*7a00*/  LDL.LU R0, [R1+0x374] ;  /* 0x0003740001007983 */ /* 0x002f260000300800 */
[----:B------:R-:W-:-:S02]  /*7a10*/  @!P6 IMAD.IADD R10, R10, 0x1, -R5 ;  /* 0x000000010a0ae824 */ /* 0x000fc400078e0a05 */
[----:B------:R-:W-:Y:S02]  /*7a20*/  @!P5 IMAD.IADD R9, R9, 0x1, -R5 ;  /* 0x000000010909d824 */ /* 0x000fe400078e0a05 */
[----:B------:R-:W-:Y:S02]  /*7a30*/  @!P2 IMAD.MOV R11, RZ, RZ, -R11 ;  /* 0x000000ffff0ba224 */ /* 0x000fe400078e0a0b */
[----:B------:R-:W-:Y:S02]  /*7a40*/  @!P3 IMAD.MOV R10, RZ, RZ, -R10 ;  /* 0x000000ffff0ab224 */ /* 0x000fe400078e0a0a */
[----:B------:R-:W-:Y:S01]  /*7a50*/  @!P1 IMAD.MOV R9, RZ, RZ, -R9 ;  /* 0x000000ffff099224 */ /* 0x000fe200078e0a09 */
[----:B------:R0:W-:Y:S04]  /*7a60*/  STL [R1+0x1c], R11 ;  /* 0x00001c0b01007387 */ /* 0x0001e80000100800 */
[----:B------:R4:W-:Y:S04]  /*7a70*/  STL [R1+0x20], R10 ;  /* 0x0000200a01007387 */ /* 0x0009e80000100800 */
[----:B------:R1:W-:Y:S04]  /*7a80*/  STL [R1+0x24], R9 ;  /* 0x0000240901007387 */ /* 0x0003e80000100800 */
[----:B------:R-:W4:Y:S01]  /*7a90*/  LDL.LU R24, [R1+0x378] ;  /* 0x0003780001187983 */ /* 0x000f220000300800 */
[----:B--2---:R-:W-:-:S02]  /*7aa0*/  IABS R21, R29 ;  /* 0x0000001d00157213 */ /* 0x004fc40000000000 */
[----:B------:R-:W-:Y:S02]  /*7ab0*/  ISETP.GE.AND P5, PT, R29, RZ, PT ;  /* 0x000000ff1d00720c */ /* 0x000fe40003fa6270 */
[----:B------:R-:W2:Y:S04]  /*7ac0*/  LDL.LU R29, [R1+0x37c] ;  /* 0x00037c00011d7983 */ /* 0x000ea80000300800 */
[----:B------:R-:W2:Y:S04]  /*7ad0*/  LDL.LU R25, [R1+0x380] ;  /* 0x0003800001197983 */ /* 0x000ea80000300800 */
[----:B------:R-:W2:Y:S04]  /*7ae0*/  LDL.LU R20, [R1+0x384] ;  /* 0x0003840001147983 */ /* 0x000ea80000300800 */
[----:B------:R-:W2:Y:S04]  /*7af0*/  LDL.LU R17, [R1+0x388] ;  /* 0x0003880001117983 */ /* 0x000ea80000300800 */
[----:B0-----:R-:W2:Y:S01]  /*7b00*/  LDL.LU R11, [R1+0x38c] ;  /* 0x00038c00010b7983 */ /* 0x001ea20000300800 */
[----:B------:R-:W-:-:S04]  /*7b10*/  IMAD.HI.U32 R6, R4, R21, RZ ;  /* 0x0000001504067227 */ /* 0x000fc800078e00ff */
[----:B------:R-:W-:-:S04]  /*7b20*/  IMAD.MOV R6, RZ, RZ, -R6 ;  /* 0x000000ffff067224 */ /* 0x000fc800078e0a06 */
[----:B------:R-:W-:-:S05]  /*7b30*/  IMAD R21, R5, R6, R21 ;  /* 0x0000000605157224 */ /* 0x000fca00078e0215 */
[----:B------:R-:W-:-:S13]  /*7b40*/  ISETP.GT.U32.AND P4, PT, R5, R21, PT ;  /* 0x000000150500720c */ /* 0x000fda0003f84070 */
[----:B------:R-:W-:-:S05]  /*7b50*/  @!P4 IMAD.IADD R21, R21, 0x1, -R5 ;  /* 0x000000011515c824 */ /* 0x000fca00078e0a05 */
[----:B------:R-:W-:Y:S02]  /*7b60*/  ISETP.GT.U32.AND P2, PT, R5, R21, PT ;  /* 0x000000150500720c */ /* 0x000fe40003f44070 */
[----:B------:R-:W-:Y:S02]  /*7b70*/  IABS R7, R23 ;  /* 0x0000001700077213 */ /* 0x000fe40000000000 */
[----:B------:R-:W-:-:S09]  /*7b80*/  ISETP.GE.AND P6, PT, R23, RZ, PT ;  /* 0x000000ff1700720c */ /* 0x000fd20003fc6270 */
[----:B------:R-:W-:Y:S02]  /*7b90*/  @!P2 IMAD.IADD R21, R21, 0x1, -R5 ;  /* 0x000000011515a824 */ /* 0x000fe400078e0a05 */
[----:B------:R-:W-:Y:S01]  /*7ba0*/  IMAD.HI.U32 R15, R4, R7, RZ ;  /* 0x00000007040f7227 */ /* 0x000fe200078e00ff */
[----:B------:R-:W-:-:S05]  /*7bb0*/  IABS R18, R28 ;  /* 0x0000001c00127213 */ /* 0x000fca0000000000 */
[----:B------:R-:W-:-:S05]  /*7bc0*/  IMAD.HI.U32 R6, R4, R18, RZ ;  /* 0x0000001204067227 */ /* 0x000fca00078e00ff */
[----:B------:R-:W-:Y:S02]  /*7bd0*/  IADD3 R6, -R6, RZ, RZ ;  /* 0x000000ff06067210 */ /* 0x000fe40007ffe1ff */
[----:B------:R-:W-:-:S03]  /*7be0*/  IABS R23, R26 ;  /* 0x0000001a00177213 */ /* 0x000fc60000000000 */
[----:B------:R-:W-:Y:S02]  /*7bf0*/  IMAD R18, R5, R6, R18 ;  /* 0x0000000605127224 */ /* 0x000fe400078e0212 */
[----:B------:R-:W-:-:S03]  /*7c00*/  IMAD.HI.U32 R2, R4, R23, RZ ;  /* 0x0000001704027227 */ /* 0x000fc600078e00ff */
[----:B------:R-:W-:Y:S01]  /*7c10*/  ISETP.GT.U32.AND P2, PT, R5, R18, PT ;  /* 0x000000120500720c */ /* 0x000fe20003f44070 */
[----:B------:R-:W-:-:S04]  /*7c20*/  IMAD.MOV R2, RZ, RZ, -R2 ;  /* 0x000000ffff027224 */ /* 0x000fc800078e0a02 */
[----:B------:R-:W-:Y:S02]  /*7c30*/  IMAD R23, R5, R2, R23 ;  /* 0x0000000205177224 */ /* 0x000fe400078e0217 */
[----:B------:R-:W-:-:S06]  /*7c40*/  IMAD.MOV R15, RZ, RZ, -R15 ;  /* 0x000000ffff0f7224 */ /* 0x000fcc00078e0a0f */
[----:B------:R-:W-:Y:S01]  /*7c50*/  @!P2 IMAD.IADD R18, R18, 0x1, -R5 ;  /* 0x000000011212a824 */ /* 0x000fe200078e0a05 */
[C---:B------:R-:W-:Y:S01]  /*7c60*/  ISETP.GT.U32.AND P2, PT, R5.reuse, R23, PT ;  /* 0x000000170500720c */ /* 0x040fe20003f44070 */
[----:B------:R-:W-:-:S05]  /*7c70*/  IMAD R7, R5, R15, R7 ;  /* 0x0000000f05077224 */ /* 0x000fca00078e0207 */
[----:B------:R-:W-:-:S07]  /*7c80*/  ISETP.GT.U32.AND P0, PT, R5, R7, PT ;  /* 0x000000070500720c */ /* 0x000fce0003f04070 */
[----:B------:R-:W-:-:S05]  /*7c90*/  @!P2 IMAD.IADD R23, R23, 0x1, -R5 ;  /* 0x000000011717a824 */ /* 0x000fca00078e0a05 */
[----:B------:R-:W-:Y:S01]  /*7ca0*/  ISETP.GT.U32.AND P2, PT, R5, R23, PT ;  /* 0x000000170500720c */ /* 0x000fe20003f44070 */
[----:B------:R-:W-:Y:S02]  /*7cb0*/  @!P0 IMAD.IADD R7, R7, 0x1, -R5 ;  /* 0x0000000107078824 */ /* 0x000fe400078e0a05 */
[----:B------:R-:W-:-:S03]  /*7cc0*/  @!P5 IMAD.MOV R21, RZ, RZ, -R21 ;  /* 0x000000ffff15d224 */ /* 0x000fc600078e0a15 */
[----:B------:R-:W-:-:S07]  /*7cd0*/  ISETP.GT.U32.AND P4, PT, R5, R7, PT ;  /* 0x000000070500720c */ /* 0x000fce0003f84070 */
[----:B------:R-:W-:-:S06]  /*7ce0*/  @!P2 IMAD.IADD R23, R23, 0x1, -R5 ;  /* 0x000000011717a824 */ /* 0x000fcc00078e0a05 */
[----:B------:R-:W-:Y:S01]  /*7cf0*/  @!P4 IMAD.IADD R7, R7, 0x1, -R5 ;  /* 0x000000010707c824 */ /* 0x000fe200078e0a05 */
[----:B------:R-:W-:-:S03]  /*7d00*/  ISETP.GE.AND P0, PT, R28, RZ, PT ;  /* 0x000000ff1c00720c */ /* 0x000fc60003f06270 */
[----:B------:R-:W-:Y:S01]  /*7d10*/  @!P6 IMAD.MOV R7, RZ, RZ, -R7 ;  /* 0x000000ffff07e224 */ /* 0x000fe200078e0a07 */
[----:B------:R-:W-:Y:S02]  /*7d20*/  ISETP.GT.U32.AND P6, PT, R5, R18, PT ;  /* 0x000000120500720c */ /* 0x000fe40003fc4070 */
[----:B------:R-:W-:Y:S02]  /*7d30*/  ISETP.GE.AND P3, PT, R26, RZ, PT ;  /* 0x000000ff1a00720c */ /* 0x000fe40003f66270 */
[----:B---3--:R-:W-:-:S05]  /*7d40*/  IABS R13, R27 ;  /* 0x0000001b000d7213 */ /* 0x008fca0000000000 */
[----:B------:R-:W-:Y:S01]  /*7d50*/  IMAD.HI.U32 R16, R4, R13, RZ ;  /* 0x0000000d04107227 */ /* 0x000fe200078e00ff */
[----:B----4-:R-:W-:-:S03]  /*7d60*/  IABS R10, R12 ;  /* 0x0000000c000a7213 */ /* 0x010fc60000000000 */
[----:B------:R-:W-:Y:S02]  /*7d70*/  IMAD.MOV R16, RZ, RZ, -R16 ;  /* 0x000000ffff107224 */ /* 0x000fe400078e0a10 */
[----:B------:R-:W-:-:S04]  /*7d80*/  IMAD.HI.U32 R14, R4, R10, RZ ;  /* 0x0000000a040e7227 */ /* 0x000fc800078e00ff */
[----:B------:R-:W-:Y:S02]  /*7d90*/  IMAD.MOV R14, RZ, RZ, -R14 ;  /* 0x000000ffff0e7224 */ /* 0x000fe400078e0a0e */
[C---:B------:R-:W-:Y:S01]  /*7da0*/  IMAD R13, R5.reuse, R16, R13 ;  /* 0x00000010050d7224 */ /* 0x040fe200078e020d */
[----:B------:R-:W-:Y:S01]  /*7db0*/  IABS R19, R8 ;  /* 0x0000000800137213 */ /* 0x000fe20000000000 */
[----:B------:R-:W-:-:S03]  /*7dc0*/  IMAD R10, R5, R14, R10 ;  /* 0x0000000e050a7224 */ /* 0x000fc600078e020a */
[C---:B------:R-:W-:Y:S01]  /*7dd0*/  ISETP.GT.U32.AND P5, PT, R5.reuse, R13, PT ;  /* 0x0000000d0500720c */ /* 0x040fe20003fa4070 */
[----:B-1----:R-:W-:Y:S01]  /*7de0*/  IMAD.HI.U32 R9, R4, R19, RZ ;  /* 0x0000001304097227 */ /* 0x002fe200078e00ff */
[----:B------:R-:W-:Y:S02]  /*7df0*/  ISETP.GT.U32.AND P2, PT, R5, R10, PT ;  /* 0x0000000a0500720c */ /* 0x000fe40003f44070 */
[----:B------:R-:W-:Y:S01]  /*7e00*/  IABS R6, R22 ;  /* 0x0000001600067213 */ /* 0x000fe20000000000 */
[----:B------:R-:W-:Y:S01]  /*7e10*/  IMAD.MOV R9, RZ, RZ, -R9 ;  /* 0x000000ffff097224 */ /* 0x000fe200078e0a09 */
[----:B------:R-:W-:-:S03]  /*7e20*/  ISETP.GE.AND P4, PT, R22, RZ, PT ;  /* 0x000000ff1600720c */ /* 0x000fc60003f86270 */
[----:B------:R-:W-:-:S04]  /*7e30*/  IMAD.HI.U32 R15, R4, R6, RZ ;  /* 0x00000006040f7227 */ /* 0x000fc800078e00ff */
[----:B------:R-:W-:Y:S02]  /*7e40*/  IMAD R19, R5, R9, R19 ;  /* 0x0000000905137224 */ /* 0x000fe400078e0213 */
[----:B------:R-:W-:Y:S02]  /*7e50*/  @!P5 IMAD.IADD R13, R13, 0x1, -R5 ;  /* 0x000000010d0dd824 */ /* 0x000fe400078e0a05 */
[----:B------:R-:W-:Y:S01]  /*7e60*/  IMAD.MOV R15, RZ, RZ, -R15 ;  /* 0x000000ffff0f7224 */ /* 0x000fe200078e0a0f */
[----:B------:R-:W-:Y:S01]  /*7e70*/  IABS R22, R24 ;  /* 0x0000001800167213 */ /* 0x000fe20000000000 */
[----:B------:R-:W-:Y:S01]  /*7e80*/  @!P2 IMAD.IADD R10, R10, 0x1, -R5 ;  /* 0x000000010a0aa824 */ /* 0x000fe200078e0a05 */
[C---:B------:R-:W-:Y:S01]  /*7e90*/  ISETP.GT.U32.AND P5, PT, R5.reuse, R19, PT ;  /* 0x000000130500720c */ /* 0x040fe20003fa4070 */
[C---:B------:R-:W-:Y:S01]  /*7ea0*/  IMAD R6, R5.reuse, R15, R6 ;  /* 0x0000000f05067224 */ /* 0x040fe200078e0206 */
[----:B------:R-:W-:Y:S01]  /*7eb0*/  ISETP.GT.U32.AND P2, PT, R5, R13, PT ;  /* 0x0000000d0500720c */ /* 0x000fe20003f44070 */
[----:B------:R-:W-:-:S04]  /*7ec0*/  IMAD.HI.U32 R15, R4, R22, RZ ;  /* 0x00000016040f7227 */ /* 0x000fc800078e00ff */
[----:B------:R-:W-:Y:S02]  /*7ed0*/  IMAD.MOV R15, RZ, RZ, -R15 ;  /* 0x000000ffff0f7224 */ /* 0x000fe400078e0a0f */
[--C-:B------:R-:W-:Y:S02]  /*7ee0*/  @!P6 IMAD.IADD R18, R18, 0x1, -R5.reuse ;  /* 0x000000011212e824 */ /* 0x100fe400078e0a05 */
[C---:B------:R-:W-:Y:S01]  /*7ef0*/  IMAD R22, R5.reuse, R15, R22 ;  /* 0x0000000f05167224 */ /* 0x040fe200078e0216 */
[----:B------:R-:W-:Y:S01]  /*7f00*/  ISETP.GT.U32.AND P6, PT, R5, R6, PT ;  /* 0x000000060500720c */ /* 0x000fe20003fc4070 */
[----:B------:R-:W-:Y:S01]  /*7f10*/  @!P5 IMAD.IADD R19, R19, 0x1, -R5 ;  /* 0x000000011313d824 */ /* 0x000fe200078e0a05 */
[----:B--2---:R-:W-:-:S05]  /*7f20*/  IABS R28, R29 ;  /* 0x0000001d001c7213 */ /* 0x004fca0000000000 */
[----:B------:R-:W-:Y:S01]  /*7f30*/  IMAD.HI.U32 R9, R4, R28, RZ ;  /* 0x0000001c04097227 */ /* 0x000fe200078e00ff */
[----:B------:R-:W-:-:S04]  /*7f40*/  IABS R16, R20 ;  /* 0x0000001400107213 */ /* 0x000fc80000000000 */
[----:B------:R-:W-:Y:S01]  /*7f50*/  IADD3 R9, -R9, RZ, RZ ;  /* 0x000000ff09097210 */ /* 0x000fe20007ffe1ff */
[----:B------:R-:W-:Y:S01]  /*7f60*/  @!P2 IMAD.IADD R13, R13, 0x1, -R5 ;  /* 0x000000010d0da824 */ /* 0x000fe200078e0a05 */
[C---:B------:R-:W-:Y:S01]  /*7f70*/  ISETP.GT.U32.AND P2, PT, R5.reuse, R22, PT ;  /* 0x000000160500720c */ /* 0x040fe20003f44070 */
[----:B------:R-:W-:Y:S01]  /*7f80*/  @!P3 IMAD.MOV R23, RZ, RZ, -R23 ;  /* 0x000000ffff17b224 */ /* 0x000fe200078e0a17 */
[C---:B------:R-:W-:Y:S01]  /*7f90*/  ISETP.GT.U32.AND P3, PT, R5.reuse, R19, PT ;  /* 0x000000130500720c */ /* 0x040fe20003f64070 */
[----:B------:R-:W-:Y:S01]  /*7fa0*/  IMAD R28, R5, R9, R28 ;  /* 0x00000009051c7224 */ /* 0x000fe200078e021c */
[----:B------:R-:W-:Y:S01]  /*7fb0*/  ISETP.GE.AND P1, PT, R27, RZ, PT ;  /* 0x000000ff1b00720c */ /* 0x000fe20003f26270 */
[----:B------:R-:W-:-:S04]  /*7fc0*/  IMAD.HI.U32 R9, R4, R16, RZ ;  /* 0x0000001004097227 */ /* 0x000fc800078e00ff */
[----:B------:R-:W-:Y:S02]  /*7fd0*/  IMAD.MOV R9, RZ, RZ, -R9 ;  /* 0x000000ffff097224 */ /* 0x000fe400078e0a09 */
[--C-:B------:R-:W-:Y:S02]  /*7fe0*/  @!P6 IMAD.IADD R6, R6, 0x1, -R5.reuse ;  /* 0x000000010606e824 */ /* 0x100fe400078e0a05 */
[C---:B------:R-:W-:Y:S01]  /*7ff0*/  IMAD R16, R5.reuse, R9, R16 ;  /* 0x0000000905107224 */ /* 0x040fe200078e0210 */
[----:B------:R-:W-:Y:S01]  /*8000*/  IABS R27, R0 ;  /* 0x00000000001b7213 */ /* 0x000fe20000000000 */
[--C-:B------:R-:W-:Y:S02]  /*8010*/  @!P2 IMAD.IADD R22, R22, 0x1, -R5.reuse ;  /* 0x000000011616a824 */ /* 0x100fe400078e0a05 */
[----:B------:R-:W-:Y:S01]  /*8020*/  @!P0 IMAD.MOV R18, RZ, RZ, -R18 ;  /* 0x000000ffff128224 */ /* 0x000fe200078e0a12 */
[----:B------:R-:W-:Y:S01]  /*8030*/  ISETP.GT.U32.AND P0, PT, R5, R6, PT ;  /* 0x000000060500720c */ /* 0x000fe20003f04070 */
[----:B------:R-:W-:Y:S01]  /*8040*/  @!P3 IMAD.IADD R19, R19, 0x1, -R5 ;  /* 0x000000011313b824 */ /* 0x000fe200078e0a05 */
[C---:B------:R-:W-:Y:S01]  /*8050*/  ISETP.GT.U32.AND P3, PT, R5.reuse, R16, PT ;  /* 0x000000100500720c */ /* 0x040fe20003f64070 */
[----:B------:R-:W-:Y:S01]  /*8060*/  @!P1 IMAD.MOV R13, RZ, RZ, -R13 ;  /* 0x000000ffff0d9224 */ /* 0x000fe200078e0a0d */
[----:B------:R-:W-:Y:S01]  /*8070*/  ISETP.GT.U32.AND P1, PT, R5, R22, PT ;  /* 0x000000160500720c */ /* 0x000fe20003f24070 */
[----:B------:R-:W-:-:S04]  /*8080*/  IMAD.HI.U32 R2, R4, R27, RZ ;  /* 0x0000001b04027227 */ /* 0x000fc800078e00ff */
[----:B------:R-:W-:-:S04]  /*8090*/  IMAD.MOV R2, RZ, RZ, -R2 ;  /* 0x000000ffff027224 */ /* 0x000fc800078e0a02 */
[C---:B------:R-:W-:Y:S02]  /*80a0*/  IMAD R27, R5.reuse, R2, R27 ;  /* 0x00000002051b7224 */ /* 0x040fe400078e021b */
[--C-:B------:R-:W-:Y:S02]  /*80b0*/  @!P0 IMAD.IADD R6, R6, 0x1, -R5.reuse ;  /* 0x0000000106068824 */ /* 0x100fe400078e0a05 */
[--C-:B------:R-:W-:Y:S01]  /*80c0*/  @!P3 IMAD.IADD R16, R16, 0x1, -R5.reuse ;  /* 0x000000011010b824 */ /* 0x100fe200078e0a05 */
[----:B------:R-:W-:Y:S01]  /*80d0*/  ISETP.GT.U32.AND P6, PT, R5, R27, PT ;  /* 0x0000001b0500720c */ /* 0x000fe20003fc4070 */
[----:B------:R-:W-:Y:S01]  /*80e0*/  @!P1 IMAD.IADD R22, R22, 0x1, -R5 ;  /* 0x0000000116169824 */ /* 0x000fe200078e0a05 */
[----:B------:R-:W-:Y:S01]  /*80f0*/  ISETP.GE.AND P1, PT, R29, RZ, PT ;  /* 0x000000ff1d00720c */ /* 0x000fe20003f26270 */
[----:B------:R-:W-:Y:S01]  /*8100*/  @!P4 IMAD.MOV R6, RZ, RZ, -R6 ;  /* 0x000000ffff06c224 */ /* 0x000fe200078e0a06 */
[----:B------:R-:W0:Y:S01]  /*8110*/  S2R R29, SR_TID.X ;  /* 0x00000000001d7919 */ /* 0x000e220000002100 */
[----:B------:R-:W-:-:S02]  /*8120*/  IABS R2, R25 ;  /* 0x0000001900027213 */ /* 0x000fc40000000000 */
[C---:B------:R-:W-:Y:S02]  /*8130*/  ISETP.GT.U32.AND P4, PT, R5.reuse, R16, PT ;  /* 0x000000100500720c */ /* 0x040fe40003f84070 */
[----:B------:R-:W-:Y:S01]  /*8140*/  ISETP.GT.U32.AND P5, PT, R5, R10, PT ;  /* 0x0000000a0500720c */ /* 0x000fe20003fa4070 */
[----:B------:R-:W-:-:S04]  /*8150*/  IMAD.HI.U32 R14, R4, R2, RZ ;  /* 0x00000002040e7227 */ /* 0x000fc800078e00ff */
[----:B------:R-:W-:Y:S02]  /*8160*/  IMAD.MOV R14, RZ, RZ, -R14 ;  /* 0x000000ffff0e7224 */ /* 0x000fe400078e0a0e */
[--C-:B------:R-:W-:Y:S01]  /*8170*/  @!P6 IMAD.IADD R27, R27, 0x1, -R5.reuse ;  /* 0x000000011b1be824 */ /* 0x100fe200078e0a05 */
[----:B------:R-:W-:Y:S01]  /*8180*/  IABS R26, R17 ;  /* 0x00000011001a7213 */ /* 0x000fe20000000000 */
[----:B------:R-:W-:Y:S02]  /*8190*/  IMAD R2, R5, R14, R2 ;  /* 0x0000000e05027224 */ /* 0x000fe400078e0202 */
[--C-:B------:R-:W-:Y:S01]  /*81a0*/  @!P4 IMAD.IADD R16, R16, 0x1, -R5.reuse ;  /* 0x000000011010c824 */ /* 0x100fe200078e0a05 */
[----:B------:R-:W-:Y:S02]  /*81b0*/  ISETP.GE.AND P4, PT, R17, RZ, PT ;  /* 0x000000ff1100720c */ /* 0x000fe40003f86270 */
[C---:B------:R-:W-:Y:S01]  /*81c0*/  ISETP.GT.U32.AND P6, PT, R5.reuse, R27, PT ;  /* 0x0000001b0500720c */ /* 0x040fe20003fc4070 */
[----:B------:R-:W1:Y:S01]  /*81d0*/  LDC R17, c[0x0][0x230] ;  /* 0x00008c00ff117b82 */ /* 0x000e620000000800 */
[C---:B------:R-:W-:Y:S01]  /*81e0*/  ISETP.GT.U32.AND P0, PT, R5.reuse, R28, PT ;  /* 0x0000001c0500720c */ /* 0x040fe20003f04070 */
[----:B------:R-:W-:Y:S01]  /*81f0*/  @!P5 IMAD.IADD R10, R10, 0x1, -R5 ;  /* 0x000000010a0ad824 */ /* 0x000fe200078e0a05 */
[----:B------:R-:W-:Y:S01]  /*8200*/  ISETP.GT.U32.AND P5, PT, R5, R2, PT ;  /* 0x000000020500720c */ /* 0x000fe20003fa4070 */
[----:B------:R-:W-:Y:S01]  /*8210*/  IMAD.HI.U32 R14, R4, R26, RZ ;  /* 0x0000001a040e7227 */ /* 0x000fe200078e00ff */
[----:B------:R-:W-:-:S03]  /*8220*/  IABS R9, R11 ;  /* 0x0000000b00097213 */ /* 0x000fc60000000000 */
[----:B------:R-:W-:Y:S01]  /*8230*/  IMAD.MOV R14, RZ, RZ, -R14 ;  /* 0x000000ffff0e7224 */ /* 0x000fe200078e0a0e */
[----:B------:R-:W-:-:S03]  /*8240*/  ISETP.GE.AND P2, PT, R8, RZ, PT ;  /* 0x000000ff0800720c */ /* 0x000fc60003f46270 */
[--C-:B------:R-:W-:Y:S01]  /*8250*/  @!P6 IMAD.IADD R27, R27, 0x1, -R5.reuse ;  /* 0x000000011b1be824 */ /* 0x100fe200078e0a05 */
[----:B------:R-:W-:Y:S01]  /*8260*/  ISETP.GE.AND P6, PT, R12, RZ, PT ;  /* 0x000000ff0c00720c */ /* 0x000fe20003fc6270 */
[----:B------:R-:W-:Y:S01]  /*8270*/  @!P0 IMAD.IADD R28, R28, 0x1, -R5 ;  /* 0x000000011c1c8824 */ /* 0x000fe200078e0a05 */
[----:B------:R-:W-:Y:S01]  /*8280*/  ISETP.GE.AND P0, PT, R0, RZ, PT ;  /* 0x000000ff0000720c */ /* 0x000fe20003f06270 */
[----:B------:R-:W-:Y:S01]  /*8290*/  IMAD R26, R5, R14, R26 ;  /* 0x0000000e051a7224 */ /* 0x000fe200078e021a */
[----:B------:R-:W-:Y:S01]  /*82a0*/  @!P5 IADD3 R2, R2, -R5, RZ ;  /* 0x800000050202d210 */ /* 0x000fe20007ffe0ff */
[----:B------:R-:W-:Y:S01]  /*82b0*/  IMAD.HI.U32 R4, R4, R9, RZ ;  /* 0x0000000904047227 */ /* 0x000fe200078e00ff */
[----:B0-----:R-:W-:Y:S02]  /*82c0*/  LOP3.LUT R14, R29, 0x7, RZ, 0xc0, !PT ;  /* 0x000000071d0e7812 */ /* 0x001fe400078ec0ff */
[----:B------:R-:W-:Y:S01]  /*82d0*/  ISETP.GE.AND P5, PT, R24, RZ, PT ;  /* 0x000000ff1800720c */ /* 0x000fe20003fa6270 */
[----:B------:R-:W-:-:S02]  /*82e0*/  IMAD.MOV R4, RZ, RZ, -R4 ;  /* 0x000000ffff047224 */ /* 0x000fc400078e0a04 */
[----:B------:R-:W-:Y:S02]  /*82f0*/  IMAD R14, R14, 0x110, RZ ;  /* 0x000001100e0e7824 */ /* 0x000fe400078e02ff */
[----:B------:R-:W-:Y:S01]  /*8300*/  IMAD.SHL.U32 R15, R29, 0x2, RZ ;  /* 0x000000021d0f7824 */ /* 0x000fe200078e00ff */
[----:B------:R0:W-:Y:S01]  /*8310*/  STL [R1+0x19b4], R7 ;  /* 0x0019b40701007387 */ /* 0x0001e20000100800 */
[----:B-1----:R-:W-:Y:S02]  /*8320*/  VIADD R17, R17, 0x7f ;  /* 0x0000007f11117836 */ /* 0x002fe40000000000 */
[----:B------:R-:W-:Y:S01]  /*8330*/  IMAD R9, R5, R4, R9 ;  /* 0x0000000405097224 */ /* 0x000fe200078e0209 */
[----:B------:R-:W-:Y:S01]  /*8340*/  STL [R1+0x19b8], R21 ;  /* 0x0019b81501007387 */ /* 0x000fe20000100800 */
[----:B------:R-:W-:Y:S01]  /*8350*/  IMAD.SHL.U32 R0, R29, 0x80, RZ ;  /* 0x000000801d007824 */ /* 0x000fe200078e00ff */
[----:B------:R-:W-:Y:S02]  /*8360*/  LOP3.LUT R4, R14, 0x10, R15, 0x78, !PT ;  /* 0x000000100e047812 */ /* 0x000fe400078e780f */
[----:B------:R-:W-:Y:S01]  /*8370*/  STL [R1+0x19bc], R18 ;  /* 0x0019bc1201007387 */ /* 0x000fe20000100800 */
[----:B------:R-:W-:-:S02]  /*8380*/  @!P6 IMAD.MOV R10, RZ, RZ, -R10 ;  /* 0x000000ffff0ae224 */ /* 0x000fc400078e0a0a */
[----:B------:R-:W-:Y:S01]  /*8390*/  @!P2 IMAD.MOV R19, RZ, RZ, -R19 ;  /* 0x000000ffff13a224 */ /* 0x000fe200078e0a13 */
[----:B------:R-:W-:Y:S01]  /*83a0*/  STL [R1+0x19c0], R23 ;  /* 0x0019c01701007387 */ /* 0x000fe20000100800 */
[----:B------:R-:W-:Y:S01]  /*83b0*/  @!P0 IMAD.MOV R27, RZ, RZ, -R27 ;  /* 0x000000ffff1b8224 */ /* 0x000fe200078e0a1b */
[----:B------:R-:W-:Y:S01]  /*83c0*/  ISETP.GT.U32.AND P3, PT, R5, R28, PT ;  /* 0x0000001c0500720c */ /* 0x000fe20003f64070 */
[----:B------:R-:W-:Y:S01]  /*83d0*/  @!P5 IMAD.MOV R22, RZ, RZ, -R22 ;  /* 0x000000ffff16d224 */ /* 0x000fe200078e0a16 */
[----:B------:R-:W-:Y:S01]  /*83e0*/  STL [R1+0x19c4], R13 ;  /* 0x0019c40d01007387 */ /* 0x000fe20000100800 */
[----:B------:R-:W-:Y:S01]  /*83f0*/  LOP3.LUT R4, R4, 0x800, R0, 0xf8, !PT ;  /* 0x0000080004047812 */ /* 0x000fe200078ef800 */
[----:B0-----:R-:W0:Y:S02]  /*8400*/  LDC R7, c[0x0][0x23c] ;  /* 0x00008f00ff077b82 */ /* 0x001e240000000800 */
[----:B------:R1:W-:Y:S01]  /*8410*/  STL [R1+0x19c8], R6 ;  /* 0x0019c80601007387 */ /* 0x0003e20000100800 */
[----:B------:R-:W-:-:S02]  /*8420*/  LOP3.LUT R14, R14, 0x30, R15, 0x78, !PT ;  /* 0x000000300e0e7812 */ /* 0x000fc400078e780f */
[----:B------:R-:W-:Y:S01]  /*8430*/  SHF.L.U32 R0, R29, 0x6, RZ ;  /* 0x000000061d007819 */ /* 0x000fe200000006ff */
[----:B------:R-:W-:Y:S01]  /*8440*/  STL [R1+0x19cc], R10 ;  /* 0x0019cc0a01007387 */ /* 0x000fe20000100800 */
[----:B------:R-:W-:Y:S02]  /*8450*/  ISETP.GT.U32.AND P6, PT, R5, R2, PT ;  /* 0x000000020500720c */ /* 0x000fe40003fc4070 */
[----:B-1----:R-:W-:Y:S01]  /*8460*/  SHF.R.S32.HI R6, RZ, 0x1f, R17 ;  /* 0x0000001fff067819 */ /* 0x002fe20000011411 */
[----:B------:R-:W-:Y:S01]  /*8470*/  STL [R1+0x19d0], R19 ;  /* 0x0019d01301007387 */ /* 0x000fe20000100800 */
[----:B------:R-:W-:Y:S02]  /*8480*/  LOP3.LUT R0, R14, 0x800, R0, 0xf8, !PT ;  /* 0x000008000e007812 */ /* 0x000fe400078ef800 */
[----:B------:R-:W-:Y:S01]  /*8490*/  LEA.HI R8, R6, R17, RZ, 0x7 ;  /* 0x0000001106087211 */ /* 0x000fe200078f38ff */
[----:B------:R-:W-:Y:S04]  /*84a0*/  STL [R1+0x19d4], R27 ;  /* 0x0019d41b01007387 */ /* 0x000fe80000100800 */
[----:B------:R-:W-:Y:S04]  /*84b0*/  STL [R1+0x19d8], R22 ;  /* 0x0019d81601007387 */ /* 0x000fe80000100800 */
[----:B------:R-:W-:Y:S04]  /*84c0*/  STL [R1+0x474], R4 ;  /* 0x0004740401007387 */ /* 0x000fe80000100800 */
[----:B------:R-:W2:Y:S04]  /*84d0*/  LDL.LU R12, [R1+0x14c] ;  /* 0x00014c00010c7983 */ /* 0x000ea80000300800 */
[----:B------:R-:W3:Y:S04]  /*84e0*/  LDL.LU R8, [R1+0x194] ;  /* 0x0001940001087983 */ /* 0x000ee80000300800 */
[----:B------:R1:W-:Y:S01]  /*84f0*/  STL [R1+0x680], R0 ;  /* 0x0006800001007387 */ /* 0x0003e20000100800 */
[--C-:B------:R-:W-:Y:S01]  /*8500*/  @!P3 IMAD.IADD R28, R28, 0x1, -R5.reuse ;  /* 0x000000011c1cb824 */ /* 0x100fe200078e0a05 */
[----:B------:R-:W-:Y:S01]  /*8510*/  ISETP.GE.AND P3, PT, R25, RZ, PT ;  /* 0x000000ff1900720c */ /* 0x000fe20003f66270 */
[----:B------:R-:W-:Y:S01]  /*8520*/  @!P6 IMAD.IADD R2, R2, 0x1, -R5 ;  /* 0x000000010202e824 */ /* 0x000fe200078e0a05 */
[----:B------:R-:W-:Y:S01]  /*8530*/  ISETP.GE.AND P6, PT, R20, RZ, PT ;  /* 0x000000ff1400720c */ /* 0x000fe20003fc6270 */
[----:B-1----:R-:W4:Y:S04]  /*8540*/  LDL.LU R0, [R1+0x190] ;  /* 0x0001900001007983 */ /* 0x002f280000300800 */
[----:B------:R-:W4:Y:S04]  /*8550*/  LDL.LU R24, [R1+0x18c] ;  /* 0x00018c0001187983 */ /* 0x000f280000300800 */
[----:B------:R-:W4:Y:S04]  /*8560*/  LDL.LU R25, [R1+0x188] ;  /* 0x0001880001197983 */ /* 0x000f280000300800 */
[----:B------:R-:W4:Y:S04]  /*8570*/  LDL.LU R20, [R1+0x184] ;  /* 0x0001840001147983 */ /* 0x000f280000300800 */
[----:B------:R-:W4:Y:S01]  /*8580*/  LDL.LU R17, [R1+0x180] ;  /* 0x0001800001117983 */ /* 0x000f220000300800 */
[----:B------:R-:W-:-:S13]  /*8590*/  ISETP.GT.U32.AND P2, PT, R5, R26, PT ;  /* 0x0000001a0500720c */ /* 0x000fda0003f44070 */
[----:B------:R-:W-:Y:S01]  /*85a0*/  @!P2 IMAD.IADD R26, R26, 0x1, -R5 ;  /* 0x000000011a1aa824 */ /* 0x000fe200078e0a05 */
[----:B------:R-:W-:Y:S02]  /*85b0*/  ISETP.GE.AND P2, PT, R11, RZ, PT ;  /* 0x000000ff0b00720c */ /* 0x000fe40003f46270 */
[----:B------:R-:W1:Y:S01]  /*85c0*/  S2R R11, SR_TID.X ;  /* 0x00000000000b7919 */ /* 0x000e620000002100 */
[----:B------:R-:W-:-:S13]  /*85d0*/  ISETP.GT.U32.AND P0, PT, R5, R9, PT ;  /* 0x000000090500720c */ /* 0x000fda0003f04070 */
[----:B------:R-:W-:Y:S01]  /*85e0*/  @!P0 IMAD.IADD R9, R9, 0x1, -R5 ;  /* 0x0000000109098824 */ /* 0x000fe200078e0a05 */
[----:B------:R-:W-:-:S04]  /*85f0*/  ISETP.GT.U32.AND P0, PT, R5, R26, PT ;  /* 0x0000001a0500720c */ /* 0x000fc80003f04070 */
[----:B------:R-:W-:Y:S02]  /*8600*/  ISETP.GT.U32.AND P5, PT, R5, R9, PT ;  /* 0x000000090500720c */ /* 0x000fe40003fa4070 */
[----:B-1----:R-:W-:-:S05]  /*8610*/  LOP3.LUT R11, R11, 0x3f, RZ, 0xc0, !PT ;  /* 0x0000003f0b0b7812 */ /* 0x002fca00078ec0ff */
[----:B0-----:R-:W-:Y:S02]  /*8620*/  IMAD R6, R11, R7, RZ ;  /* 0x000000070b067224 */ /* 0x001fe400078e02ff */
[--C-:B------:R-:W-:Y:S01]  /*8630*/  @!P0 IMAD.IADD R26, R26, 0x1, -R5.reuse ;  /* 0x000000011a1a8824 */ /* 0x100fe200078e0a05 */
[----:B------:R-:W4:Y:S01]  /*8640*/  LDL.LU R11, [R1+0x17c] ;  /* 0x00017c00010b7983 */ /* 0x000f220000300800 */
[----:B------:R-:W-:Y:S01]  /*8650*/  IMAD R15, R7, 0x40, R6 ;  /* 0x00000040070f7824 */ /* 0x000fe200078e0206 */
[C---:B------:R-:W-:Y:S01]  /*8660*/  LEA R4, P0, R6.reuse, UR8, 0x1 ;  /* 0x0000000806047c11 */ /* 0x040fe2000f8008ff */
[----:B------:R-:W-:Y:S01]  /*8670*/  @!P5 IMAD.IADD R9, R9, 0x1, -R5 ;  /* 0x000000010909d824 */ /* 0x000fe200078e0a05 */
[----:B------:R-:W4:Y:S02]  /*8680*/  LDL.LU R29, [R1+0x174] ;  /* 0x00017400011d7983 */ /* 0x000f240000300800 */
[C---:B------:R-:W-:Y:S02]  /*8690*/  LEA R14, P5, R15.reuse, UR8, 0x1 ;  /* 0x000000080f0e7c11 */ /* 0x040fe4000f8a08ff */
[----:B------:R-:W-:Y:S01]  /*86a0*/  LEA.HI.X.SX32 R5, R6, UR9, 0x1, P0 ;  /* 0x0000000906057c11 */ /* 0x000fe200080f0eff */
[----:B------:R-:W-:Y:S01]  /*86b0*/  @!P1 IMAD.MOV R28, RZ, RZ, -R28 ;  /* 0x000000ffff1c9224 */ /* 0x000fe200078e0a1c */
[----:B------:R-:W-:Y:S01]  /*86c0*/  LEA.HI.X.SX32 R15, R15, UR9, 0x1, P5 ;  /* 0x000000090f0f7c11 */ /* 0x000fe2000a8f0eff */
[----:B------:R-:W-:Y:S01]  /*86d0*/  @!P3 IMAD.MOV R2, RZ, RZ, -R2 ;  /* 0x000000ffff02b224 */ /* 0x000fe200078e0a02 */
[----:B------:R-:W-:Y:S01]  /*86e0*/  ISETP.NE.AND P0, PT, R3, RZ, PT ;  /* 0x000000ff0300720c */ /* 0x000fe20003f05270 */
[----:B------:R2:W-:Y:S01]  /*86f0*/  STL.64 [R1+0x1898], R4 ;  /* 0x0018980401007387 */ /* 0x0005e20000100a00 */
[----:B------:R-:W-:Y:S01]  /*8700*/  LOP3.LUT R3, RZ, R3, RZ, 0x33, !PT ;  /* 0x00000003ff037212 */ /* 0x000fe200078e33ff */
[----:B------:R-:W-:Y:S01]  /*8710*/  @!P6 IMAD.MOV R16, RZ, RZ, -R16 ;  /* 0x000000ffff10e224 */ /* 0x000fe200078e0a10 */
[----:B------:R-:W-:Y:S01]  /*8720*/  ULDC.64 UR8, c[0x0][0x210] ;  /* 0x0000840000087ab9 */ /* 0x000fe20000000a00 */
[----:B------:R-:W-:Y:S01]  /*8730*/  STL [R1+0x1914], R14 ;  /* 0x0019140e01007387 */ /* 0x000fe20000100800 */
[----:B------:R-:W-:-:S02]  /*8740*/  @!P4 IMAD.MOV R26, RZ, RZ, -R26 ;  /* 0x000000ffff1ac224 */ /* 0x000fc400078e0a1a */
[----:B------:R-:W-:Y:S01]  /*8750*/  @!P2 IMAD.MOV R9, RZ, RZ, -R9 ;  /* 0x000000ffff09a224 */ /* 0x000fe200078e0a09 */
[----:B------:R-:W-:Y:S04]  /*8760*/  STL [R1+0x1910], R15 ;  /* 0x0019100f01007387 */ /* 0x000fe80000100800 */
[----:B------:R-:W-:Y:S04]  /*8770*/  STL [R1+0x19dc], R28 ;  /* 0x0019dc1c01007387 */ /* 0x000fe80000100800 */
[----:B------:R3:W-:Y:S04]  /*8780*/  STL [R1+0x19e0], R2 ;  /* 0x0019e00201007387 */ /* 0x0007e80000100800 */
[----:B------:R-:W-:Y:S04]  /*8790*/  STL [R1+0x19f8], R16 ;  /* 0x0019f81001007387 */ /* 0x000fe80000100800 */
[----:B------:R-:W-:Y:S04]  /*87a0*/  STL [R1+0x19fc], R26 ;  /* 0x0019fc1a01007387 */ /* 0x000fe80000100800 */
[----:B------:R-:W-:Y:S01]  /*87b0*/  STL [R1+0x1a00], R9 ;  /* 0x001a000901007387 */ /* 0x000fe20000100800 */
[----:B--2---:R-:W-:-:S02]  /*87c0*/  SEL R4, R3, R12, !P0 ;  /* 0x0000000c03047207 */ /* 0x004fc40004000000 */
[----:B---3--:R-:W-:-:S03]  /*87d0*/  SEL R2, R3, R8, !P0 ;  /* 0x0000000803027207 */ /* 0x008fc60004000000 */
[----:B------:R0:W-:Y:S04]  /*87e0*/  STL [R1+0x14c], R4 ;  /* 0x00014c0401007387 */ /* 0x0001e80000100800 */
[----:B------:R1:W-:Y:S01]  /*87f0*/  STL [R1+0x1d4], R2 ;  /* 0x0001d40201007387 */ /* 0x0003e20000100800 */
[C---:B----4-:R-:W-:Y:S02]  /*8800*/  SEL R0, R3.reuse, R0, !P0 ;  /* 0x0000000003007207 */ /* 0x050fe40004000000 */
[----:B0-----:R-:W-:-:S03]  /*8810*/  SEL R4, R3, R24, !P0 ;  /* 0x0000001803047207 */ /* 0x001fc60004000000 */
[----:B------:R0:W-:Y:S01]  /*8820*/  STL [R1+0x1d0], R0 ;  /* 0x0001d00001007387 */ /* 0x0001e20000100800 */
[----:B-1----:R-:W-:-:S03]  /*8830*/  SEL R2, R3, R25, !P0 ;  /* 0x0000001903027207 */ /* 0x002fc60004000000 */
[----:B------:R1:W-:Y:S01]  /*8840*/  STL [R1+0x1cc], R4 ;  /* 0x0001cc0401007387 */ /* 0x0003e20000100800 */
[----:B0-----:R-:W-:-:S03]  /*8850*/  SEL R0, R3, R20, !P0 ;  /* 0x0000001403007207 */ /* 0x001fc60004000000 */
[----:B------:R-:W-:Y:S01]  /*8860*/  STL [R1+0x1c8], R2 ;  /* 0x0001c80201007387 */ /* 0x000fe20000100800 */
[----:B-1----:R-:W-:-:S03]  /*8870*/  SEL R4, R3, R17, !P0 ;  /* 0x0000001103047207 */ /* 0x002fc60004000000 */
[----:B------:R0:W-:Y:S04]  /*8880*/  STL [R1+0x1c4], R0 ;  /* 0x0001c40001007387 */ /* 0x0001e80000100800 */
[----:B0-----:R-:W2:Y:S04]  /*8890*/  LDL.LU R0, [R1+0x170] ;  /* 0x0001700001007983 */ /* 0x001ea80000300800 */
[----:B------:R-:W-:Y:S04]  /*88a0*/  STL [R1+0x1c0], R4 ;  /* 0x0001c00401007387 */ /* 0x000fe80000100800 */
[----:B------:R-:W3:Y:S01]  /*88b0*/  LDL.LU R24, [R1+0x168] ;  /* 0x0001680001187983 */ /* 0x000ee20000300800 */
[----:B------:R-:W-:-:S05]  /*88c0*/  SEL R2, R3, R11, !P0 ;  /* 0x0000000b03027207 */ /* 0x000fca0004000000 */
[----:B------:R-:W-:Y:S04]  /*88d0*/  STL [R1+0x1bc], R2 ;  /* 0x0001bc0201007387 */ /* 0x000fe80000100800 */
[----:B---3--:R0:W-:Y:S04]  /*88e0*/  STL [R1+0x1a04], R24 ;  /* 0x001a041801007387 */ /* 0x0081e80000100800 */
[----:B0-----:R-:W3:Y:S01]  /*88f0*/  LDL.LU R24, [R1+0x16c] ;  /* 0x00016c0001187983 */ /* 0x001ee20000300800 */
[----:B------:R-:W-:-:S03]  /*8900*/  SEL R2, R3, R29, !P0 ;  /* 0x0000001d03027207 */ /* 0x000fc60004000000 */
[----:B------:R-:W4:Y:S04]  /*8910*/  LDL.LU R9, [R1+0x164] ;  /* 0x0001640001097983 */ /* 0x000f280000300800 */
[----:B------:R-:W4:Y:S04]  /*8920*/  LDL.LU R26, [R1+0x160] ;  /* 0x00016000011a7983 */ /* 0x000f280000300800 */
[----:B------:R0:W-:Y:S04]  /*8930*/  STL [R1+0x1b8], R2 ;  /* 0x0001b80201007387 */ /* 0x0001e80000100800 */
[----:B------:R-:W4:Y:S04]  /*8940*/  LDL.LU R16, [R1+0x15c] ;  /* 0x00015c0001107983 */ /* 0x000f280000300800 */
[----:B------:R-:W4:Y:S04]  /*8950*/  LDL.LU R25, [R1+0x158] ;  /* 0x0001580001197983 */ /* 0x000f280000300800 */
[----:B------:R-:W4:Y:S04]  /*8960*/  LDL.LU R20, [R1+0x154] ;  /* 0x0001540001147983 */ /* 0x000f280000300800 */
[----:B------:R-:W4:Y:S04]  /*8970*/  LDL.LU R17, [R1+0x150] ;  /* 0x0001500001117983 */ /* 0x000f280000300800 */
[----:B------:R-:W4:Y:S04]  /*8980*/  LDL.LU R11, [R1+0x148] ;  /* 0x00014800010b7983 */ /* 0x000f280000300800 */
[----:B------:R-:W4:Y:S04]  /*8990*/  LDL.LU R29, [R1+0x144] ;  /* 0x00014400011d7983 */ /* 0x000f280000300800 */
[----:B0-----:R-:W4:Y:S04]  /*89a0*/  LDL.LU R2, [R1+0x140] ;  /* 0x0001400001027983 */ /* 0x001f280000300800 */
[----:B------:R-:W4:Y:S04]  /*89b0*/  LDL.LU R28, [R1+0x13c] ;  /* 0x00013c00011c7983 */ /* 0x000f280000300800 */
[----:B------:R-:W4:Y:S04]  /*89c0*/  LDL.LU R15, [R1+0x138] ;  /* 0x00013800010f7983 */ /* 0x000f280000300800 */
[----:B------:R-:W4:Y:S04]  /*89d0*/  LDL.LU R14, [R1+0x134] ;  /* 0x00013400010e7983 */ /* 0x000f280000300800 */
[----:B------:R-:W4:Y:S04]  /*89e0*/  LDL.LU R4, [R1+0x130] ;  /* 0x0001300001047983 */ /* 0x000f280000300800 */
[----:B------:R-:W4:Y:S04]  /*89f0*/  LDL.LU R5, [R1+0x128] ;  /* 0x0001280001057983 */ /* 0x000f280000300800 */
[----:B------:R-:W4:Y:S04]  /*8a00*/  LDL.LU R22, [R1+0x124] ;  /* 0x0001240001167983 */ /* 0x000f280000300800 */
[----:B------:R-:W4:Y:S04]  /*8a10*/  LDL.LU R27, [R1+0x120] ;  /* 0x00012000011b7983 */ /* 0x000f280000300800 */
[----:B------:R-:W4:Y:S04]  /*8a20*/  LDL.LU R19, [R1+0x11c] ;  /* 0x00011c0001137983 */ /* 0x000f280000300800 */
[----:B------:R-:W4:Y:S01]  /*8a30*/  LDL.LU R10, [R1+0x118] ;  /* 0x00011800010a7983 */ /* 0x000f220000300800 */
[----:B--2---:R-:W-:-:S03]  /*8a40*/  SEL R0, R3, R0, !P0 ;  /* 0x0000000003007207 */ /* 0x004fc60004000000 */
[----:B------:R-:W2:Y:S04]  /*8a50*/  LDL.LU R6, [R1+0x114] ;  /* 0x0001140001067983 */ /* 0x000ea80000300800 */
[----:B------:R-:W2:Y:S04]  /*8a60*/  LDL.LU R13, [R1+0x110] ;  /* 0x00011000010d7983 */ /* 0x000ea80000300800 */
[----:B------:R-:W2:Y:S04]  /*8a70*/  LDL.LU R23, [R1+0x10c] ;  /* 0x00010c0001177983 */ /* 0x000ea80000300800 */
[----:B------:R-:W2:Y:S04]  /*8a80*/  LDL.LU R18, [R1+0x108] ;  /* 0x0001080001127983 */ /* 0x000ea80000300800 */
[----:B------:R-:W2:Y:S04]  /*8a90*/  LDL.LU R21, [R1+0x44] ;  /* 0x0000440001157983 */ /* 0x000ea80000300800 */
[----:B------:R-:W2:Y:S04]  /*8aa0*/  LDL.LU R7, [R1+0x30] ;  /* 0x0000300001077983 */ /* 0x000ea80000300800 */
[----:B------:R-:W2:Y:S04]  /*8ab0*/  LDL.LU R12, [R1+0x28] ;  /* 0x00002800010c7983 */ /* 0x000ea80000300800 */
[----:B------:R-:W2:Y:S04]  /*8ac0*/  LDL.LU R8, [R1+0x8] ;  /* 0x0000080001087983 */ /* 0x000ea80000300800 */
[----:B------:R0:W-:Y:S04]  /*8ad0*/  STL [R1+0x1b4], R0 ;  /* 0x0001b40001007387 */ /* 0x0001e80000100800 */
[----:B0-----:R-:W2:Y:S01]  /*8ae0*/  LDL.LU R0, [R1+0x4] ;  /* 0x0000040001007983 */ /* 0x001ea20000300800 */
[----:B---3--:R-:W-:-:S05]  /*8af0*/  SEL R24, R3, R24, !P0 ;  /* 0x0000001803187207 */ /* 0x008fca0004000000 */
[----:B------:R0:W-:Y:S04]  /*8b00*/  STL [R1+0x1b0], R24 ;  /* 0x0001b01801007387 */ /* 0x0001e80000100800 */
[----:B0-----:R-:W3:Y:S01]  /*8b10*/  LDL.LU R24, [R1+0x1a04] ;  /* 0x001a040001187983 */ /* 0x001ee20000300800 */
[C---:B----4-:R-:W-:Y:S02]  /*8b20*/  SEL R9, R3.reuse, R9, !P0 ;  /* 0x0000000903097207 */ /* 0x050fe40004000000 */
[C---:B------:R-:W-:Y:S02]  /*8b30*/  SEL R26, R3.reuse, R26, !P0 ;  /* 0x0000001a031a7207 */ /* 0x040fe40004000000 */
[C---:B------:R-:W-:Y:S02]  /*8b40*/  SEL R16, R3.reuse, R16, !P0 ;  /* 0x0000001003107207 */ /* 0x040fe40004000000 */
[----:B------:R-:W-:-:S02]  /*8b50*/  SEL R25, R3, R25, !P0 ;  /* 0x0000001903197207 */ /* 0x000fc40004000000 */
[C---:B------:R-:W-:Y:S02]  /*8b60*/  SEL R20, R3.reuse, R20, !P0 ;  /* 0x0000001403147207 */ /* 0x040fe40004000000 */
[C---:B------:R-:W-:Y:S02]  /*8b70*/  SEL R17, R3.reuse, R17, !P0 ;  /* 0x0000001103117207 */ /* 0x040fe40004000000 */
[C---:B------:R-:W-:Y:S02]  /*8b80*/  SEL R11, R3.reuse, R11, !P0 ;  /* 0x0000000b030b7207 */ /* 0x040fe40004000000 */
[C---:B------:R-:W-:Y:S02]  /*8b90*/  SEL R29, R3.reuse, R29, !P0 ;  /* 0x0000001d031d7207 */ /* 0x040fe40004000000 */
[C---:B------:R-:W-:Y:S02]  /*8ba0*/  SEL R2, R3.reuse, R2, !P0 ;  /* 0x0000000203027207 */ /* 0x040fe40004000000 */
[----:B---3--:R-:W-:-:S05]  /*8bb0*/  SEL R24, R3, R24, !P0 ;  /* 0x0000001803187207 */ /* 0x008fca0004000000 */
[----:B------:R0:W-:Y:S04]  /*8bc0*/  STL [R1+0x1ac], R24 ;  /* 0x0001ac1801007387 */ /* 0x0001e80000100800 */
[----:B0-----:R-:W3:Y:S04]  /*8bd0*/  LDL.LU R24, [R1] ;  /* 0x0000000001187983 */ /* 0x001ee80000300800 */
[----:B------:R0:W-:Y:S04]  /*8be0*/  STL [R1+0x1a8], R9 ;  /* 0x0001a80901007387 */ /* 0x0001e80000100800 */
[----:B0-----:R-:W4:Y:S04]  /*8bf0*/  LDL.LU R9, [R1+0x1a00] ;  /* 0x001a000001097983 */ /* 0x001f280000300800 */
        /* <DEDUP_REMOVED lines=13> */
[----:B0-----:R-:W4:Y:S01]  /*8cd0*/  LDL.LU R29, [R1+0x19e4] ;  /* 0x0019e400011d7983 */ /* 0x001f220000300800 */
[----:B------:R-:W-:-:S03]  /*8ce0*/  SEL R28, R3, R28, !P0 ;  /* 0x0000001c031c7207 */ /* 0x000fc60004000000 */
[----:B------:R0:W-:Y:S01]  /*8cf0*/  STL [R1+0x188], R2 ;  /* 0x0001880201007387 */ /* 0x0001e20000100800 */
[C---:B------:R-:W-:Y:S02]  /*8d00*/  SEL R14, R3.reuse, R14, !P0 ;  /* 0x0000000e030e7207 */ /* 0x040fe40004000000 */
[C---:B------:R-:W-:Y:S01]  /*8d10*/  SEL R4, R3.reuse, R4, !P0 ;  /* 0x0000000403047207 */ /* 0x040fe20004000000 */
[----:B------:R-:W-:Y:S01]  /*8d20*/  STL [R1+0x184], R28 ;  /* 0x0001841c01007387 */ /* 0x000fe20000100800 */
[----:B0-----:R-:W-:-:S05]  /*8d30*/  SEL R2, R3, R15, !P0 ;  /* 0x0000000f03027207 */ /* 0x001fca0004000000 */
[----:B------:R0:W-:Y:S04]  /*8d40*/  STL [R1+0x180], R2 ;  /* 0x0001800201007387 */ /* 0x0001e80000100800 */
[----:B------:R-:W-:Y:S01]  /*8d50*/  STL [R1+0x17c], R14 ;  /* 0x00017c0e01007387 */ /* 0x000fe20000100800 */
[----:B0-----:R-:W-:-:S03]  /*8d60*/  SEL R2, R3, R5, !P0 ;  /* 0x0000000503027207 */ /* 0x001fc60004000000 */
[----:B------:R0:W-:Y:S01]  /*8d70*/  STL [R1+0x174], R4 ;  /* 0x0001740401007387 */ /* 0x0001e20000100800 */
[----:B------:R-:W-:-:S03]  /*8d80*/  SEL R5, R3, R22, !P0 ;  /* 0x0000001603057207 */ /* 0x000fc60004000000 */
[----:B------:R1:W-:Y:S01]  /*8d90*/  STL [R1+0x170], R2 ;  /* 0x0001700201007387 */ /* 0x0003e20000100800 */
[----:B0-----:R-:W-:-:S03]  /*8da0*/  SEL R4, R3, R27, !P0 ;  /* 0x0000001b03047207 */ /* 0x001fc60004000000 */
[----:B------:R0:W-:Y:S01]  /*8db0*/  STL [R1+0x16c], R5 ;  /* 0x00016c0501007387 */ /* 0x0001e20000100800 */
[----:B-1----:R-:W-:-:S03]  /*8dc0*/  SEL R2, R3, R19, !P0 ;  /* 0x0000001303027207 */ /* 0x002fc60004000000 */
[----:B------:R2:W-:Y:S04]  /*8dd0*/  STL [R1+0x168], R4 ;  /* 0x0001680401007387 */ /* 0x0005e80000100800 */
[----:B------:R1:W-:Y:S01]  /*8de0*/  STL [R1+0x164], R2 ;  /* 0x0001640201007387 */ /* 0x0003e20000100800 */
[C---:B0-----:R-:W-:Y:S02]  /*8df0*/  SEL R5, R3.reuse, R10, !P0 ;  /* 0x0000000a03057207 */ /* 0x041fe40004000000 */
[----:B--2---:R-:W-:-:S03]  /*8e00*/  SEL R4, R3, R6, !P0 ;  /* 0x0000000603047207 */ /* 0x004fc60004000000 */
[----:B------:R0:W-:Y:S01]  /*8e10*/  STL [R1+0x160], R5 ;  /* 0x0001600501007387 */ /* 0x0001e20000100800 */
[----:B-1----:R-:W-:-:S03]  /*8e20*/  SEL R2, R3, R13, !P0 ;  /* 0x0000000d03027207 */ /* 0x002fc60004000000 */
[----:B------:R1:W-:Y:S04]  /*8e30*/  STL [R1+0x15c], R4 ;  /* 0x00015c0401007387 */ /* 0x0003e80000100800 */
[----:B------:R2:W-:Y:S01]  /*8e40*/  STL [R1+0x158], R2 ;  /* 0x0001580201007387 */ /* 0x0005e20000100800 */
[C---:B0-----:R-:W-:Y:S02]  /*8e50*/  SEL R5, R3.reuse, R23, !P0 ;  /* 0x0000001703057207 */ /* 0x041fe40004000000 */
[----:B-1----:R-:W-:-:S03]  /*8e60*/  SEL R4, R3, R18, !P0 ;  /* 0x0000001203047207 */ /* 0x002fc60004000000 */
[----:B------:R0:W-:Y:S01]  /*8e70*/  STL [R1+0x154], R5 ;  /* 0x0001540501007387 */ /* 0x0001e20000100800 */
[----:B--2---:R-:W-:-:S03]  /*8e80*/  SEL R2, R3, R21, !P0 ;  /* 0x0000001503027207 */ /* 0x004fc60004000000 */
[----:B------:R1:W-:Y:S04]  /*8e90*/  STL [R1+0x150], R4 ;  /* 0x0001500401007387 */ /* 0x0003e80000100800 */
[----:B------:R2:W-:Y:S01]  /*8ea0*/  STL [R1+0x148], R2 ;  /* 0x0001480201007387 */ /* 0x0005e20000100800 */
[C---:B0-----:R-:W-:Y:S02]  /*8eb0*/  SEL R5, R3.reuse, R7, !P0 ;  /* 0x0000000703057207 */ /* 0x041fe40004000000 */
[----:B-1----:R-:W-:-:S03]  /*8ec0*/  SEL R4, R3, R12, !P0 ;  /* 0x0000000c03047207 */ /* 0x002fc60004000000 */
[----:B------:R-:W-:Y:S01]  /*8ed0*/  STL [R1+0x144], R5 ;  /* 0x0001440501007387 */ /* 0x000fe20000100800 */
[----:B--2---:R-:W-:-:S03]  /*8ee0*/  SEL R2, R3, R8, !P0 ;  /* 0x0000000803027207 */ /* 0x004fc60004000000 */
[----:B------:R-:W2:Y:S01]  /*8ef0*/  LDL.LU R7, [R1+0x100] ;  /* 0x0001000001077983 */ /* 0x000ea20000300800 */
[----:B------:R-:W-:-:S03]  /*8f00*/  SEL R0, R3, R0, !P0 ;  /* 0x0000000003007207 */ /* 0x000fc60004000000 */
[----:B------:R-:W-:Y:S04]  /*8f10*/  STL [R1+0x140], R4 ;  /* 0x0001400401007387 */ /* 0x000fe80000100800 */
[----:B------:R0:W-:Y:S04]  /*8f20*/  STL [R1+0x13c], R2 ;  /* 0x00013c0201007387 */ /* 0x0001e80000100800 */
[----:B0-----:R-:W2:Y:S04]  /*8f30*/  LDL.LU R2, [R1+0xe8] ;  /* 0x0000e80001027983 */ /* 0x001ea80000300800 */
[----:B------:R-:W2:Y:S04]  /*8f40*/  LDL.LU R12, [R1+0xf4] ;  /* 0x0000f400010c7983 */ /* 0x000ea80000300800 */
[----:B------:R3:W-:Y:S04]  /*8f50*/  STL [R1+0x138], R0 ;  /* 0x0001380001007387 */ /* 0x0007e80000100800 */
[----:B------:R-:W2:Y:S04]  /*8f60*/  LDL.LU R28, [R1+0xf0] ;  /* 0x0000f000011c7983 */ /* 0x000ea80000300800 */
[----:B------:R-:W2:Y:S01]  /*8f70*/  LDL.LU R15, [R1+0xec] ;  /* 0x0000ec00010f7983 */ /* 0x000ea20000300800 */
[----:B---3--:R-:W-:-:S05]  /*8f80*/  SEL R0, R3, R24, !P0 ;  /* 0x0000001803007207 */ /* 0x008fca0004000000 */
[----:B------:R0:W-:Y:S04]  /*8f90*/  STL [R1+0x134], R0 ;  /* 0x0001340001007387 */ /* 0x0001e80000100800 */
[----:B------:R-:W3:Y:S04]  /*8fa0*/  LDL.LU R14, [R1+0xd8] ;  /* 0x0000d800010e7983 */ /* 0x000ee80000300800 */
[----:B------:R-:W3:Y:S04]  /*8fb0*/  LDL.LU R4, [R1+0xe4] ;  /* 0x0000e40001047983 */ /* 0x000ee80000300800 */
[----:B------:R-:W3:Y:S04]  /*8fc0*/  LDL.LU R5, [R1+0xe0] ;  /* 0x0000e00001057983 */ /* 0x000ee80000300800 */
[----:B------:R-:W3:Y:S04]  /*8fd0*/  LDL.LU R22, [R1+0xdc] ;  /* 0x0000dc0001167983 */ /* 0x000ee80000300800 */
[----:B------:R-:W3:Y:S01]  /*8fe0*/  LDL.LU R8, [R1+0xd0] ;  /* 0x0000d00001087983 */ /* 0x000ee20000300800 */
[----:B----4-:R-:W-:-:S02]  /*8ff0*/  SEL R21, R3, R20, !P0 ;  /* 0x0000001403157207 */ /* 0x010fc40004000000 */
[C---:B------:R-:W-:Y:S02]  /*9000*/  SEL R6, R3.reuse, R29, !P0 ;  /* 0x0000001d03067207 */ /* 0x040fe40004000000 */
[----:B------:R-:W4:Y:S04]  /*9010*/  LDL.LU R29, [R1+0x7c] ;  /* 0x00007c00011d7983 */ /* 0x000f280000300800 */
[----:B0-----:R-:W4:Y:S04]  /*9020*/  LDL.LU R0, [R1+0xd4] ;  /* 0x0000d40001007983 */ /* 0x001f280000300800 */
[----:B------:R0:W-:Y:S02]  /*9030*/  STL [R1+0x130], R6 ;  /* 0x0001300601007387 */ /* 0x0001e40000100800 */
[----:B0-----:R-:W-:-:S02]  /*9040*/  SEL R6, R3, R11, !P0 ;  /* 0x0000000b03067207 */ /* 0x001fc40004000000 */
[----:B------:R-:W4:Y:S04]  /*9050*/  LDL.LU R11, [R1+0x58] ;  /* 0x00005800010b7983 */ /* 0x000f280000300800 */
[----:B------:R-:W4:Y:S04]  /*9060*/  LDL.LU R24, [R1+0xb8] ;  /* 0x0000b80001187983 */ /* 0x000f280000300800 */
[----:B------:R0:W-:Y:S02]  /*9070*/  STL [R1+0x128], R6 ;  /* 0x0001280601007387 */ /* 0x0001e40000100800 */
[----:B0-----:R-:W-:-:S02]  /*9080*/  SEL R6, R3, R17, !P0 ;  /* 0x0000001103067207 */ /* 0x001fc40004000000 */
[----:B------:R-:W4:Y:S04]  /*9090*/  LDL.LU R17, [R1+0x104] ;  /* 0x0001040001117983 */ /* 0x000f280000300800 */
[----:B------:R-:W4:Y:S04]  /*90a0*/  LDL.LU R27, [R1+0xc0] ;  /* 0x0000c000011b7983 */ /* 0x000f280000300800 */
[----:B------:R0:W-:Y:S04]  /*90b0*/  STL [R1+0x124], R6 ;  /* 0x0001240601007387 */ /* 0x0001e80000100800 */
[----:B------:R-:W4:Y:S04]  /*90c0*/  LDL.LU R19, [R1+0xc4] ;  /* 0x0000c40001137983 */ /* 0x000f280000300800 */
[----:B------:R-:W4:Y:S04]  /*90d0*/  LDL.LU R10, [R1+0xc8] ;  /* 0x0000c800010a7983 */ /* 0x000f280000300800 */
[----:B0-----:R-:W4:Y:S04]  /*90e0*/  LDL.LU R6, [R1+0x1e0] ;  /* 0x0001e00001067983 */ /* 0x001f280000300800 */
[----:B------:R-:W4:Y:S04]  /*90f0*/  LDL.LU R13, [R1+0xbc] ;  /* 0x0000bc00010d7983 */ /* 0x000f280000300800 */
[----:B------:R-:W4:Y:S04]  /*9100*/  LDL.LU R23, [R1+0x1d8] ;  /* 0x0001d80001177983 */ /* 0x000f280000300800 */
[----:B------:R-:W4:Y:S04]  /*9110*/  LDL.LU R18, [R1+0x1dc] ;  /* 0x0001dc0001127983 */ /* 0x000f280000300800 */
[----:B------:R-:W4:Y:S01]  /*9120*/  LDL.LU R20, [R1+0xf8] ;  /* 0x0000f80001147983 */ /* 0x000f220000300800 */
[----:B------:R-:W-:-:S03]  /*9130*/  SEL R25, R3, R25, !P0 ;  /* 0x0000001903197207 */ /* 0x000fc60004000000 */
[----:B------:R0:W-:Y:S04]  /*9140*/  STL [R1+0x120], R21 ;  /* 0x0001201501007387 */ /* 0x0001e80000100800 */
[----:B0-----:R-:W4:Y:S04]  /*9150*/  LDL.LU R21, [R1+0xac] ;  /* 0x0000ac0001157983 */ /* 0x001f280000300800 */
[----:B------:R2:W-:Y:S02]  /*9160*/  STL [R1+0x11c], R25 ;  /* 0x00011c1901007387 */ /* 0x0005e40000100800 */
[----:B--2---:R-:W-:-:S02]  /*9170*/  SEL R25, R3, R7, !P0 ;  /* 0x0000000703197207 */ /* 0x004fc40004000000 */
[----:B------:R-:W2:Y:S01]  /*9180*/  LDL.LU R7, [R1+0xa8] ;  /* 0x0000a80001077983 */ /* 0x000ea20000300800 */
[C---:B------:R-:W-:Y:S02]  /*9190*/  SEL R2, R3.reuse, R2, !P0 ;  /* 0x0000000203027207 */ /* 0x040fe40004000000 */
[C---:B------:R-:W-:Y:S02]  /*91a0*/  SEL R15, R3.reuse, R15, !P0 ;  /* 0x0000000f030f7207 */ /* 0x040fe40004000000 */
[C---:B---3--:R-:W-:Y:S02]  /*91b0*/  SEL R5, R3.reuse, R5, !P0 ;  /* 0x0000000503057207 */ /* 0x048fe40004000000 */
[C---:B----4-:R-:W-:Y:S02]  /*91c0*/  SEL R11, R3.reuse, R11, !P0 ;  /* 0x0000000b030b7207 */ /* 0x050fe40004000000 */
[----:B------:R-:W-:-:S05]  /*91d0*/  SEL R20, R3, R20, !P0 ;  /* 0x0000001403147207 */ /* 0x000fca0004000000 */
[----:B------:R0:W-:Y:S04]  /*91e0*/  STL [R1+0x118], R20 ;  /* 0x0001181401007387 */ /* 0x0001e80000100800 */
[----:B------:R-:W-:Y:S01]  /*91f0*/  STL [R1+0x114], R25 ;  /* 0x0001141901007387 */ /* 0x000fe20000100800 */
[C---:B0-----:R-:W-:Y:S02]  /*9200*/  SEL R20, R3.reuse, R17, !P0 ;  /* 0x0000001103147207 */ /* 0x041fe40004000000 */
[----:B------:R-:W-:-:S03]  /*9210*/  SEL R17, R3, R29, !P0 ;  /* 0x0000001d03117207 */ /* 0x000fc60004000000 */
[----:B------:R-:W-:Y:S04]  /*9220*/  STL [R1+0x110], R20 ;  /* 0x0001101401007387 */ /* 0x000fe80000100800 */
[----:B------:R0:W-:Y:S04]  /*9230*/  STL [R1+0x10c], R11 ;  /* 0x00010c0b01007387 */ /* 0x0001e80000100800 */
[----:B------:R-:W-:Y:S01]  /*9240*/  STL [R1+0x108], R17 ;  /* 0x0001081101007387 */ /* 0x000fe20000100800 */
[----:B0-----:R-:W-:-:S03]  /*9250*/  SEL R11, R3, R12, !P0 ;  /* 0x0000000c030b7207 */ /* 0x001fc60004000000 */
[----:B------:R-:W3:Y:S04]  /*9260*/  LDL.LU R12, [R1+0xa4] ;  /* 0x0000a400010c7983 */ /* 0x000ee80000300800 */
[----:B------:R0:W-:Y:S04]  /*9270*/  STL [R1+0x104], R2 ;  /* 0x0001040201007387 */ /* 0x0001e80000100800 */
[----:B------:R1:W-:Y:S01]  /*9280*/  STL [R1+0x100], R11 ;  /* 0x0001000b01007387 */ /* 0x0003e20000100800 */
[C---:B0-----:R-:W-:Y:S02]  /*9290*/  SEL R2, R3.reuse, R28, !P0 ;  /* 0x0000001c03027207 */ /* 0x041fe40004000000 */
[----:B-1----:R-:W-:-:S03]  /*92a0*/  SEL R11, R3, R14, !P0 ;  /* 0x0000000e030b7207 */ /* 0x002fc60004000000 */
[----:B------:R0:W-:Y:S04]  /*92b0*/  STL [R1+0xf8], R2 ;  /* 0x0000f80201007387 */ /* 0x0001e80000100800 */
[----:B------:R-:W-:Y:S01]  /*92c0*/  STL [R1+0xf4], R15 ;  /* 0x0000f40f01007387 */ /* 0x000fe20000100800 */
[----:B0-----:R-:W-:-:S03]  /*92d0*/  SEL R2, R3, R4, !P0 ;  /* 0x0000000403027207 */ /* 0x001fc60004000000 */
[----:B------:R-:W-:Y:S01]  /*92e0*/  STL [R1+0xf0], R11 ;  /* 0x0000f00b01007387 */ /* 0x000fe20000100800 */
[----:B------:R-:W-:-:S03]  /*92f0*/  SEL R4, R3, R22, !P0 ;  /* 0x0000001603047207 */ /* 0x000fc60004000000 */
[----:B------:R0:W-:Y:S04]  /*9300*/  STL [R1+0xec], R2 ;  /* 0x0000ec0201007387 */ /* 0x0001e80000100800 */
[----:B------:R-:W-:Y:S01]  /*9310*/  STL [R1+0xe8], R5 ;  /* 0x0000e80501007387 */ /* 0x000fe20000100800 */
[----:B0-----:R-:W-:-:S03]  /*9320*/  SEL R2, R3, R8, !P0 ;  /* 0x0000000803027207 */ /* 0x001fc60004000000 */
[----:B------:R-:W4:Y:S04]  /*9330*/  LDL.LU R8, [R1+0xa0] ;  /* 0x0000a00001087983 */ /* 0x000f280000300800 */
[----:B------:R0:W-:Y:S04]  /*9340*/  STL [R1+0xe4], R4 ;  /* 0x0000e40401007387 */ /* 0x0001e80000100800 */
[----:B------:R1:W-:Y:S01]  /*9350*/  STL [R1+0xe0], R2 ;  /* 0x0000e00201007387 */ /* 0x0003e20000100800 */
[----:B0-----:R-:W-:-:S03]  /*9360*/  SEL R4, R3, R0, !P0 ;  /* 0x0000000003047207 */ /* 0x001fc60004000000 */
[----:B------:R-:W4:Y:S01]  /*9370*/  LDL.LU R0, [R1+0x9c] ;  /* 0x00009c0001007983 */ /* 0x000f220000300800 */
[----:B-1----:R-:W-:-:S03]  /*9380*/  SEL R2, R3, R24, !P0 ;  /* 0x0000001803027207 */ /* 0x002fc60004000000 */
[----:B------:R0:W-:Y:S04]  /*9390*/  STL [R1+0xdc], R4 ;  /* 0x0000dc0401007387 */ /* 0x0001e80000100800 */
[----:B------:R-:W4:Y:S01]  /*93a0*/  LDL.LU R24, [R1+0x98] ;  /* 0x0000980001187983 */ /* 0x000f220000300800 */
[----:B------:R-:W-:-:S03]  /*93b0*/  SEL R5, R3, R10, !P0 ;  /* 0x0000000a03057207 */ /* 0x000fc60004000000 */
[----:B------:R1:W-:Y:S01]  /*93c0*/  STL [R1+0xd8], R2 ;  /* 0x0000d80201007387 */ /* 0x0003e20000100800 */
[----:B0-----:R-:W-:-:S05]  /*93d0*/  SEL R4, R3, R27, !P0 ;  /* 0x0000001b03047207 */ /* 0x001fca0004000000 */
[----:B------:R0:W-:Y:S01]  /*93e0*/  STL [R1+0xd4], R4 ;  /* 0x0000d40401007387 */ /* 0x0001e20000100800 */
[----:B-1----:R-:W-:-:S05]  /*93f0*/  SEL R2, R3, R19, !P0 ;  /* 0x0000001303027207 */ /* 0x002fca0004000000 */
[----:B------:R1:W-:Y:S01]  /*9400*/  STL [R1+0xd0], R2 ;  /* 0x0000d00201007387 */ /* 0x0003e20000100800 */
[----:B0-----:R-:W-:-:S03]  /*9410*/  SEL R4, R3, R6, !P0 ;  /* 0x0000000603047207 */ /* 0x001fc60004000000 */
[----:B------:R0:W-:Y:S01]  /*9420*/  STL [R1+0xc8], R5 ;  /* 0x0000c80501007387 */ /* 0x0001e20000100800 */
[----:B-1----:R-:W-:-:S03]  /*9430*/  SEL R2, R3, R13, !P0 ;  /* 0x0000000d03027207 */ /* 0x002fc60004000000 */
[----:B------:R1:W-:Y:S01]  /*9440*/  STL [R1+0xc4], R4 ;  /* 0x0000c40401007387 */ /* 0x0003e20000100800 */
[----:B0-----:R-:W-:-:S03]  /*9450*/  SEL R5, R3, R23, !P0 ;  /* 0x0000001703057207 */ /* 0x001fc60004000000 */
[----:B------:R0:W-:Y:S01]  /*9460*/  STL [R1+0xc0], R2 ;  /* 0x0000c00201007387 */ /* 0x0001e20000100800 */
[----:B-1----:R-:W-:-:S03]  /*9470*/  SEL R4, R3, R18, !P0 ;  /* 0x0000001203047207 */ /* 0x002fc60004000000 */
[----:B0-----:R-:W4:Y:S04]  /*9480*/  LDL.LU R2, [R1+0x94] ;  /* 0x0000940001027983 */ /* 0x001f280000300800 */
[----:B------:R0:W-:Y:S04]  /*9490*/  STL [R1+0xbc], R5 ;  /* 0x0000bc0501007387 */ /* 0x0001e80000100800 */
[----:B------:R-:W4:Y:S04]  /*94a0*/  LDL.LU R14, [R1+0x90] ;  /* 0x00009000010e7983 */ /* 0x000f280000300800 */
[----:B------:R1:W-:Y:S04]  /*94b0*/  STL [R1+0xb8], R4 ;  /* 0x0000b80401007387 */ /* 0x0003e80000100800 */
[----:B------:R-:W4:Y:S04]  /*94c0*/  LDL.LU R28, [R1+0x8c] ;  /* 0x00008c00011c7983 */ /* 0x000f280000300800 */
[----:B0-----:R-:W4:Y:S01]  /*94d0*/  LDL.LU R5, [R1+0x88] ;  /* 0x0000880001057983 */ /* 0x001f220000300800 */
[----:B-1----:R-:W-:-:S05]  /*94e0*/  SEL R4, R3, R21, !P0 ;  /* 0x0000001503047207 */ /* 0x002fca0004000000 */
[----:B------:R2:W-:Y:S04]  /*94f0*/  STL [R1+0xac], R4 ;  /* 0x0000ac0401007387 */ /* 0x0005e80000100800 */
[----:B------:R-:W4:Y:S04]  /*9500*/  LDL.LU R22, [R1+0x84] ;  /* 0x0000840001167983 */ /* 0x000f280000300800 */
[----:B------:R-:W4:Y:S01]  /*9510*/  LDL.LU R27, [R1+0x80] ;  /* 0x00008000011b7983 */ /* 0x000f220000300800 */
[----:B--2---:R-:W-:-:S05]  /*9520*/  SEL R4, R3, R7, !P0 ;  /* 0x0000000703047207 */ /* 0x004fca0004000000 */
[----:B------:R0:W-:Y:S04]  /*9530*/  STL [R1+0xa8], R4 ;  /* 0x0000a80401007387 */ /* 0x0001e80000100800 */
[----:B------:R-:W2:Y:S04]  /*9540*/  LDL.LU R19, [R1+0x178] ;  /* 0x0001780001137983 */ /* 0x000ea80000300800 */
[----:B------:R-:W2:Y:S04]  /*9550*/  LDL.LU R10, [R1+0x78] ;  /* 0x00007800010a7983 */ /* 0x000ea80000300800 */
[----:B0-----:R-:W2:Y:S04]  /*9560*/  LDL.LU R4, [R1+0x70] ;  /* 0x0000700001047983 */ /* 0x001ea80000300800 */
[----:B------:R-:W2:Y:S04]  /*9570*/  LDL.LU R6, [R1+0x6c] ;  /* 0x00006c0001067983 */ /* 0x000ea80000300800 */
[----:B------:R-:W2:Y:S01]  /*9580*/  LDL.LU R13, [R1+0x68] ;  /* 0x00006800010d7983 */ /* 0x000ea20000300800 */
[----:B---3--:R-:W-:-:S05]  /*9590*/  SEL R7, R3, R12, !P0 ;  /* 0x0000000c03077207 */ /* 0x008fca0004000000 */
[----:B------:R0:W-:Y:S04]  /*95a0*/  STL [R1+0xa4], R7 ;  /* 0x0000a40701007387 */ /* 0x0001e80000100800 */
[----:B------:R-:W3:Y:S04]  /*95b0*/  LDL.LU R23, [R1+0x64] ;  /* 0x0000640001177983 */ /* 0x000ee80000300800 */
[----:B------:R-:W3:Y:S04]  /*95c0*/  LDL.LU R18, [R1+0x60] ;  /* 0x0000600001127983 */ /* 0x000ee80000300800 */
[----:B------:R-:W3:Y:S04]  /*95d0*/  LDL.LU R21, [R1+0x5c] ;  /* 0x00005c0001157983 */ /* 0x000ee80000300800 */
[----:B0-----:R-:W3:Y:S04]  /*95e0*/  LDL.LU R7, [R1+0x12c] ;  /* 0x00012c0001077983 */ /* 0x001ee80000300800 */
[----:B------:R-:W3:Y:S04]  /*95f0*/  LDL.LU R20, [R1+0x54] ;  /* 0x0000540001147983 */ /* 0x000ee80000300800 */
[----:B------:R-:W3:Y:S01]  /*9600*/  LDL.LU R11, [R1+0x50] ;  /* 0x00005000010b7983 */ /* 0x000ee20000300800 */
[----:B----4-:R-:W-:-:S05]  /*9610*/  SEL R12, R3, R8, !P0 ;  /* 0x00000008030c7207 */ /* 0x010fca0004000000 */
[----:B------:R0:W-:Y:S04]  /*9620*/  STL [R1+0xa0], R12 ;  /* 0x0000a00c01007387 */ /* 0x0001e80000100800 */
[----:B------:R-:W4:Y:S01]  /*9630*/  LDL.LU R17, [R1+0x4c] ;  /* 0x00004c0001117983 */ /* 0x000f220000300800 */
[----:B------:R-:W-:-:S05]  /*9640*/  SEL R8, R3, R0, !P0 ;  /* 0x0000000003087207 */ /* 0x000fca0004000000 */
[----:B------:R1:W-:Y:S01]  /*9650*/  STL [R1+0x9c], R8 ;  /* 0x00009c0801007387 */ /* 0x0003e20000100800 */
[----:B------:R-:W-:-:S03]  /*9660*/  SEL R0, R3, R24, !P0 ;  /* 0x0000001803007207 */ /* 0x000fc60004000000 */
[----:B0-----:R-:W4:Y:S04]  /*9670*/  LDL.LU R12, [R1+0x48] ;  /* 0x00004800010c7983 */ /* 0x001f280000300800 */
[----:B-1----:R-:W4:Y:S04]  /*9680*/  LDL.LU R8, [R1+0xfc] ;  /* 0x0000fc0001087983 */ /* 0x002f280000300800 */
[----:B------:R0:W-:Y:S04]  /*9690*/  STL [R1+0x98], R0 ;  /* 0x0000980001007387 */ /* 0x0001e80000100800 */
[----:B0-----:R-:W4:Y:S04]  /*96a0*/  LDL.LU R0, [R1+0x40] ;  /* 0x0000400001007983 */ /* 0x001f280000300800 */
[----:B------:R-:W4:Y:S04]  /*96b0*/  LDL.LU R24, [R1+0x3c] ;  /* 0x00003c0001187983 */ /* 0x000f280000300800 */
[----:B------:R-:W4:Y:S04]  /*96c0*/  LDL.LU R25, [R1+0x38] ;  /* 0x0000380001197983 */ /* 0x000f280000300800 */
[----:B------:R-:W4:Y:S04]  /*96d0*/  LDL.LU R29, [R1+0x34] ;  /* 0x00003400011d7983 */ /* 0x000f280000300800 */
[----:B------:R-:W4:Y:S01]  /*96e0*/  LDL.LU R15, [R1+0xcc] ;  /* 0x0000cc00010f7983 */ /* 0x000f220000300800 */
[----:B------:R-:W-:-:S05]  /*96f0*/  SEL R2, R3, R2, !P0 ;  /* 0x0000000203027207 */ /* 0x000fca0004000000 */
[----:B------:R0:W-:Y:S01]  /*9700*/  STL [R1+0x94], R2 ;  /* 0x0000940201007387 */ /* 0x0001e20000100800 */
[----:B------:R-:W-:-:S03]  /*9710*/  SEL R14, R3, R14, !P0 ;  /* 0x0000000e030e7207 */ /* 0x000fc60004000000 */
[----:B0-----:R-:W4:Y:S01]  /*9720*/  LDL.LU R2, [R1+0x19e0] ;  /* 0x0019e00001027983 */ /* 0x001f220000300800 */
[----:B------:R-:W-:-:S03]  /*9730*/  SEL R28, R3, R28, !P0 ;  /* 0x0000001c031c7207 */ /* 0x000fc60004000000 */
[----:B------:R0:W-:Y:S01]  /*9740*/  STL [R1+0x90], R14 ;  /* 0x0000900e01007387 */ /* 0x0001e20000100800 */
[----:B------:R-:W-:-:S03]  /*9750*/  SEL R5, R3, R5, !P0 ;  /* 0x0000000503057207 */ /* 0x000fc60004000000 */
[----:B0-----:R-:W4:Y:S01]  /*9760*/  LDL.LU R14, [R1+0xb0] ;  /* 0x0000b000010e7983 */ /* 0x001f220000300800 */
[----:B------:R-:W-:-:S03]  /*9770*/  SEL R22, R3, R22, !P0 ;  /* 0x0000001603167207 */ /* 0x000fc60004000000 */
[----:B------:R0:W-:Y:S01]  /*9780*/  STL [R1+0x8c], R28 ;  /* 0x00008c1c01007387 */ /* 0x0001e20000100800 */
[----:B------:R-:W-:-:S03]  /*9790*/  SEL R27, R3, R27, !P0 ;  /* 0x0000001b031b7207 */ /* 0x000fc60004000000 */
[----:B0-----:R-:W4:Y:S01]  /*97a0*/  LDL.LU R28, [R1+0x19dc] ;  /* 0x0019dc00011c7983 */ /* 0x001f220000300800 */
[----:B--2---:R-:W-:-:S03]  /*97b0*/  SEL R19, R3, R19, !P0 ;  /* 0x0000001303137207 */ /* 0x004fc60004000000 */
[----:B------:R0:W-:Y:S01]  /*97c0*/  STL [R1+0x88], R5 ;  /* 0x0000880501007387 */ /* 0x0001e20000100800 */
[----:B------:R-:W-:-:S03]  /*97d0*/  SEL R10, R3, R10, !P0 ;  /* 0x0000000a030a7207 */ /* 0x000fc60004000000 */
[----:B0-----:R-:W2:Y:S01]  /*97e0*/  LDL.LU R5, [R1+0xb4] ;  /* 0x0000b40001057983 */ /* 0x001ea20000300800 */
[----:B------:R-:W-:-:S03]  /*97f0*/  SEL R4, R3, R4, !P0 ;  /* 0x0000000403047207 */ /* 0x000fc60004000000 */
[----:B------:R0:W-:Y:S01]  /*9800*/  STL [R1+0x84], R22 ;  /* 0x0000841601007387 */ /* 0x0001e20000100800 */
[C---:B------:R-:W-:Y:S02]  /*9810*/  SEL R6, R3.reuse, R6, !P0 ;  /* 0x0000000603067207 */ /* 0x040fe40004000000 */
[C---:B------:R-:W-:Y:S01]  /*9820*/  SEL R13, R3.reuse, R13, !P0 ;  /* 0x0000000d030d7207 */ /* 0x040fe20004000000 */
[----:B0-----:R-:W2:Y:S04]  /*9830*/  LDL.LU R22, [R1+0x19d8] ;  /* 0x0019d80001167983 */ /* 0x001ea80000300800 */
[----:B------:R0:W-:Y:S04]  /*9840*/  STL [R1+0x80], R27 ;  /* 0x0000801b01007387 */ /* 0x0001e80000100800 */
        /* <DEDUP_REMOVED lines=10> */
[----:B0-----:R-:W2:Y:S01]  /*98f0*/  LDL.LU R13, [R1+0x19c4] ;  /* 0x0019c400010d7983 */ /* 0x001ea20000300800 */
[----:B---3--:R-:W-:-:S02]  /*9900*/  SEL R23, R3, R23, !P0 ;  /* 0x0000001703177207 */ /* 0x008fc40004000000 */
[----:B------:R-:W-:-:S03]  /*9910*/  SEL R18, R3, R18, !P0 ;  /* 0x0000001203127207 */ /* 0x000fc60004000000 */
[----:B------:R0:W-:Y:S01]  /*9920*/  STL [R1+0x64], R23 ;  /* 0x0000641701007387 */ /* 0x0001e20000100800 */
[C---:B------:R-:W-:Y:S02]  /*9930*/  SEL R21, R3.reuse, R21, !P0 ;  /* 0x0000001503157207 */ /* 0x040fe40004000000 */
[C---:B------:R-:W-:Y:S01]  /*9940*/  SEL R7, R3.reuse, R7, !P0 ;  /* 0x0000000703077207 */ /* 0x040fe20004000000 */
[----:B0-----:R-:W3:Y:S01]  /*9950*/  LDL.LU R23, [R1+0x19c0] ;  /* 0x0019c00001177983 */ /* 0x001ee20000300800 */
[----:B------:R-:W-:-:S03]  /*9960*/  SEL R20, R3, R20, !P0 ;  /* 0x0000001403147207 */ /* 0x000fc60004000000 */
[----:B------:R0:W-:Y:S01]  /*9970*/  STL [R1+0x60], R18 ;  /* 0x0000601201007387 */ /* 0x0001e20000100800 */
[----:B------:R-:W-:-:S03]  /*9980*/  SEL R11, R3, R11, !P0 ;  /* 0x0000000b030b7207 */ /* 0x000fc60004000000 */
[----:B0-----:R-:W3:Y:S04]  /*9990*/  LDL.LU R18, [R1+0x19bc] ;  /* 0x0019bc0001127983 */ /* 0x001ee80000300800 */
[----:B------:R0:W-:Y:S04]  /*99a0*/  STL [R1+0x5c], R21 ;  /* 0x00005c1501007387 */ /* 0x0001e80000100800 */
[----:B0-----:R-:W3:Y:S01]  /*99b0*/  LDL.LU R21, [R1+0x19b8] ;  /* 0x0019b80001157983 */ /* 0x001ee20000300800 */
[----:B----4-:R-:W-:-:S03]  /*99c0*/  SEL R17, R3, R17, !P0 ;  /* 0x0000001103117207 */ /* 0x010fc60004000000 */
[----:B------:R0:W-:Y:S04]  /*99d0*/  STL [R1+0x58], R7 ;  /* 0x0000580701007387 */ /* 0x0001e80000100800 */
[----:B0-----:R-:W4:Y:S04]  /*99e0*/  LDL.LU R7, [R1+0x19b4] ;  /* 0x0019b40001077983 */ /* 0x001f280000300800 */
[----:B------:R0:W-:Y:S01]  /*99f0*/  STL [R1+0x54], R20 ;  /* 0x0000541401007387 */ /* 0x0001e20000100800 */
[C---:B------:R-:W-:Y:S02]  /*9a00*/  SEL R12, R3.reuse, R12, !P0 ;  /* 0x0000000c030c7207 */ /* 0x040fe40004000000 */
[C---:B------:R-:W-:Y:S01]  /*9a10*/  SEL R8, R3.reuse, R8, !P0 ;  /* 0x0000000803087207 */ /* 0x040fe20004000000 */
[----:B0-----:R-:W3:Y:S04]  /*9a20*/  LDL.LU R20, [R1+0x14] ;  /* 0x0000140001147983 */ /* 0x001ee80000300800 */
[----:B------:R0:W-:Y:S01]  /*9a30*/  STL [R1+0x50], R11 ;  /* 0x0000500b01007387 */ /* 0x0001e20000100800 */
[----:B------:R-:W-:-:S03]  /*9a40*/  SEL R0, R3, R0, !P0 ;  /* 0x0000000003007207 */ /* 0x000fc60004000000 */
[----:B0-----:R-:W4:Y:S01]  /*9a50*/  LDL.LU R11, [R1+0x18] ;  /* 0x00001800010b7983 */ /* 0x001f220000300800 */
[----:B------:R-:W-:-:S03]  /*9a60*/  SEL R24, R3, R24, !P0 ;  /* 0x0000001803187207 */ /* 0x000fc60004000000 */
[----:B------:R0:W-:Y:S04]  /*9a70*/  STL [R1+0x4c], R17 ;  /* 0x00004c1101007387 */ /* 0x0001e80000100800 */
[----:B0-----:R-:W4:Y:S04]  /*9a80*/  LDL.LU R17, [R1+0x1c] ;  /* 0x00001c0001117983 */ /* 0x001f280000300800 */
[----:B------:R0:W-:Y:S04]  /*9a90*/  STL [R1+0x48], R12 ;  /* 0x0000480c01007387 */ /* 0x0001e80000100800 */
[----:B0-----:R-:W3:Y:S04]  /*9aa0*/  LDL.LU R12, [R1+0x19b0] ;  /* 0x0019b000010c7983 */ /* 0x001ee80000300800 */
[----:B------:R0:W-:Y:S04]  /*9ab0*/  STL [R1+0x44], R8 ;  /* 0x0000440801007387 */ /* 0x0001e80000100800 */
[----:B0-----:R-:W4:Y:S04]  /*9ac0*/  LDL.LU R8, [R1+0x19ac] ;  /* 0x0019ac0001087983 */ /* 0x001f280000300800 */
[----:B------:R0:W-:Y:S04]  /*9ad0*/  STL [R1+0x40], R0 ;  /* 0x0000400001007387 */ /* 0x0001e80000100800 */
[----:B0-----:R-:W3:Y:S04]  /*9ae0*/  LDL.LU R0, [R1+0x19a8] ;  /* 0x0019a80001007983 */ /* 0x001ee80000300800 */
[----:B------:R0:W-:Y:S04]  /*9af0*/  STL [R1+0x3c], R24 ;  /* 0x00003c1801007387 */ /* 0x0001e80000100800 */
[----:B0-----:R-:W2:Y:S01]  /*9b00*/  LDL.LU R24, [R1+0x19a4] ;  /* 0x0019a40001187983 */ /* 0x001ea20000300800 */
[----:B------:R-:W-:-:S02]  /*9b10*/  SEL R25, R3, R25, !P0 ;  /* 0x0000001903197207 */ /* 0x000fc40004000000 */
[----:B------:R-:W-:-:S03]  /*9b20*/  SEL R29, R3, R29, !P0 ;  /* 0x0000001d031d7207 */ /* 0x000fc60004000000 */
[----:B------:R0:W-:Y:S01]  /*9b30*/  STL [R1+0x38], R25 ;  /* 0x0000381901007387 */ /* 0x0001e20000100800 */
[----:B------:R-:W-:-:S03]  /*9b40*/  SEL R14, R3, R14, !P0 ;  /* 0x0000000e030e7207 */ /* 0x000fc60004000000 */
[----:B------:R-:W-:Y:S01]  /*9b50*/  STL [R1+0x34], R29 ;  /* 0x0000341d01007387 */ /* 0x000fe20000100800 */
[C---:B0-----:R-:W-:Y:S02]  /*9b60*/  SEL R25, R3.reuse, R15, !P0 ;  /* 0x0000000f03197207 */ /* 0x041fe40004000000 */
[C---:B--2---:R-:W-:Y:S02]  /*9b70*/  SEL R15, R3.reuse, R24, !P0 ;  /* 0x00000018030f7207 */ /* 0x044fe40004000000 */
[----:B------:R-:W2:Y:S04]  /*9b80*/  LDL.LU R24, [R1+0xc] ;  /* 0x00000c0001187983 */ /* 0x000ea80000300800 */
[----:B------:R-:W-:Y:S04]  /*9b90*/  STL [R1+0x30], R25 ;  /* 0x0000301901007387 */ /* 0x000fe80000100800 */
[----:B------:R0:W-:Y:S04]  /*9ba0*/  STL [R1+0x2c], R15 ;  /* 0x00002c0f01007387 */ /* 0x0001e80000100800 */
[----:B------:R1:W-:Y:S01]  /*9bb0*/  STL [R1+0x1918], R14 ;  /* 0x0019180e01007387 */ /* 0x0003e20000100800 */
[----:B0-----:R-:W-:-:S02]  /*9bc0*/  SEL R15, R3, R5, !P0 ;  /* 0x00000005030f7207 */ /* 0x001fc40004000000 */
[C---:B---3--:R-:W-:Y:S01]  /*9bd0*/  SEL R5, R3.reuse, R0, !P0 ;  /* 0x0000000003057207 */ /* 0x048fe20004000000 */
[----:B-1----:R-:W3:Y:S04]  /*9be0*/  LDL.LU R14, [R1+0x24] ;  /* 0x00002400010e7983 */ /* 0x002ee80000300800 */
[----:B------:R0:W-:Y:S04]  /*9bf0*/  STL [R1+0x191c], R15 ;  /* 0x00191c0f01007387 */ /* 0x0001e80000100800 */
[----:B0-----:R-:W3:Y:S04]  /*9c00*/  LDL.LU R15, [R1+0x20] ;  /* 0x00002000010f7983 */ /* 0x001ee80000300800 */
[----:B------:R-:W3:Y:S01]  /*9c10*/  LDL.LU R0, [R1+0x10] ;  /* 0x0000100001007983 */ /* 0x000ee20000300800 */
[----:B------:R-:W-:-:S02]  /*9c20*/  SEL R4, R3, R4, !P0 ;  /* 0x0000000403047207 */ /* 0x000fc40004000000 */
[C---:B----4-:R-:W-:Y:S02]  /*9c30*/  SEL R29, R3.reuse, R8, !P0 ;  /* 0x00000008031d7207 */ /* 0x050fe40004000000 */
[C---:B------:R-:W-:Y:S01]  /*9c40*/  SEL R25, R3.reuse, R12, !P0 ;  /* 0x0000000c03197207 */ /* 0x040fe20004000000 */
[----:B------:R-:W-:Y:S01]  /*9c50*/  STL [R1+0x1920], R5 ;  /* 0x0019200501007387 */ /* 0x000fe20000100800 */
[C---:B------:R-:W-:Y:S02]  /*9c60*/  SEL R20, R3.reuse, R20, !P0 ;  /* 0x0000001403147207 */ /* 0x040fe40004000000 */
[C---:B------:R-:W-:Y:S01]  /*9c70*/  SEL R11, R3.reuse, R11, !P0 ;  /* 0x0000000b030b7207 */ /* 0x040fe20004000000 */
[----:B------:R-:W-:Y:S01]  /*9c80*/  STL [R1+0x1924], R4 ;  /* 0x0019240401007387 */ /* 0x000fe20000100800 */
[----:B------:R-:W-:-:S03]  /*9c90*/  SEL R17, R3, R17, !P0 ;  /* 0x0000001103117207 */ /* 0x000fc60004000000 */
[----:B------:R-:W-:Y:S04]  /*9ca0*/  STL [R1+0x1928], R29 ;  /* 0x0019281d01007387 */ /* 0x000fe80000100800 */
[----:B------:R-:W-:Y:S01]  /*9cb0*/  STL [R1+0x192c], R25 ;  /* 0x00192c1901007387 */ /* 0x000fe20000100800 */
[----:B--2---:R-:W-:-:S05]  /*9cc0*/  SEL R24, R3, R24, !P0 ;  /* 0x0000001803187207 */ /* 0x004fca0004000000 */
[----:B------:R0:W-:Y:S01]  /*9cd0*/  STL [R1+0x1930], R24 ;  /* 0x0019301801007387 */ /* 0x0001e20000100800 */
[C---:B---3--:R-:W-:Y:S02]  /*9ce0*/  SEL R12, R3.reuse, R0, !P0 ;  /* 0x00000000030c7207 */ /* 0x048fe40004000000 */
[----:B------:R-:W-:-:S03]  /*9cf0*/  SEL R0, R3, R15, !P0 ;  /* 0x0000000f03007207 */ /* 0x000fc60004000000 */
[----:B------:R-:W-:Y:S04]  /*9d00*/  STL [R1+0x1934], R12 ;  /* 0x0019340c01007387 */ /* 0x000fe80000100800 */
[----:B------:R-:W-:Y:S04]  /*9d10*/  STL [R1+0x1938], R20 ;  /* 0x0019381401007387 */ /* 0x000fe80000100800 */
[----:B------:R-:W-:Y:S04]  /*9d20*/  STL [R1+0x193c], R11 ;  /* 0x00193c0b01007387 */ /* 0x000fe80000100800 */
[----:B------:R-:W-:Y:S04]  /*9d30*/  STL [R1+0x1940], R17 ;  /* 0x0019401101007387 */ /* 0x000fe80000100800 */
[----:B------:R1:W-:Y:S04]  /*9d40*/  STL [R1+0x1944], R0 ;  /* 0x0019440001007387 */ /* 0x0003e80000100800 */
[----:B0-----:R-:W1:Y:S04]  /*9d50*/  LDL.LU R24, [R1+0x14c] ;  /* 0x00014c0001187983 */ /* 0x001e680000300800 */
[----:B------:R-:W2:Y:S04]  /*9d60*/  LDL.LU R25, [R1+0x1d4] ;  /* 0x0001d40001197983 */ /* 0x000ea80000300800 */
[----:B------:R-:W3:Y:S04]  /*9d70*/  LDL.LU R29, [R1+0x1d0] ;  /* 0x0001d000011d7983 */ /* 0x000ee80000300800 */
[----:B------:R-:W4:Y:S04]  /*9d80*/  LDL.LU R4, [R1+0x1cc] ;  /* 0x0001cc0001047983 */ /* 0x000f280000300800 */
[----:B------:R-:W4:Y:S01]  /*9d90*/  LDL.LU R5, [R1+0x1c8] ;  /* 0x0001c80001057983 */ /* 0x000f220000300800 */
[----:B------:R-:W-:-:S02]  /*9da0*/  SEL R8, R3, R14, !P0 ;  /* 0x0000000e03087207 */ /* 0x000fc40004000000 */
[C---:B------:R-:W-:Y:S01]  /*9db0*/  SEL R7, R3.reuse, R7, !P0 ;  /* 0x0000000703077207 */ /* 0x040fe20004000000 */
[----:B------:R-:W4:Y:S01]  /*9dc0*/  LDL.LU R15, [R1+0x1c4] ;  /* 0x0001c400010f7983 */ /* 0x000f220000300800 */
[C---:B------:R-:W-:Y:S02]  /*9dd0*/  SEL R21, R3.reuse, R21, !P0 ;  /* 0x0000001503157207 */ /* 0x040fe40004000000 */
[C---:B------:R-:W-:Y:S01]  /*9de0*/  SEL R18, R3.reuse, R18, !P0 ;  /* 0x0000001203127207 */ /* 0x040fe20004000000 */
[----:B------:R-:W4:Y:S01]  /*9df0*/  LDL.LU R14, [R1+0x1c0] ;  /* 0x0001c000010e7983 */ /* 0x000f220000300800 */
[C---:B------:R-:W-:Y:S02]  /*9e00*/  SEL R23, R3.reuse, R23, !P0 ;  /* 0x0000001703177207 */ /* 0x040fe40004000000 */
[C---:B------:R-:W-:Y:S01]  /*9e10*/  SEL R13, R3.reuse, R13, !P0 ;  /* 0x0000000d030d7207 */ /* 0x040fe20004000000 */
[----:B------:R-:W-:Y:S01]  /*9e20*/  STL [R1+0x1948], R8 ;  /* 0x0019480801007387 */ /* 0x000fe20000100800 */
[----:B------:R-:W-:-:S02]  /*9e30*/  SEL R6, R3, R6, !P0 ;  /* 0x0000000603067207 */ /* 0x000fc40004000000 */
[C---:B------:R-:W-:Y:S01]  /*9e40*/  SEL R10, R3.reuse, R10, !P0 ;  /* 0x0000000a030a7207 */ /* 0x040fe20004000000 */
[----:B------:R-:W-:Y:S01]  /*9e50*/  STL [R1+0x194c], R7 ;  /* 0x00194c0701007387 */ /* 0x000fe20000100800 */
[----:B------:R-:W-:-:S03]  /*9e60*/  SEL R19, R3, R19, !P0 ;  /* 0x0000001303137207 */ /* 0x000fc60004000000 */
        /* <DEDUP_REMOVED lines=14> */
[----:B------:R-:W-:Y:S04]  /*9f50*/  STL [R1+0x196c], R27 ;  /* 0x00196c1b01007387 */ /* 0x000fe80000100800 */
[----:B------:R-:W-:Y:S04]  /*9f60*/  STL [R1+0x1970], R22 ;  /* 0x0019701601007387 */ /* 0x000fe80000100800 */
[----:B------:R-:W-:Y:S04]  /*9f70*/  STL [R1+0x1974], R28 ;  /* 0x0019741c01007387 */ /* 0x000fe80000100800 */
[----:B------:R3:W-:Y:S04]  /*9f80*/  STL [R1+0x1978], R2 ;  /* 0x0019780201007387 */ /* 0x0007e80000100800 */
[----:B------:R-:W-:Y:S04]  /*9f90*/  STL [R1+0x197c], R16 ;  /* 0x00197c1001007387 */ /* 0x000fe80000100800 */
[----:B------:R-:W-:Y:S04]  /*9fa0*/  STL [R1+0x1980], R26 ;  /* 0x0019801a01007387 */ /* 0x000fe80000100800 */
[----:B------:R4:W-:Y:S01]  /*9fb0*/  STL [R1+0x1984], R3 ;  /* 0x0019840301007387 */ /* 0x0009e20000100800 */
[----:B-1----:R-:W-:-:S02]  /*9fc0*/  IMAD R0, R24, UR5, RZ ;  /* 0x0000000518007c24 */ /* 0x002fc4000f8e02ff */
[----:B--2---:R-:W-:Y:S02]  /*9fd0*/  IMAD R9, R25, UR5, RZ ;  /* 0x0000000519097c24 */ /* 0x004fe4000f8e02ff */
[----:B---3--:R-:W-:-:S03]  /*9fe0*/  IMAD R2, R29, UR5, RZ ;  /* 0x000000051d027c24 */ /* 0x008fc6000f8e02ff */
[----:B------:R-:W-:Y:S04]  /*9ff0*/  STL [R1+0x1988], R9 ;  /* 0x0019880901007387 */ /* 0x000fe80000100800 */
[----:B------:R0:W-:Y:S01]  /*a000*/  STL [R1+0x6a8], R0 ;  /* 0x0006a80001007387 */ /* 0x0001e20000100800 */
[----:B----4-:R-:W-:-:S03]  /*a010*/  IMAD R3, R5, UR5, RZ ;  /* 0x0000000505037c24 */ /* 0x010fc6000f8e02ff */
[----:B------:R1:W-:Y:S01]  /*a020*/  STL [R1+0xc], R2 ;  /* 0x00000c0201007387 */ /* 0x0003e20000100800 */
[----:B0-----:R-:W-:-:S05]  /*a030*/  IMAD R0, R4, UR5, RZ ;  /* 0x0000000504007c24 */ /* 0x001fca000f8e02ff */
[----:B------:R0:W-:Y:S04]  /*a040*/  STL [R1+0x10], R0 ;  /* 0x0000100001007387 */ /* 0x0001e80000100800 */
[----:B------:R-:W-:Y:S04]  /*a050*/  STL [R1+0x14], R3 ;  /* 0x0000140301007387 */ /* 0x000fe80000100800 */
[----:B------:R-:W2:Y:S01]  /*a060*/  LDL.LU R9, [R1+0x1b4] ;  /* 0x0001b40001097983 */ /* 0x000ea20000300800 */
[----:B-1----:R-:W-:Y:S02]  /*a070*/  IMAD R2, R15, UR5, RZ ;  /* 0x000000050f027c24 */ /* 0x002fe4000f8e02ff */
[----:B0-----:R-:W-:-:S03]  /*a080*/  IMAD R0, R14, UR5, RZ ;  /* 0x000000050e007c24 */ /* 0x001fc6000f8e02ff */
[----:B------:R-:W-:Y:S04]  /*a090*/  STL [R1+0x18], R2 ;  /* 0x0000180201007387 */ /* 0x000fe80000100800 */
[----:B--2---:R0:W-:Y:S04]  /*a0a0*/  STL [R1+0x199c], R9 ;  /* 0x00199c0901007387 */ /* 0x0041e80000100800 */
[----:B------:R-:W-:Y:S04]  /*a0b0*/  STL [R1+0x1c], R0 ;  /* 0x00001c0001007387 */ /* 0x000fe80000100800 */
[----:B0-----:R-:W2:Y:S04]  /*a0c0*/  LDL.LU R9, [R1+0x1b8] ;  /* 0x0001b80001097983 */ /* 0x001ea80000300800 */
[----:B--2---:R0:W-:Y:S04]  /*a0d0*/  STL [R1+0x19a0], R9 ;  /* 0x0019a00901007387 */ /* 0x0041e80000100800 */
[----:B0-----:R-:W2:Y:S04]  /*a0e0*/  LDL.LU R9, [R1+0x1bc] ;  /* 0x0001bc0001097983 */ /* 0x001ea80000300800 */
[----:B------:R-:W3:Y:S04]  /*a0f0*/  LDL.LU R3, [R1+0x1b0] ;  /* 0x0001b00001037983 */ /* 0x000ee80000300800 */
[----:B------:R-:W4:Y:S04]  /*a100*/  LDL.LU R26, [R1+0x1ac] ;  /* 0x0001ac00011a7983 */ /* 0x000f280000300800 */
[----:B------:R-:W3:Y:S04]  /*a110*/  LDL.LU R16, [R1+0x1a8] ;  /* 0x0001a80001107983 */ /* 0x000ee80000300800 */
        /* <DEDUP_REMOVED lines=25> */
[----:B--2---:R-:W-:-:S05]  /*a2b0*/  IMAD R9, R9, UR5, RZ ;  /* 0x0000000509097c24 */ /* 0x004fca000f8e02ff */
[----:B------:R0:W-:Y:S04]  /*a2c0*/  STL [R1+0x20], R9 ;  /* 0x0000200901007387 */ /* 0x0001e80000100800 */
[----:B0-----:R-:W2:Y:S02]  /*a2d0*/  LDL.LU R9, [R1+0x19a0] ;  /* 0x0019a00001097983 */ /* 0x001ea40000300800 */
[----:B--2---:R-:W-:-:S05]  /*a2e0*/  IMAD R9, R9, UR5, RZ ;  /* 0x0000000509097c24 */ /* 0x004fca000f8e02ff */
[----:B------:R0:W-:Y:S04]  /*a2f0*/  STL [R1+0x24], R9 ;  /* 0x0000240901007387 */ /* 0x0001e80000100800 */
[----:B0-----:R-:W2:Y:S01]  /*a300*/  LDL.LU R9, [R1+0x199c] ;  /* 0x00199c0001097983 */ /* 0x001ea20000300800 */
[----:B---3--:R-:W-:Y:S02]  /*a310*/  IMAD R16, R16, UR5, RZ ;  /* 0x0000000510107c24 */ /* 0x008fe4000f8e02ff */
[----:B----4-:R-:W-:Y:S02]  /*a320*/  IMAD R6, R6, UR5, RZ ;  /* 0x0000000506067c24 */ /* 0x010fe4000f8e02ff */
[----:B--2---:R-:W-:-:S05]  /*a330*/  IMAD R9, R9, UR5, RZ ;  /* 0x0000000509097c24 */ /* 0x004fca000f8e02ff */
[----:B------:R0:W-:Y:S02]  /*a340*/  STL [R1+0x220], R9 ;  /* 0x0002200901007387 */ /* 0x0001e40000100800 */
[----:B0-----:R-:W-:Y:S02]  /*a350*/  IMAD R9, R3, UR5, RZ ;  /* 0x0000000503097c24 */ /* 0x001fe4000f8e02ff */
[----:B------:R-:W-:-:S03]  /*a360*/  IMAD R3, R26, UR5, RZ ;  /* 0x000000051a037c24 */ /* 0x000fc6000f8e02ff */
[----:B------:R0:W-:Y:S04]  /*a370*/  STL [R1+0x224], R9 ;  /* 0x0002240901007387 */ /* 0x0001e80000100800 */
[----:B------:R1:W-:Y:S01]  /*a380*/  STL [R1+0x238], R3 ;  /* 0x0002380301007387 */ /* 0x0003e20000100800 */
[----:B0-----:R-:W-:-:S03]  /*a390*/  IMAD R9, R2, UR5, RZ ;  /* 0x0000000502097c24 */ /* 0x001fc6000f8e02ff */
[----:B------:R-:W-:Y:S01]  /*a3a0*/  STL [R1+0x23c], R16 ;  /* 0x00023c1001007387 */ /* 0x000fe20000100800 */
[----:B-1----:R-:W-:-:S03]  /*a3b0*/  IMAD R3, R28, UR5, RZ ;  /* 0x000000051c037c24 */ /* 0x002fc6000f8e02ff */
[----:B------:R0:W-:Y:S01]  /*a3c0*/  STL [R1+0x250], R9 ;  /* 0x0002500901007387 */ /* 0x0001e20000100800 */
[----:B------:R-:W-:-:S03]  /*a3d0*/  IMAD R2, R22, UR5, RZ ;  /* 0x0000000516027c24 */ /* 0x000fc6000f8e02ff */
[----:B------:R1:W-:Y:S01]  /*a3e0*/  STL [R1+0x254], R3 ;  /* 0x0002540301007387 */ /* 0x0003e20000100800 */
[----:B0-----:R-:W-:-:S03]  /*a3f0*/  IMAD R9, R27, UR5, RZ ;  /* 0x000000051b097c24 */ /* 0x001fc6000f8e02ff */
[----:B------:R0:W-:Y:S01]  /*a400*/  STL [R1+0x260], R2 ;  /* 0x0002600201007387 */ /* 0x0001e20000100800 */
[----:B-1----:R-:W-:-:S03]  /*a410*/  IMAD R3, R19, UR5, RZ ;  /* 0x0000000513037c24 */ /* 0x002fc6000f8e02ff */
[----:B------:R-:W-:Y:S04]  /*a420*/  STL [R1+0x264], R9 ;  /* 0x0002640901007387 */ /* 0x000fe80000100800 */
[----:B------:R1:W-:Y:S01]  /*a430*/  STL [R1+0x278], R3 ;  /* 0x0002780301007387 */ /* 0x0003e20000100800 */
[----:B0-----:R-:W-:-:S05]  /*a440*/  IMAD R2, R10, UR5, RZ ;  /* 0x000000050a027c24 */ /* 0x001fca000f8e02ff */
[----:B------:R0:W-:Y:S01]  /*a450*/  STL [R1+0x27c], R2 ;  /* 0x00027c0201007387 */ /* 0x0001e20000100800 */
[----:B-1----:R-:W-:-:S03]  /*a460*/  IMAD R3, R13, UR5, RZ ;  /* 0x000000050d037c24 */ /* 0x002fc6000f8e02ff */
[----:B------:R1:W-:Y:S04]  /*a470*/  STL [R1+0x288], R6 ;  /* 0x0002880601007387 */ /* 0x0003e80000100800 */
[----:B------:R2:W-:Y:S01]  /*a480*/  STL [R1+0x28c], R3 ;  /* 0x00028c0301007387 */ /* 0x0005e20000100800 */
[----:B0-----:R-:W-:Y:S02]  /*a490*/  IMAD R2, R23, UR5, RZ ;  /* 0x0000000517027c24 */ /* 0x001fe4000f8e02ff */
[----:B-1----:R-:W-:-:S03]  /*a4a0*/  IMAD R6, R18, UR5, RZ ;  /* 0x0000000512067c24 */ /* 0x002fc6000f8e02ff */
[----:B------:R0:W-:Y:S01]  /*a4b0*/  STL [R1+0x298], R2 ;  /* 0x0002980201007387 */ /* 0x0001e20000100800 */
[----:B--2---:R-:W-:-:S03]  /*a4c0*/  IMAD R3, R21, UR5, RZ ;  /* 0x0000000515037c24 */ /* 0x004fc6000f8e02ff */
[----:B------:R1:W-:Y:S04]  /*a4d0*/  STL [R1+0x29c], R6 ;  /* 0x00029c0601007387 */ /* 0x0003e80000100800 */
[----:B------:R2:W-:Y:S01]  /*a4e0*/  STL [R1+0x2a8], R3 ;  /* 0x0002a80301007387 */ /* 0x0005e20000100800 */
[----:B0-----:R-:W-:Y:S02]  /*a4f0*/  IMAD R2, R7, UR5, RZ ;  /* 0x0000000507027c24 */ /* 0x001fe4000f8e02ff */
[----:B-1----:R-:W-:-:S03]  /*a500*/  IMAD R6, R8, UR5, RZ ;  /* 0x0000000508067c24 */ /* 0x002fc6000f8e02ff */
[----:B------:R0:W-:Y:S01]  /*a510*/  STL [R1+0x2ac], R2 ;  /* 0x0002ac0201007387 */ /* 0x0001e20000100800 */
[----:B--2---:R-:W-:-:S03]  /*a520*/  IMAD R3, R0, UR5, RZ ;  /* 0x0000000500037c24 */ /* 0x004fc6000f8e02ff */
[----:B------:R-:W-:Y:S01]  /*a530*/  STL [R1+0x2b8], R6 ;  /* 0x0002b80601007387 */ /* 0x000fe20000100800 */
[----:B------:R-:W-:-:S03]  /*a540*/  IMAD R0, R11, UR5, RZ ;  /* 0x000000050b007c24 */ /* 0x000fc6000f8e02ff */
        /* <DEDUP_REMOVED lines=16> */
[----:B------:R1:W-:Y:S04]  /*a650*/  STL [R1+0x2ec], R0 ;  /* 0x0002ec0001007387 */ /* 0x0003e80000100800 */
[----:B------:R-:W-:Y:S04]  /*a660*/  STL [R1+0x2f0], R3 ;  /* 0x0002f00301007387 */ /* 0x000fe80000100800 */
[----:B------:R-:W2:Y:S01]  /*a670*/  LDL.LU R9, [R1+0x130] ;  /* 0x0001300001097983 */ /* 0x000ea20000300800 */
[----:B0-----:R-:W-:Y:S02]  /*a680*/  IMAD R2, R15, UR5, RZ ;  /* 0x000000050f027c24 */ /* 0x001fe4000f8e02ff */
[----:B-1----:R-:W-:-:S03]  /*a690*/  IMAD R0, R14, UR5, RZ ;  /* 0x000000050e007c24 */ /* 0x002fc6000f8e02ff */
        /* <DEDUP_REMOVED lines=139> */
[----:B------:R-:W-:Y:S02]  /*af50*/  IMAD R16, R16, UR5, RZ ;  /* 0x0000000510107c24 */ /* 0x000fe4000f8e02ff */
[----:B------:R-:W-:-:S02]  /*af60*/  IMAD R2, R2, UR5, RZ ;  /* 0x0000000502027c24 */ /* 0x000fc4000f8e02ff */
[----:B------:R-:W-:Y:S02]  /*af70*/  IMAD R28, R28, UR5, RZ ;  /* 0x000000051c1c7c24 */ /* 0x000fe4000f8e02ff */
[----:B------:R-:W-:Y:S02]  /*af80*/  IMAD R22, R22, UR5, RZ ;  /* 0x0000000516167c24 */ /* 0x000fe4000f8e02ff */
[----:B------:R-:W-:Y:S02]  /*af90*/  IMAD R27, R27, UR5, RZ ;  /* 0x000000051b1b7c24 */ /* 0x000fe4000f8e02ff */
[----:B------:R-:W-:Y:S02]  /*afa0*/  IMAD R19, R19, UR5, RZ ;  /* 0x0000000513137c24 */ /* 0x000fe4000f8e02ff */
        /* <DEDUP_REMOVED lines=20> */
[----:B--2---:R-:W-:-:S05]  /*b0f0*/  IMAD R9, R9, UR5, RZ ;  /* 0x0000000509097c24 */ /* 0x004fca000f8e02ff */
[----:B------:R0:W-:Y:S04]  /*b100*/  STL [R1+0x420], R9 ;  /* 0x0004200901007387 */ /* 0x0001e80000100800 */
[----:B0-----:R-:W2:Y:S04]  /*b110*/  LDL.LU R9, [R1+0x1988] ;  /* 0x0019880001097983 */ /* 0x001ea80000300800 */
[----:B------:R0:W-:Y:S04]  /*b120*/  STL [R1+0x430], R3 ;  /* 0x0004300301007387 */ /* 0x0001e80000100800 */
[----:B0-----:R-:W3:Y:S04]  /*b130*/  LDL.LU R3, [R1+0x1984] ;  /* 0x0019840001037983 */ /* 0x001ee80000300800 */
[----:B------:R0:W-:Y:S04]  /*b140*/  STL [R1+0x440], R26 ;  /* 0x0004401a01007387 */ /* 0x0001e80000100800 */
[----:B0-----:R-:W4:Y:S04]  /*b150*/  LDL.LU R26, [R1+0x1980] ;  /* 0x00198000011a7983 */ /* 0x001f280000300800 */
        /* <DEDUP_REMOVED lines=51> */
[----:B0-----:R-:W3:Y:S01]  /*b490*/  LDL.LU R14, [R1+0x1918] ;  /* 0x00191800010e7983 */ /* 0x001ee20000300800 */
[----:B--2---:R-:W-:-:S02]  /*b4a0*/  IMAD R15, R15, UR5, RZ ;  /* 0x000000050f0f7c24 */ /* 0x004fc4000f8e02ff */
[----:B---3--:R-:W-:-:S05]  /*b4b0*/  IMAD R14, R14, UR5, RZ ;  /* 0x000000050e0e7c24 */ /* 0x008fca000f8e02ff */
[----:B------:R0:W-:Y:S04]  /*b4c0*/  STL [R1+0x200], R14 ;  /* 0x0002000e01007387 */ /* 0x0001e80000100800 */
[----:B0-----:R-:W2:Y:S04]  /*b4d0*/  LDL.LU R14, [R1+0x1914] ;  /* 0x00191400010e7983 */ /* 0x001ea80000300800 */
[----:B------:R0:W-:Y:S04]  /*b4e0*/  STL [R1+0x1fc], R15 ;  /* 0x0001fc0f01007387 */ /* 0x0001e80000100800 */
[----:B0-----:R-:W2:Y:S01]  /*b4f0*/  LDL.LU R15, [R1+0x1910] ;  /* 0x00191000010f7983 */ /* 0x001ea20000300800 */
[----:B----4-:R-:W-:-:S05]  /*b500*/  IMAD R5, R5, UR5, RZ ;  /* 0x0000000505057c24 */ /* 0x010fca000f8e02ff */
[----:B------:R0:W-:Y:S01]  /*b510*/  STL [R1+0x1f8], R5 ;  /* 0x0001f80501007387 */ /* 0x0001e20000100800 */
[----:B------:R-:W-:Y:S02]  /*b520*/  IMAD R25, R25, UR5, RZ ;  /* 0x0000000519197c24 */ /* 0x000fe4000f8e02ff */
        /* <DEDUP_REMOVED lines=10> */
[----:B------:R-:W-:Y:S02]  /*b5d0*/  IMAD R0, R0, UR5, RZ ;  /* 0x0000000500007c24 */ /* 0x000fe4000f8e02ff */
[----:B0-----:R-:W-:Y:S01]  /*b5e0*/  IMAD R5, R11, UR5, RZ ;  /* 0x000000050b057c24 */ /* 0x001fe2000f8e02ff */
[----:B------:R-:W-:Y:S01]  /*b5f0*/  STL [R1+0x1e0], R12 ;  /* 0x0001e00c01007387 */ /* 0x000fe20000100800 */
[----:B-1----:R-:W-:-:S03]  /*b600*/  IMAD R4, R17, UR5, RZ ;  /* 0x0000000511047c24 */ /* 0x002fc6000f8e02ff */
[----:B------:R0:W-:Y:S04]  /*b610*/  STL [R1+0x1dc], R5 ;  /* 0x0001dc0501007387 */ /* 0x0001e80000100800 */
[----:B------:R1:W-:Y:S01]  /*b620*/  STL [R1+0x1d8], R4 ;  /* 0x0001d80401007387 */ /* 0x0003e20000100800 */
[----:B0-----:R-:W-:-:S03]  /*b630*/  IMAD R5, R8, UR5, RZ ;  /* 0x0000000508057c24 */ /* 0x001fc6000f8e02ff */
[----:B------:R0:W-:Y:S01]  /*b640*/  STL [R1+0x1d4], R0 ;  /* 0x0001d40001007387 */ /* 0x0001e20000100800 */
[----:B-1----:R-:W-:-:S03]  /*b650*/  IMAD R4, R7, UR5, RZ ;  /* 0x0000000507047c24 */ /* 0x002fc6000f8e02ff */
[----:B------:R1:W-:Y:S01]  /*b660*/  STL [R1+0x1d0], R5 ;  /* 0x0001d00501007387 */ /* 0x0003e20000100800 */
[----:B0-----:R-:W-:-:S03]  /*b670*/  IMAD R0, R21, UR5, RZ ;  /* 0x0000000515007c24 */ /* 0x001fc6000f8e02ff */
[----:B------:R0:W-:Y:S01]  /*b680*/  STL [R1+0x1cc], R4 ;  /* 0x0001cc0401007387 */ /* 0x0001e20000100800 */
[----:B-1----:R-:W-:-:S03]  /*b690*/  IMAD R5, R18, UR5, RZ ;  /* 0x0000000512057c24 */ /* 0x002fc6000f8e02ff */
[----:B------:R1:W-:Y:S04]  /*b6a0*/  STL [R1+0x1c8], R0 ;  /* 0x0001c80001007387 */ /* 0x0003e80000100800 */
[----:B------:R3:W-:Y:S01]  /*b6b0*/  STL [R1+0x1c4], R5 ;  /* 0x0001c40501007387 */ /* 0x0007e20000100800 */
[----:B0-----:R-:W-:Y:S02]  /*b6c0*/  IMAD R4, R23, UR5, RZ ;  /* 0x0000000517047c24 */ /* 0x001fe4000f8e02ff */
[----:B-1----:R-:W-:-:S03]  /*b6d0*/  IMAD R0, R13, UR5, RZ ;  /* 0x000000050d007c24 */ /* 0x002fc6000f8e02ff */
[----:B------:R0:W-:Y:S01]  /*b6e0*/  STL [R1+0x1c0], R4 ;  /* 0x0001c00401007387 */ /* 0x0001e20000100800 */
[----:B---3--:R-:W-:-:S03]  /*b6f0*/  IMAD R5, R6, UR5, RZ ;  /* 0x0000000506057c24 */ /* 0x008fc6000f8e02ff */
        /* <DEDUP_REMOVED lines=11> */
[----:B---3--:R-:W-:Y:S02]  /*b7b0*/  IMAD R5, R2, UR5, RZ ;  /* 0x0000000502057c24 */ /* 0x008fe4000f8e02ff */
[----:B------:R-:W-:Y:S01]  /*b7c0*/  IMAD R2, R26, UR5, RZ ;  /* 0x000000051a027c24 */ /* 0x000fe2000f8e02ff */
[----:B------:R1:W-:Y:S01]  /*b7d0*/  STL [R1+0x1a4], R0 ;  /* 0x0001a40001007387 */ /* 0x0003e20000100800 */
[----:B0-----:R-:W-:-:S03]  /*b7e0*/  IMAD R4, R16, UR5, RZ ;  /* 0x0000000510047c24 */ /* 0x001fc6000f8e02ff */
[----:B------:R-:W-:Y:S04]  /*b7f0*/  STL [R1+0x1a0], R5 ;  /* 0x0001a00501007387 */ /* 0x000fe80000100800 */
[----:B------:R2:W-:Y:S01]  /*b800*/  STL [R1+0x198], R2 ;  /* 0x0001980201007387 */ /* 0x0005e20000100800 */
[----:B-1----:R-:W-:Y:S01]  /*b810*/  IMAD R0, R3, UR5, RZ ;  /* 0x0000000503007c24 */ /* 0x002fe2000f8e02ff */
[----:B------:R-:W-:Y:S02]  /*b820*/  ULDC UR5, c[0x0][0x234] ;  /* 0x00008d0000057ab9 */ /* 0x000fe40000000800 */
[----:B------:R-:W-:Y:S04]  /*b830*/  STL [R1+0x19c], R4 ;  /* 0x00019c0401007387 */ /* 0x000fe80000100800 */
[----:B------:R0:W-:Y:S01]  /*b840*/  STL [R1+0x18a0], R4 ;  /* 0x0018a00401007387 */ /* 0x0001e20000100800 */
[----:B--2---:R-:W-:-:S05]  /*b850*/  IMAD.WIDE R2, R9, 0x2, R14 ;  /* 0x0000000209027825 */ /* 0x004fca00078e020e */
[----:B------:R-:W-:Y:S04]  /*b860*/  STL.64 [R1+0x190], R2 ;  /* 0x0001900201007387 */ /* 0x000fe80000100a00 */
[----:B0-----:R-:W2:Y:S04]  /*b870*/  LDL R4, [R1+0x220] ;  /* 0x0002200001047983 */ /* 0x001ea80000100800 */
[----:B------:R0:W-:Y:S04]  /*b880*/  STL [R1+0x18a4], R5 ;  /* 0x0018a40501007387 */ /* 0x0001e80000100800 */
[----:B0-----:R-:W2:Y:S04]  /*b890*/  LDL R5, [R1+0x24] ;  /* 0x0000240001057983 */ /* 0x001ea80000100800 */
[----:B--2---:R0:W-:Y:S04]  /*b8a0*/  STL.64 [R1+0x18f8], R4 ;  /* 0x0018f80401007387 */ /* 0x0041e80000100a00 */
[----:B0-----:R-:W2:Y:S04]  /*b8b0*/  LDL R5, [R1+0x1c] ;  /* 0x00001c0001057983 */ /* 0x001ea80000100800 */
[----:B------:R-:W3:Y:S04]  /*b8c0*/  LDL R4, [R1+0x18] ;  /* 0x0000180001047983 */ /* 0x000ee80000100800 */
[----:B--2---:R0:W-:Y:S04]  /*b8d0*/  STL [R1+0x1900], R5 ;  /* 0x0019000501007387 */ /* 0x0041e80000100800 */
[----:B0-----:R-:W2:Y:S04]  /*b8e0*/  LDL R5, [R1+0x14] ;  /* 0x0000140001057983 */ /* 0x001ea80000100800 */
[----:B---3--:R0:W-:Y:S04]  /*b8f0*/  STL [R1+0x1904], R4 ;  /* 0x0019040401007387 */ /* 0x0081e80000100800 */
[----:B0-----:R-:W3:Y:S04]  /*b900*/  LDL R4, [R1+0x10] ;  /* 0x0000100001047983 */ /* 0x001ee80000100800 */
[----:B--2---:R0:W-:Y:S04]  /*b910*/  STL [R1+0x1908], R5 ;  /* 0x0019080501007387 */ /* 0x0041e80000100800 */
[----:B0-----:R-:W2:Y:S04]  /*b920*/  LDL R5, [R1+0xc] ;  /* 0x00000c0001057983 */ /* 0x001ea80000100800 */
[----:B---3--:R2:W-:Y:S04]  /*b930*/  STL [R1+0x190c], R4 ;  /* 0x00190c0401007387 */ /* 0x0085e80000100800 */
        /* <DEDUP_REMOVED lines=18> */
[----:B------:R-:W3:Y:S04]  /*ba60*/  LDL.LU R21, [R1+0x2c4] ;  /* 0x0002c40001157983 */ /* 0x000ee80000300800 */
[----:B------:R-:W3:Y:S01]  /*ba70*/  LDL.LU R20, [R1+0x2d0] ;  /* 0x0002d00001147983 */ /* 0x000ee20000300800 */
[----:B--2---:R-:W-:-:S03]  /*ba80*/  IMAD.WIDE R4, R5, 0x2, R14 ;  /* 0x0000000205047825 */ /* 0x004fc600078e020e */
[----:B---3--:R0:W-:Y:S04]  /*ba90*/  STL.64 [R1+0x18f0], R20 ;  /* 0x0018f01401007387 */ /* 0x0081e80000100a00 */
[----:B0-----:R-:W2:Y:S04]  /*baa0*/  LDL R21, [R1+0x20] ;  /* 0x0000200001157983 */ /* 0x001ea80000100800 */
[----:B------:R-:W3:Y:S04]  /*bab0*/  LDL.LU R24, [R1+0x2d4] ;  /* 0x0002d40001187983 */ /* 0x000ee80000300800 */
[----:B------:R-:W3:Y:S04]  /*bac0*/  LDL.LU R25, [R1+0x2d8] ;  /* 0x0002d80001197983 */ /* 0x000ee80000300800 */
[----:B------:R-:W3:Y:S04]  /*bad0*/  LDL.LU R27, [R1+0x2dc] ;  /* 0x0002dc00011b7983 */ /* 0x000ee80000300800 */
[----:B------:R0:W-:Y:S04]  /*bae0*/  STL.64 [R1+0x188], R4 ;  /* 0x0001880401007387 */ /* 0x0001e80000100a00 */
[----:B0-----:R-:W4:Y:S02]  /*baf0*/  LDL.LU R4, [R1+0x190c] ;  /* 0x00190c0001047983 */ /* 0x001f240000300800 */
[----:B----4-:R-:W-:-:S05]  /*bb00*/  IMAD.WIDE R4, R4, 0x2, R14 ;  /* 0x0000000204047825 */ /* 0x010fca00078e020e */
        /* <DEDUP_REMOVED lines=10> */
[----:B0-----:R-:W4:Y:S01]  /*bbb0*/  LDL.LU.64 R4, [R1+0x18f8] ;  /* 0x0018f80001047983 */ /* 0x001f220000300a00 */
[----:B--2---:R-:W-:-:S05]  /*bbc0*/  IMAD.WIDE R20, R21, 0x2, R14 ;  /* 0x0000000215147825 */ /* 0x004fca00078e020e */
[----:B------:R4:W-:Y:S02]  /*bbd0*/  STL.64 [R1+0x160], R20 ;  /* 0x0001601401007387 */ /* 0x0009e40000100a00 */
[----:B----4-:R-:W-:-:S05]  /*bbe0*/  IMAD.WIDE R20, R5, 0x2, R14 ;  /* 0x0000000205147825 */ /* 0x010fca00078e020e */
[----:B------:R0:W-:Y:S02]  /*bbf0*/  STL.64 [R1+0x158], R20 ;  /* 0x0001581401007387 */ /* 0x0001e40000100a00 */
[----:B0-----:R-:W-:-:S04]  /*bc00*/  IMAD.WIDE R20, R4, 0x2, R14 ;  /* 0x0000000204147825 */ /* 0x001fc800078e020e */
[--C-:B------:R-:W-:Y:S01]  /*bc10*/  IMAD.WIDE R4, R3, 0x2, R14.reuse ;  /* 0x0000000203047825 */ /* 0x100fe200078e020e */
[----:B------:R0:W-:Y:S04]  /*bc20*/  STL.64 [R1+0x150], R20 ;  /* 0x0001501401007387 */ /* 0x0001e80000100a00 */
[----:B------:R1:W-:Y:S01]  /*bc30*/  STL.64 [R1+0x148], R4 ;  /* 0x0001480401007387 */ /* 0x0003e20000100a00 */
[----:B0-----:R-:W-:-:S04]  /*bc40*/  IMAD.WIDE R20, R26, 0x2, R14 ;  /* 0x000000021a147825 */ /* 0x001fc800078e020e */
[--C-:B-1----:R-:W-:Y:S01]  /*bc50*/  IMAD.WIDE R4, R16, 0x2, R14.reuse ;  /* 0x0000000210047825 */ /* 0x102fe200078e020e */
[----:B------:R0:W-:Y:S04]  /*bc60*/  STL.64 [R1+0x140], R20 ;  /* 0x0001401401007387 */ /* 0x0001e80000100a00 */
[----:B------:R1:W-:Y:S04]  /*bc70*/  STL.64 [R1+0x1870], R2 ;  /* 0x0018700201007387 */ /* 0x0003e80000100a00 */
[----:B------:R2:W-:Y:S01]  /*bc80*/  STL.64 [R1+0x138], R4 ;  /* 0x0001380401007387 */ /* 0x0005e20000100a00 */
[----:B0-----:R-:W-:-:S04]  /*bc90*/  IMAD.WIDE R20, R2, 0x2, R14 ;  /* 0x0000000202147825 */ /* 0x001fc800078e020e */
[----:B-1----:R-:W-:-:S04]  /*bca0*/  IMAD.WIDE R2, R22, 0x2, R14 ;  /* 0x0000000216027825 */ /* 0x002fc800078e020e */
[--C-:B--2---:R-:W-:Y:S01]  /*bcb0*/  IMAD.WIDE R4, R28, 0x2, R14.reuse ;  /* 0x000000021c047825 */ /* 0x104fe200078e020e */
[----:B------:R0:W-:Y:S04]  /*bcc0*/  STL.64 [R1+0x130], R20 ;  /* 0x0001301401007387 */ /* 0x0001e80000100a00 */
[----:B------:R1:W-:Y:S04]  /*bcd0*/  STL.64 [R1+0x128], R4 ;  /* 0x0001280401007387 */ /* 0x0003e80000100a00 */
[----:B------:R2:W-:Y:S01]  /*bce0*/  STL.64 [R1+0x120], R2 ;  /* 0x0001200201007387 */ /* 0x0005e20000100a00 */
[----:B0-----:R-:W-:-:S04]  /*bcf0*/  IMAD.WIDE R20, R19, 0x2, R14 ;  /* 0x0000000213147825 */ /* 0x001fc800078e020e */
[--C-:B-1----:R-:W-:Y:S01]  /*bd00*/  IMAD.WIDE R4, R10, 0x2, R14.reuse ;  /* 0x000000020a047825 */ /* 0x102fe200078e020e */
[----:B------:R0:W-:Y:S03]  /*bd10*/  STL.64 [R1+0x118], R20 ;  /* 0x0001181401007387 */ /* 0x0001e60000100a00 */
[--C-:B--2---:R-:W-:Y:S01]  /*bd20*/  IMAD.WIDE R2, R6, 0x2, R14.reuse ;  /* 0x0000000206027825 */ /* 0x104fe200078e020e */
[----:B------:R1:W-:Y:S03]  /*bd30*/  STL.64 [R1+0x110], R4 ;  /* 0x0001100401007387 */ /* 0x0003e60000100a00 */
[--C-:B0-----:R-:W-:Y:S01]  /*bd40*/  IMAD.WIDE R20, R13, 0x2, R14.reuse ;  /* 0x000000020d147825 */ /* 0x101fe200078e020e */
[----:B-1----:R-:W2:Y:S04]  /*bd50*/  LDL R4, [R1+0x2e8] ;  /* 0x0002e80001047983 */ /* 0x002ea80000100800 */
[----:B------:R0:W-:Y:S04]  /*bd60*/  STL.64 [R1+0x108], R2 ;  /* 0x0001080201007387 */ /* 0x0001e80000100a00 */
[----:B------:R1:W-:Y:S04]  /*bd70*/  STL.64 [R1+0x100], R20 ;  /* 0x0001001401007387 */ /* 0x0003e80000100a00 */
[----:B------:R4:W-:Y:S01]  /*bd80*/  STL.64 [R1+0x1878], R28 ;  /* 0x0018781c01007387 */ /* 0x0009e20000100a00 */
[----:B0-----:R-:W-:-:S04]  /*bd90*/  IMAD.WIDE R2, R29, 0x2, R14 ;  /* 0x000000021d027825 */ /* 0x001fc800078e020e */
[--C-:B-1----:R-:W-:Y:S01]  /*bda0*/  IMAD.WIDE R20, R7, 0x2, R14.reuse ;  /* 0x0000000207147825 */ /* 0x102fe200078e020e */
[----:B----4-:R-:W4:Y:S04]  /*bdb0*/  LDL R28, [R1+0x2ec] ;  /* 0x0002ec00011c7983 */ /* 0x010f280000100800 */
[----:B------:R0:W-:Y:S04]  /*bdc0*/  STL.64 [R1+0xf8], R2 ;  /* 0x0000f80201007387 */ /* 0x0001e80000100a00 */
[----:B------:R-:W4:Y:S04]  /*bdd0*/  LDL R29, [R1+0x2f0] ;  /* 0x0002f000011d7983 */ /* 0x000f280000100800 */
[----:B------:R1:W-:Y:S01]  /*bde0*/  STL.64 [R1+0x1880], R22 ;  /* 0x0018801601007387 */ /* 0x0003e20000100a00 */
[----:B0-----:R-:W-:-:S05]  /*bdf0*/  IMAD.WIDE R2, R23, 0x2, R14 ;  /* 0x0000000217027825 */ /* 0x001fca00078e020e */
[----:B------:R0:W-:Y:S04]  /*be00*/  STL.64 [R1+0xf0], R2 ;  /* 0x0000f00201007387 */ /* 0x0001e80000100a00 */
[----:B-1----:R-:W4:Y:S04]  /*be10*/  LDL R22, [R1+0x300] ;  /* 0x0003000001167983 */ /* 0x002f280000100800 */
[----:B0-----:R-:W4:Y:S04]  /*be20*/  LDL R2, [R1+0x304] ;  /* 0x0003040001027983 */ /* 0x001f280000100800 */
[----:B------:R0:W-:Y:S04]  /*be30*/  STL.64 [R1+0xe8], R20 ;  /* 0x0000e81401007387 */ /* 0x0001e80000100a00 */
[----:B------:R-:W4:Y:S04]  /*be40*/  LDL R3, [R1+0x308] ;  /* 0x0003080001037983 */ /* 0x000f280000100800 */
[----:B------:R1:W-:Y:S01]  /*be50*/  STL.64 [R1+0x1888], R6 ;  /* 0x0018880601007387 */ /* 0x0003e20000100a00 */
[----:B0-----:R-:W-:-:S03]  /*be60*/  IMAD.WIDE R20, R8, 0x2, R14 ;  /* 0x0000000208147825 */ /* 0x001fc600078e020e */
[----:B-1----:R-:W4:Y:S04]  /*be70*/  LDL R7, [R1+0x2f4] ;  /* 0x0002f40001077983 */ /* 0x002f280000100800 */
[----:B------:R0:W-:Y:S04]  /*be80*/  STL.64 [R1+0xe0], R20 ;  /* 0x0000e01401007387 */ /* 0x0001e80000100a00 */
[----:B0-----:R-:W3:Y:S04]  /*be90*/  LDL.LU.64 R20, [R1+0x18f0] ;  /* 0x0018f00001147983 */ /* 0x001ee80000300a00 */
[----:B------:R0:W-:Y:S04]  /*bea0*/  STL.64 [R1+0x18a8], R8 ;  /* 0x0018a80801007387 */ /* 0x0001e80000100a00 */
[----:B------:R1:W-:Y:S01]  /*beb0*/  STL.64 [R1+0x1890], R10 ;  /* 0x0018900a01007387 */ /* 0x0003e20000100a00 */
[----:B0-----:R-:W-:-:S05]  /*bec0*/  IMAD.WIDE R8, R11, 0x2, R14 ;  /* 0x000000020b087825 */ /* 0x001fca00078e020e */
[----:B------:R0:W-:Y:S01]  /*bed0*/  STL.64 [R1+0xd8], R8 ;  /* 0x0000d80801007387 */ /* 0x0001e20000100a00 */
[----:B-1----:R-:W-:-:S03]  /*bee0*/  IMAD.WIDE R10, R18, 0x2, R14 ;  /* 0x00000002120a7825 */ /* 0x002fc600078e020e */
[----:B------:R-:W-:Y:S01]  /*bef0*/  STL.64 [R1+0x18b0], R12 ;  /* 0x0018b00c01007387 */ /* 0x000fe20000100a00 */
[----:B0-----:R-:W-:-:S05]  /*bf00*/  IMAD.WIDE R8, R12, 0x2, R14 ;  /* 0x000000020c087825 */ /* 0x001fca00078e020e */
[----:B------:R0:W-:Y:S04]  /*bf10*/  STL.64 [R1+0xd0], R8 ;  /* 0x0000d00801007387 */ /* 0x0001e80000100a00 */
[----:B------:R-:W-:Y:S04]  /*bf20*/  STL.64 [R1+0x18b8], R18 ;  /* 0x0018b81201007387 */ /* 0x000fe80000100a00 */
[----:B------:R3:W-:Y:S01]  /*bf30*/  STL.64 [R1+0xc8], R10 ;  /* 0x0000c80a01007387 */ /* 0x0007e20000100a00 */
[----:B0-----:R-:W-:-:S03]  /*bf40*/  IMAD.WIDE R8, R17, 0x2, R14 ;  /* 0x0000000211087825 */ /* 0x001fc600078e020e */
[----:B------:R-:W-:Y:S04]  /*bf50*/  STL.64 [R1+0x18c0], R16 ;  /* 0x0018c01001007387 */ /* 0x000fe80000100a00 */
[----:B------:R0:W-:Y:S01]  /*bf60*/  STL.64 [R1+0xc0], R8 ;  /* 0x0000c00801007387 */ /* 0x0001e20000100a00 */
[----:B---3--:R-:W-:-:S03]  /*bf70*/  IMAD.WIDE R10, R21, 0x2, R14 ;  /* 0x00000002150a7825 */ /* 0x008fc600078e020e */
[----:B------:R-:W-:Y:S01]  /*bf80*/  STL.64 [R1+0x18c8], R20 ;  /* 0x0018c81401007387 */ /* 0x000fe20000100a00 */
[----:B0-----:R-:W-:-:S03]  /*bf90*/  IMAD.WIDE R8, R20, 0x2, R14 ;  /* 0x0000000214087825 */ /* 0x001fc600078e020e */
[----:B------:R0:W-:Y:S04]  /*bfa0*/  STL.64 [R1+0xb8], R10 ;  /* 0x0000b80a01007387 */ /* 0x0001e80000100a00 */
[----:B------:R1:W-:Y:S04]  /*bfb0*/  STL.64 [R1+0xb0], R8 ;  /* 0x0000b00801007387 */ /* 0x0003e80000100a00 */
[----:B------:R-:W-:Y:S01]  /*bfc0*/  STL.64 [R1+0x18d0], R24 ;  /* 0x0018d01801007387 */ /* 0x000fe20000100a00 */
[----:B0-----:R-:W-:-:S04]  /*bfd0*/  IMAD.WIDE R10, R24, 0x2, R14 ;  /* 0x00000002180a7825 */ /* 0x001fc800078e020e */
[--C-:B-1----:R-:W-:Y:S01]  /*bfe0*/  IMAD.WIDE R8, R25, 0x2, R14.reuse ;  /* 0x0000000219087825 */ /* 0x102fe200078e020e */
[----:B------:R0:W-:Y:S04]  /*bff0*/  STL.64 [R1+0xa8], R10 ;  /* 0x0000a80a01007387 */ /* 0x0001e80000100a00 */
[----:B------:R2:W-:Y:S04]  /*c000*/  STL.64 [R1+0xa0], R8 ;  /* 0x0000a00801007387 */ /* 0x0005e80000100a00 */
[----:B------:R-:W-:Y:S01]  /*c010*/  STL.64 [R1+0x18d8], R26 ;  /* 0x0018d81a01007387 */ /* 0x000fe20000100a00 */
[----:B0-----:R-:W-:-:S04]  /*c020*/  IMAD.WIDE R10, R27, 0x2, R14 ;  /* 0x000000021b0a7825 */ /* 0x001fc800078e020e */
[--C-:B--2---:R-:W-:Y:S01]  /*c030*/  IMAD.WIDE R8, R4, 0x2, R14.reuse ;  /* 0x0000000204087825 */ /* 0x104fe200078e020e */
[----:B------:R4:W-:Y:S04]  /*c040*/  STL.64 [R1+0x98], R10 ;  /* 0x0000980a01007387 */ /* 0x0009e80000100a00 */
[----:B------:R-:W2:Y:S04]  /*c050*/  LDL R5, [R1+0x30c] ;  /* 0x00030c0001057983 */ /* 0x000ea80000100800 */
[----:B------:R-:W3:Y:S01]  /*c060*/  LDL R4, [R1+0x318] ;  /* 0x0003180001047983 */ /* 0x000ee20000100800 */
[----:B----4-:R-:W-:-:S03]  /*c070*/  IMAD.WIDE R10, R28, 0x2, R14 ;  /* 0x000000021c0a7825 */ /* 0x010fc600078e020e */
[----:B------:R0:W-:Y:S04]  /*c080*/  STL.64 [R1+0x218], R8 ;  /* 0x0002180801007387 */ /* 0x0001e80000100a00 */
[----:B------:R-:W4:Y:S04]  /*c090*/  LDL R23, [R1+0x31c] ;  /* 0x00031c0001177983 */ /* 0x000f280000100800 */
[----:B------:R1:W-:Y:S01]  /*c0a0*/  STL.64 [R1+0x230], R10 ;  /* 0x0002300a01007387 */ /* 0x0003e20000100a00 */
[----:B0-----:R-:W-:-:S03]  /*c0b0*/  IMAD.WIDE R8, R29, 0x2, R14 ;  /* 0x000000021d087825 */ /* 0x001fc600078e020e */
[----:B------:R-:W4:Y:S04]  /*c0c0*/  LDL R28, [R1+0x320] ;  /* 0x00032000011c7983 */ /* 0x000f280000100800 */
[----:B------:R0:W-:Y:S01]  /*c0d0*/  STL.64 [R1+0x248], R8 ;  /* 0x0002480801007387 */ /* 0x0001e20000100a00 */
[----:B-1----:R-:W-:-:S03]  /*c0e0*/  IMAD.WIDE R10, R7, 0x2, R14 ;  /* 0x00000002070a7825 */ /* 0x002fc600078e020e */
[----:B------:R-:W4:Y:S01]  /*c0f0*/  LDL R29, [R1+0x324] ;  /* 0x00032400011d7983 */ /* 0x000f220000100800 */
[----:B------:R-:W-:-:S03]  /*c100*/  IMAD.WIDE R6, R2, 0x2, R14 ;  /* 0x0000000202067825 */ /* 0x000fc600078e020e */
[----:B------:R-:W-:Y:S01]  /*c110*/  STL.64 [R1+0x258], R10 ;  /* 0x0002580a01007387 */ /* 0x000fe20000100a00 */
[----:B0-----:R-:W-:-:S05]  /*c120*/  IMAD.WIDE R8, R22, 0x2, R14 ;  /* 0x0000000216087825 */ /* 0x001fca00078e020e */
[----:B------:R-:W-:Y:S04]  /*c130*/  STL.64 [R1+0x270], R8 ;  /* 0x0002700801007387 */ /* 0x000fe80000100a00 */
[----:B------:R-:W4:Y:S04]  /*c140*/  LDL R26, [R1+0x330] ;  /* 0x00033000011a7983 */ /* 0x000f280000100800 */
[----:B------:R2:W-:Y:S04]  /*c150*/  STL.64 [R1+0x280], R6 ;  /* 0x0002800601007387 */ /* 0x0005e80000100a00 */
[----:B------:R-:W3:Y:S01]  /*c160*/  LDL R27, [R1+0x334] ;  /* 0x00033400011b7983 */ /* 0x000ee20000100800 */
[----:B------:R-:W-:-:S05]  /*c170*/  IMAD.WIDE R2, R3, 0x2, R14 ;  /* 0x0000000203027825 */ /* 0x000fca00078e020e */
[----:B------:R0:W-:Y:S01]  /*c180*/  STL.64 [R1+0x290], R2 ;  /* 0x0002900201007387 */ /* 0x0001e20000100a00 */
[----:B--2---:R-:W-:-:S03]  /*c190*/  IMAD.WIDE R6, R5, 0x2, R14 ;  /* 0x0000000205067825 */ /* 0x004fc600078e020e */
[----:B---3--:R-:W-:Y:S04]  /*c1a0*/  STL [R1+0x18e8], R27 ;  /* 0x0018e81b01007387 */ /* 0x008fe80000100800 */
[----:B------:R-:W2:Y:S04]  /*c1b0*/  LDL R24, [R1+0x340] ;  /* 0x0003400001187983 */ /* 0x000ea80000100800 */
[----:B------:R-:W3:Y:S04]  /*c1c0*/  LDL R25, [R1+0x344] ;  /* 0x0003440001197983 */ /* 0x000ee80000100800 */
        /* <DEDUP_REMOVED lines=13> */
[----:B0-----:R-:W3:Y:S04]  /*c2a0*/  LDL R2, [R1+0x3b8] ;  /* 0x0003b80001027983 */ /* 0x001ee80000100800 */
[----:B------:R-:W3:Y:S04]  /*c2b0*/  LDL R3, [R1+0x3c0] ;  /* 0x0003c00001037983 */ /* 0x000ee80000100800 */
[----:B------:R0:W-:Y:S04]  /*c2c0*/  STL.64 [R1+0x2a0], R6 ;  /* 0x0002a00601007387 */ /* 0x0001e80000100a00 */
[----:B------:R-:W3:Y:S01]  /*c2d0*/  LDL R5, [R1+0x3d0] ;  /* 0x0003d00001057983 */ /* 0x000ee20000100800 */
[----:B0-----:R-:W-:-:S03]  /*c2e0*/  IMAD.WIDE R6, R4, 0x2, R14 ;  /* 0x0000000204067825 */ /* 0x001fc600078e020e */
[----:B------:R-:W3:Y:S04]  /*c2f0*/  LDL R4, [R1+0x3d8] ;  /* 0x0003d80001047983 */ /* 0x000ee80000100800 */
[----:B------:R0:W-:Y:S01]  /*c300*/  STL.64 [R1+0x2b0], R6 ;  /* 0x0002b00601007387 */ /* 0x0001e20000100a00 */
[----:B----4-:R-:W-:-:S04]  /*c310*/  IMAD.WIDE R26, R26, 0x2, R14 ;  /* 0x000000021a1a7825 */ /* 0x010fc800078e020e */
[----:B0-----:R-:W-:-:S05]  /*c320*/  IMAD.WIDE R6, R23, 0x2, R14 ;  /* 0x0000000217067825 */ /* 0x001fca00078e020e */
[----:B------:R0:W-:Y:S02]  /*c330*/  STL.64 [R1+0x2c8], R6 ;  /* 0x0002c80601007387 */ /* 0x0001e40000100a00 */
[----:B0-----:R-:W-:-:S04]  /*c340*/  IMAD.WIDE R6, R28, 0x2, R14 ;  /* 0x000000021c067825 */ /* 0x001fc800078e020e */
[--C-:B------:R-:W-:Y:S01]  /*c350*/  IMAD.WIDE R28, R29, 0x2, R14.reuse ;  /* 0x000000021d1c7825 */ /* 0x100fe200078e020e */
[----:B------:R0:W-:Y:S04]  /*c360*/  STL.64 [R1+0x2e0], R6 ;  /* 0x0002e00601007387 */ /* 0x0001e80000100a00 */
[----:B0-----:R-:W4:Y:S04]  /*c370*/  LDL R6, [R1+0x3e8] ;  /* 0x0003e80001067983 */ /* 0x001f280000100800 */
[----:B------:R-:W4:Y:S04]  /*c380*/  LDL R7, [R1+0x3f0] ;  /* 0x0003f00001077983 */ /* 0x000f280000100800 */
[----:B------:R0:W-:Y:S04]  /*c390*/  STL.64 [R1+0x2f8], R28 ;  /* 0x0002f81c01007387 */ /* 0x0001e80000100a00 */
[----:B------:R-:W4:Y:S04]  /*c3a0*/  LDL R23, [R1+0x400] ;  /* 0x0004000001177983 */ /* 0x000f280000100800 */
[----:B0-----:R-:W4:Y:S04]  /*c3b0*/  LDL R28, [R1+0x408] ;  /* 0x00040800011c7983 */ /* 0x001f280000100800 */
[----:B------:R-:W4:Y:S04]  /*c3c0*/  LDL R29, [R1+0x418] ;  /* 0x00041800011d7983 */ /* 0x000f280000100800 */
[----:B------:R0:W-:Y:S04]  /*c3d0*/  STL.64 [R1+0x310], R26 ;  /* 0x0003101a01007387 */ /* 0x0001e80000100a00 */
[----:B0-----:R-:W2:Y:S02]  /*c3e0*/  LDL.LU R27, [R1+0x18e8] ;  /* 0x0018e800011b7983 */ /* 0x001ea40000300800 */
[----:B--2---:R-:W-:-:S05]  /*c3f0*/  IMAD.WIDE R26, R27, 0x2, R14 ;  /* 0x000000021b1a7825 */ /* 0x004fca00078e020e */
[----:B------:R0:W-:Y:S02]  /*c400*/  STL.64 [R1+0x328], R26 ;  /* 0x0003281a01007387 */ /* 0x0001e40000100a00 */
[----:B0-----:R-:W-:-:S04]  /*c410*/  IMAD.WIDE R26, R24, 0x2, R14 ;  /* 0x00000002181a7825 */ /* 0x001fc800078e020e */
[--C-:B---3--:R-:W-:Y:S01]  /*c420*/  IMAD.WIDE R24, R25, 0x2, R14.reuse ;  /* 0x0000000219187825 */ /* 0x108fe200078e020e */
[----:B------:R0:W-:Y:S04]  /*c430*/  STL.64 [R1+0x338], R26 ;  /* 0x0003381a01007387 */ /* 0x0001e80000100a00 */
[----:B------:R1:W-:Y:S01]  /*c440*/  STL.64 [R1+0x350], R24 ;  /* 0x0003501801007387 */ /* 0x0003e20000100a00 */
[----:B0-----:R-:W-:-:S04]  /*c450*/  IMAD.WIDE R26, R20, 0x2, R14 ;  /* 0x00000002141a7825 */ /* 0x001fc800078e020e */
[--C-:B-1----:R-:W-:Y:S01]  /*c460*/  IMAD.WIDE R24, R21, 0x2, R14.reuse ;  /* 0x0000000215187825 */ /* 0x102fe200078e020e */
[----:B------:R0:W-:Y:S03]  /*c470*/  STL.64 [R1+0x368], R26 ;  /* 0x0003681a01007387 */ /* 0x0001e60000100a00 */
[--C-:B------:R-:W-:Y:S01]  /*c480*/  IMAD.WIDE R20, R17, 0x2, R14.reuse ;  /* 0x0000000211147825 */ /* 0x100fe200078e020e */
[----:B------:R1:W-:Y:S03]  /*c490*/  STL.64 [R1+0x380], R24 ;  /* 0x0003801801007387 */ /* 0x0003e60000100a00 */
[----:B0-----:R-:W-:-:S04]  /*c4a0*/  IMAD.WIDE R26, R16, 0x2, R14 ;  /* 0x00000002101a7825 */ /* 0x001fc800078e020e */
[--C-:B-1----:R-:W-:Y:S01]  /*c4b0*/  IMAD.WIDE R24, R18, 0x2, R14.reuse ;  /* 0x0000000212187825 */ /* 0x102fe200078e020e */
[----:B------:R-:W-:Y:S03]  /*c4c0*/  STL.64 [R1+0x398], R26 ;  /* 0x0003981a01007387 */ /* 0x000fe60000100a00 */
[--C-:B------:R-:W-:Y:S01]  /*c4d0*/  IMAD.WIDE R16, R19, 0x2, R14.reuse ;  /* 0x0000000213107825 */ /* 0x100fe200078e020e */
[----:B------:R0:W-:Y:S03]  /*c4e0*/  STL.64 [R1+0x3b0], R20 ;  /* 0x0003b01401007387 */ /* 0x0001e60000100a00 */
[--C-:B------:R-:W-:Y:S01]  /*c4f0*/  IMAD.WIDE R18, R13, 0x2, R14.reuse ;  /* 0x000000020d127825 */ /* 0x100fe200078e020e */
[----:B------:R-:W-:Y:S04]  /*c500*/  STL.64 [R1+0x3c8], R24 ;  /* 0x0003c81801007387 */ /* 0x000fe80000100a00 */
[----:B------:R1:W-:Y:S01]  /*c510*/  STL.64 [R1+0x3e0], R16 ;  /* 0x0003e01001007387 */ /* 0x0003e20000100a00 */
[----:B0-----:R-:W-:-:S04]  /*c520*/  IMAD.WIDE R20, R12, 0x2, R14 ;  /* 0x000000020c147825 */ /* 0x001fc800078e020e */
[--C-:B------:R-:W-:Y:S01]  /*c530*/  IMAD.WIDE R12, R11, 0x2, R14.reuse ;  /* 0x000000020b0c7825 */ /* 0x100fe200078e020e */
[----:B------:R-:W-:Y:S03]  /*c540*/  STL.64 [R1+0x3f8], R20 ;  /* 0x0003f81401007387 */ /* 0x000fe60000100a00 */
[--C-:B-1----:R-:W-:Y:S01]  /*c550*/  IMAD.WIDE R16, R10, 0x2, R14.reuse ;  /* 0x000000020a107825 */ /* 0x102fe200078e020e */
[----:B------:R-:W-:Y:S03]  /*c560*/  STL.64 [R1+0x410], R18 ;  /* 0x0004101201007387 */ /* 0x000fe60000100a00 */
[--C-:B------:R-:W-:Y:S01]  /*c570*/  IMAD.WIDE R10, R8, 0x2, R14.reuse ;  /* 0x00000002080a7825 */ /* 0x100fe200078e020e */
[----:B------:R-:W-:Y:S03]  /*c580*/  STL.64 [R1+0x428], R16 ;  /* 0x0004281001007387 */ /* 0x000fe60000100a00 */
[--C-:B------:R-:W-:Y:S01]  /*c590*/  IMAD.WIDE R8, R9, 0x2, R14.reuse ;  /* 0x0000000209087825 */ /* 0x100fe200078e020e */
[----:B------:R0:W-:Y:S04]  /*c5a0*/  STL.64 [R1+0x438], R12 ;  /* 0x0004380c01007387 */ /* 0x0001e80000100a00 */
[----:B------:R1:W-:Y:S04]  /*c5b0*/  STL.64 [R1+0x450], R10 ;  /* 0x0004500a01007387 */ /* 0x0003e80000100a00 */
[----:B------:R2:W-:Y:S01]  /*c5c0*/  STL.64 [R1+0x468], R8 ;  /* 0x0004680801007387 */ /* 0x0005e20000100a00 */
[----:B0-----:R-:W-:-:S04]  /*c5d0*/  IMAD.WIDE R12, R22, 0x2, R14 ;  /* 0x00000002160c7825 */ /* 0x001fc800078e020e */
[--C-:B-1----:R-:W-:Y:S01]  /*c5e0*/  IMAD.WIDE R10, R2, 0x2, R14.reuse ;  /* 0x00000002020a7825 */ /* 0x102fe200078e020e */
[----:B------:R-:W-:Y:S03]  /*c5f0*/  STL.64 [R1+0x488], R12 ;  /* 0x0004880c01007387 */ /* 0x000fe60000100a00 */
[--C-:B--2---:R-:W-:Y:S01]  /*c600*/  IMAD.WIDE R8, R3, 0x2, R14.reuse ;  /* 0x0000000203087825 */ /* 0x104fe200078e020e */
[----:B------:R-:W2:Y:S04]  /*c610*/  LDL R2, [R1+0x420] ;  /* 0x0004200001027983 */ /* 0x000ea80000100800 */
[----:B------:R0:W-:Y:S04]  /*c620*/  STL.64 [R1+0x4a0], R10 ;  /* 0x0004a00a01007387 */ /* 0x0001e80000100a00 */
[----:B------:R-:W3:Y:S04]  /*c630*/  LDL R3, [R1+0x430] ;  /* 0x0004300001037983 */ /* 0x000ee80000100800 */
[----:B------:R1:W-:Y:S01]  /*c640*/  STL.64 [R1+0x4b8], R8 ;  /* 0x0004b80801007387 */ /* 0x0003e20000100a00 */
[----:B0-----:R-:W-:-:S03]  /*c650*/  IMAD.WIDE R10, R5, 0x2, R14 ;  /* 0x00000002050a7825 */ /* 0x001fc600078e020e */
[----:B------:R-:W3:Y:S04]  /*c660*/  LDL R22, [R1+0x440] ;  /* 0x0004400001167983 */ /* 0x000ee80000100800 */
[----:B------:R4:W-:Y:S01]  /*c670*/  STL.64 [R1+0x4d0], R10 ;  /* 0x0004d00a01007387 */ /* 0x0009e20000100a00 */
[----:B-1----:R-:W-:-:S03]  /*c680*/  IMAD.WIDE R8, R4, 0x2, R14 ;  /* 0x0000000204087825 */ /* 0x002fc600078e020e */
[----:B------:R-:W3:Y:S04]  /*c690*/  LDL R5, [R1+0x448] ;  /* 0x0004480001057983 */ /* 0x000ee80000100800 */
[----:B------:R0:W-:Y:S04]  /*c6a0*/  STL.64 [R1+0x4e8], R8 ;  /* 0x0004e80801007387 */ /* 0x0001e80000100a00 */
[----:B------:R-:W3:Y:S01]  /*c6b0*/  LDL R4, [R1+0x458] ;  /* 0x0004580001047983 */ /* 0x000ee20000100800 */
[----:B----4-:R-:W-:-:S04]  /*c6c0*/  IMAD.WIDE R10, R23, 0x2, R14 ;  /* 0x00000002170a7825 */ /* 0x010fc800078e020e */
[----:B0-----:R-:W-:-:S04]  /*c6d0*/  IMAD.WIDE R8, R6, 0x2, R14 ;  /* 0x0000000206087825 */ /* 0x001fc800078e020e */
[--C-:B------:R-:W-:Y:S01]  /*c6e0*/  IMAD.WIDE R6, R7, 0x2, R14.reuse ;  /* 0x0000000207067825 */ /* 0x100fe200078e020e */
[----:B------:R0:W-:Y:S04]  /*c6f0*/  STL.64 [R1+0x500], R8 ;  /* 0x0005000801007387 */ /* 0x0001e80000100a00 */
[----:B------:R1:W-:Y:S04]  /*c700*/  STL.64 [R1+0x510], R6 ;  /* 0x0005100601007387 */ /* 0x0003e80000100a00 */
[----:B------:R-:W-:Y:S01]  /*c710*/  STL.64 [R1+0x518], R10 ;  /* 0x0005180a01007387 */ /* 0x000fe20000100a00 */
[----:B0-----:R-:W-:-:S03]  /*c720*/  IMAD.WIDE R8, R28, 0x2, R14 ;  /* 0x000000021c087825 */ /* 0x001fc600078e020e */
[----:B------:R-:W4:Y:S04]  /*c730*/  LDL R26, [R1+0x460] ;  /* 0x00046000011a7983 */ /* 0x000f280000100800 */
[----:B------:R-:W-:Y:S04]  /*c740*/  STL.64 [R1+0x528], R8 ;  /* 0x0005280801007387 */ /* 0x000fe80000100a00 */
[----:B------:R-:W3:Y:S01]  /*c750*/  LDL R27, [R1+0x470] ;  /* 0x00047000011b7983 */ /* 0x000ee20000100800 */
[----:B-1----:R-:W-:-:S05]  /*c760*/  IMAD.WIDE R6, R29, 0x2, R14 ;  /* 0x000000021d067825 */ /* 0x002fca00078e020e */
[----:B------:R2:W-:Y:S02]  /*c770*/  STL.64 [R1+0x538], R6 ;  /* 0x0005380601007387 */ /* 0x0005e40000100a00 */
[--C-:B--2---:R-:W-:Y:S02]  /*c780*/  IMAD.WIDE R6, R2, 0x2, R14.reuse ;  /* 0x0000000202067825 */ /* 0x104fe400078e020e */
        /* <DEDUP_REMOVED lines=24> */
[----:B------:R0:W-:Y:S04]  /*c910*/  STL.64 [R1+0x560], R6 ;  /* 0x0005600601007387 */ /* 0x0001e80000100a00 */
[----:B------:R-:W4:Y:S01]  /*c920*/  LDL R9, [R1+0x210] ;  /* 0x0002100001097983 */ /* 0x000f220000100800 */
[----:B0-----:R-:W-:-:S04]  /*c930*/  IMAD.WIDE R6, R5, 0x2, R14 ;  /* 0x0000000205067825 */ /* 0x001fc800078e020e */
[--C-:B------:R-:W-:Y:S01]  /*c940*/  IMAD.WIDE R4, R4, 0x2, R14.reuse ;  /* 0x0000000204047825 */ /* 0x100fe200078e020e */
[----:B------:R0:W-:Y:S04]  /*c950*/  STL.64 [R1+0x568], R6 ;  /* 0x0005680601007387 */ /* 0x0001e80000100a00 */
[----:B0-----:R-:W4:Y:S04]  /*c960*/  LDL R6, [R1+0x20c] ;  /* 0x00020c0001067983 */ /* 0x001f280000100800 */
[----:B------:R0:W-:Y:S04]  /*c970*/  STL.64 [R1+0x578], R4 ;  /* 0x0005780401007387 */ /* 0x0001e80000100a00 */
[----:B------:R-:W4:Y:S04]  /*c980*/  LDL R7, [R1+0x208] ;  /* 0x0002080001077983 */ /* 0x000f280000100800 */
        /* <DEDUP_REMOVED lines=39> */
[----:B------:R-:W3:Y:S01]  /*cc00*/  LDL R28, [R1+0x1f4] ;  /* 0x0001f400011c7983 */ /* 0x000ee20000100800 */
[----:B----4-:R-:W-:-:S03]  /*cc10*/  IMAD.WIDE R8, R9, 0x2, R14 ;  /* 0x0000000209087825 */ /* 0x010fc600078e020e */
[----:B------:R1:W-:Y:S01]  /*cc20*/  STL.64 [R1+0x668], R10 ;  /* 0x0006680a01007387 */ /* 0x0003e20000100a00 */
[----:B0-----:R-:W-:-:S03]  /*cc30*/  IMAD.WIDE R12, R2, 0x2, R14 ;  /* 0x00000002020c7825 */ /* 0x001fc600078e020e */
[----:B------:R-:W4:Y:S04]  /*cc40*/  LDL R29, [R1+0x1f0] ;  /* 0x0001f000011d7983 */ /* 0x000f280000100800 */
[----:B------:R0:W-:Y:S01]  /*cc50*/  STL.64 [R1+0x678], R12 ;  /* 0x0006780c01007387 */ /* 0x0001e20000100a00 */
[----:B-1----:R-:W-:-:S03]  /*cc60*/  IMAD.WIDE R10, R3, 0x2, R14 ;  /* 0x00000002030a7825 */ /* 0x002fc600078e020e */
[----:B------:R-:W4:Y:S04]  /*cc70*/  LDL R2, [R1+0x1ec] ;  /* 0x0001ec0001027983 */ /* 0x000f280000100800 */
[----:B------:R1:W-:Y:S04]  /*cc80*/  STL.64 [R1+0x688], R10 ;  /* 0x0006880a01007387 */ /* 0x0003e80000100a00 */
[----:B------:R-:W4:Y:S01]  /*cc90*/  LDL R3, [R1+0x1e8] ;  /* 0x0001e80001037983 */ /* 0x000f220000100800 */
[----:B0-----:R-:W-:-:S03]  /*cca0*/  IMAD.WIDE R12, R6, 0x2, R14 ;  /* 0x00000002060c7825 */ /* 0x001fc600078e020e */
[----:B------:R0:W-:Y:S01]  /*ccb0*/  STL.64 [R1+0x690], R8 ;  /* 0x0006900801007387 */ /* 0x0001e20000100a00 */
[----:B-1----:R-:W-:-:S03]  /*ccc0*/  IMAD.WIDE R10, R7, 0x2, R14 ;  /* 0x00000002070a7825 */ /* 0x002fc600078e020e */
[----:B------:R-:W-:Y:S01]  /*ccd0*/  STL.64 [R1+0x698], R12 ;  /* 0x0006980c01007387 */ /* 0x000fe20000100a00 */
[----:B------:R-:W-:-:S04]  /*cce0*/  IMAD.WIDE R6, R5, 0x2, R14 ;  /* 0x0000000205067825 */ /* 0x000fc800078e020e */
[--C-:B0-----:R-:W-:Y:S01]  /*ccf0*/  IMAD.WIDE R8, R22, 0x2, R14.reuse ;  /* 0x0000000216087825 */ /* 0x101fe200078e020e */
[----:B------:R-:W-:Y:S04]  /*cd00*/  STL.64 [R1+0x6a0], R10 ;  /* 0x0006a00a01007387 */ /* 0x000fe80000100a00 */
[----:B------:R-:W-:Y:S04]  /*cd10*/  STL.64 [R1+0x6b0], R8 ;  /* 0x0006b00801007387 */ /* 0x000fe80000100a00 */
[----:B------:R-:W4:Y:S04]  /*cd20*/  LDL R26, [R1+0x1e4] ;  /* 0x0001e400011a7983 */ /* 0x000f280000100800 */
[----:B------:R2:W-:Y:S04]  /*cd30*/  STL.64 [R1+0x6b8], R6 ;  /* 0x0006b80601007387 */ /* 0x0005e80000100a00 */
[----:B------:R-:W4:Y:S01]  /*cd40*/  LDL R27, [R1+0x1e0] ;  /* 0x0001e000011b7983 */ /* 0x000f220000100800 */
[----:B------:R-:W-:-:S05]  /*cd50*/  IMAD.WIDE R4, R4, 0x2, R14 ;  /* 0x0000000204047825 */ /* 0x000fca00078e020e */
[----:B------:R0:W-:Y:S01]  /*cd60*/  STL.64 [R1+0x6c0], R4 ;  /* 0x0006c00401007387 */ /* 0x0001e20000100a00 */
[----:B--2---:R-:W-:-:S04]  /*cd70*/  IMAD.WIDE R6, R23, 0x2, R14 ;  /* 0x0000000217067825 */ /* 0x004fc800078e020e */
[----:B---3--:R-:W-:-:S04]  /*cd80*/  IMAD.WIDE R22, R28, 0x2, R14 ;  /* 0x000000021c167825 */ /* 0x008fc800078e020e */
[--C-:B----4-:R-:W-:Y:S01]  /*cd90*/  IMAD.WIDE R28, R29, 0x2, R14.reuse ;  /* 0x000000021d1c7825 */ /* 0x110fe200078e020e */
[----:B------:R1:W-:Y:S04]  /*cda0*/  STL [R1+0x18e0], R27 ;  /* 0x0018e01b01007387 */ /* 0x0003e80000100800 */
[----:B------:R-:W2:Y:S04]  /*cdb0*/  LDL R24, [R1+0x1dc] ;  /* 0x0001dc0001187983 */ /* 0x000ea80000100800 */
[----:B------:R-:W3:Y:S04]  /*cdc0*/  LDL R25, [R1+0x1d8] ;  /* 0x0001d80001197983 */ /* 0x000ee80000100800 */
[----:B------:R-:W4:Y:S04]  /*cdd0*/  LDL R20, [R1+0x1d4] ;  /* 0x0001d40001147983 */ /* 0x000f280000100800 */
        /* <DEDUP_REMOVED lines=10> */
[----:B0-----:R-:W4:Y:S04]  /*ce80*/  LDL R5, [R1+0x1a8] ;  /* 0x0001a80001057983 */ /* 0x001f280000100800 */
[----:B------:R-:W4:Y:S04]  /*ce90*/  LDL R4, [R1+0x1a4] ;  /* 0x0001a40001047983 */ /* 0x000f280000100800 */
[----:B------:R-:W4:Y:S04]  /*cea0*/  LDL R11, [R1+0x198] ;  /* 0x00019800010b7983 */ /* 0x000f280000100800 */
[----:B------:R0:W-:Y:S01]  /*ceb0*/  STL.64 [R1+0x6c8], R6 ;  /* 0x0006c80601007387 */ /* 0x0001e20000100a00 */
[----:B-1----:R-:W-:-:S03]  /*cec0*/  IMAD.WIDE R26, R26, 0x2, R14 ;  /* 0x000000021a1a7825 */ /* 0x002fc600078e020e */
[----:B0-----:R-:W4:Y:S04]  /*ced0*/  LDL R6, [R1+0x6a8] ;  /* 0x0006a80001067983 */ /* 0x001f280000100800 */
[----:B------:R0:W-:Y:S04]  /*cee0*/  STL.64 [R1+0x6d0], R22 ;  /* 0x0006d01601007387 */ /* 0x0001e80000100a00 */
[----:B------:R-:W-:Y:S04]  /*cef0*/  STL.64 [R1+0x6d8], R28 ;  /* 0x0006d81c01007387 */ /* 0x000fe80000100a00 */
[----:B------:R-:W4:Y:S01]  /*cf00*/  LDL.LU R7, [R1+0xc] ;  /* 0x00000c0001077983 */ /* 0x000f220000300800 */
[----:B0-----:R-:W-:-:S04]  /*cf10*/  IMAD.WIDE R22, R2, 0x2, R14 ;  /* 0x0000000202167825 */ /* 0x001fc800078e020e */
[--C-:B------:R-:W-:Y:S01]  /*cf20*/  IMAD.WIDE R2, R3, 0x2, R14.reuse ;  /* 0x0000000203027825 */ /* 0x100fe200078e020e */
[----:B------:R0:W-:Y:S04]  /*cf30*/  STL.64 [R1+0x6e0], R22 ;  /* 0x0006e01601007387 */ /* 0x0001e80000100a00 */
[----:B0-----:R-:W4:Y:S04]  /*cf40*/  LDL.LU R22, [R1+0x10] ;  /* 0x0000100001167983 */ /* 0x001f280000300800 */
[----:B------:R0:W-:Y:S04]  /*cf50*/  STL.64 [R1+0x6e8], R2 ;  /* 0x0006e80201007387 */ /* 0x0001e80000100a00 */
[----:B------:R-:W4:Y:S04]  /*cf60*/  LDL.LU R23, [R1+0x14] ;  /* 0x0000140001177983 */ /* 0x000f280000300800 */
[----:B------:R-:W4:Y:S04]  /*cf70*/  LDL.LU R28, [R1+0x18] ;  /* 0x00001800011c7983 */ /* 0x000f280000300800 */
[----:B------:R-:W4:Y:S04]  /*cf80*/  LDL.LU R29, [R1+0x1c] ;  /* 0x00001c00011d7983 */ /* 0x000f280000300800 */
[----:B0-----:R-:W4:Y:S04]  /*cf90*/  LDL.LU R2, [R1+0x20] ;  /* 0x0000200001027983 */ /* 0x001f280000300800 */
[----:B------:R-:W4:Y:S04]  /*cfa0*/  LDL.LU R3, [R1+0x24] ;  /* 0x0000240001037983 */ /* 0x000f280000300800 */
[----:B------:R0:W-:Y:S04]  /*cfb0*/  STL.64 [R1+0x6f0], R26 ;  /* 0x0006f01a01007387 */ /* 0x0001e80000100a00 */
[----:B0-----:R-:W2:Y:S02]  /*cfc0*/  LDL.LU R27, [R1+0x18e0] ;  /* 0x0018e000011b7983 */ /* 0x001ea40000300800 */
[----:B--2---:R-:W-:-:S05]  /*cfd0*/  IMAD.WIDE R26, R27, 0x2, R14 ;  /* 0x000000021b1a7825 */ /* 0x004fca00078e020e */
[----:B------:R0:W-:Y:S02]  /*cfe0*/  STL.64 [R1+0x6f8], R26 ;  /* 0x0006f81a01007387 */ /* 0x0001e40000100a00 */
[----:B0-----:R-:W-:-:S04]  /*cff0*/  IMAD.WIDE R26, R24, 0x2, R14 ;  /* 0x00000002181a7825 */ /* 0x001fc800078e020e */
[--C-:B---3--:R-:W-:Y:S01]  /*d000*/  IMAD.WIDE R24, R25, 0x2, R14.reuse ;  /* 0x0000000219187825 */ /* 0x108fe200078e020e */
[----:B------:R0:W-:Y:S04]  /*d010*/  STL.64 [R1+0x700], R26 ;  /* 0x0007001a01007387 */ /* 0x0001e80000100a00 */
[----:B0-----:R-:W2:Y:S04]  /*d020*/  LDL.LU.64 R26, [R1+0x18d8] ;  /* 0x0018d800011a7983 */ /* 0x001ea80000300a00 */
[----:B------:R4:W-:Y:S02]  /*d030*/  STL.64 [R1+0x708], R24 ;  /* 0x0007081801007387 */ /* 0x0009e40000100a00 */
[----:B----4-:R-:W-:-:S04]  /*d040*/  IMAD.WIDE R24, R20, 0x2, R14 ;  /* 0x0000000214187825 */ /* 0x010fc800078e020e */
[--C-:B------:R-:W-:Y:S01]  /*d050*/  IMAD.WIDE R20, R21, 0x2, R14.reuse ;  /* 0x0000000215147825 */ /* 0x100fe200078e020e */
[----:B------:R0:W-:Y:S04]  /*d060*/  STL.64 [R1+0x710], R24 ;  /* 0x0007101801007387 */ /* 0x0001e80000100a00 */
[----:B0-----:R-:W3:Y:S04]  /*d070*/  LDL.LU.64 R24, [R1+0x18d0] ;  /* 0x0018d00001187983 */ /* 0x001ee80000300a00 */
[----:B------:R0:W-:Y:S02]  /*d080*/  STL.64 [R1+0x718], R20 ;  /* 0x0007181401007387 */ /* 0x0001e40000100a00 */
[----:B0-----:R-:W-:-:S04]  /*d090*/  IMAD.WIDE R20, R16, 0x2, R14 ;  /* 0x0000000210147825 */ /* 0x001fc800078e020e */
[--C-:B------:R-:W-:Y:S01]  /*d0a0*/  IMAD.WIDE R16, R17, 0x2, R14.reuse ;  /* 0x0000000211107825 */ /* 0x100fe200078e020e */
[----:B------:R0:W-:Y:S04]  /*d0b0*/  STL.64 [R1+0x720], R20 ;  /* 0x0007201401007387 */ /* 0x0001e80000100a00 */
[----:B0-----:R-:W4:Y:S04]  /*d0c0*/  LDL.LU.64 R20, [R1+0x18c8] ;  /* 0x0018c80001147983 */ /* 0x001f280000300a00 */
[----:B------:R0:W-:Y:S02]  /*d0d0*/  STL.64 [R1+0x728], R16 ;  /* 0x0007281001007387 */ /* 0x0001e40000100a00 */
[----:B0-----:R-:W-:-:S04]  /*d0e0*/  IMAD.WIDE R16, R18, 0x2, R14 ;  /* 0x0000000212107825 */ /* 0x001fc800078e020e */
        /* <DEDUP_REMOVED lines=9> */
[----:B0-----:R-:W-:-:S05]  /*d180*/  IMAD.WIDE R12, R10, 0x2, R14 ;  /* 0x000000020a0c7825 */ /* 0x001fca00078e020e */
        /* <DEDUP_REMOVED lines=9> */
[----:B0-----:R-:W2:Y:S04]  /*d220*/  LDL.LU.64 R8, [R1+0x18a8] ;  /* 0x0018a80001087983 */ /* 0x001ea80000300a00 */
[----:B------:R0:W-:Y:S04]  /*d230*/  STL.64 [R1+0x770], R4 ;  /* 0x0007700401007387 */ /* 0x0001e80000100a00 */
[----:B0-----:R-:W3:Y:S02]  /*d240*/  LDL.LU R5, [R1+0x18a4] ;  /* 0x0018a40001057983 */ /* 0x001ee40000300800 */
[----:B---3--:R-:W-:-:S05]  /*d250*/  IMAD.WIDE R4, R5, 0x2, R14 ;  /* 0x0000000205047825 */ /* 0x008fca00078e020e */
[----:B------:R0:W-:Y:S04]  /*d260*/  STL.64 [R1+0x778], R4 ;  /* 0x0007780401007387 */ /* 0x0001e80000100a00 */
[----:B0-----:R-:W3:Y:S01]  /*d270*/  LDL.LU R4, [R1+0x18a0] ;  /* 0x0018a00001047983 */ /* 0x001ee20000300800 */
[----:B------:R-:W-:-:S04]  /*d280*/  IMAD.WIDE R10, R11, 0x2, R14 ;  /* 0x000000020b0a7825 */ /* 0x000fc800078e020e */
[----:B---3--:R-:W-:-:S05]  /*d290*/  IMAD.WIDE R4, R4, 0x2, R14 ;  /* 0x0000000204047825 */ /* 0x008fca00078e020e */
[----:B------:R0:W-:Y:S04]  /*d2a0*/  STL.64 [R1+0x780], R4 ;  /* 0x0007800401007387 */ /* 0x0001e80000100a00 */
[----:B0-----:R-:W2:Y:S04]  /*d2b0*/  LDL.LU.64 R4, [R1+0x1898] ;  /* 0x0018980001047983 */ /* 0x001ea80000300a00 */
[----:B------:R0:W-:Y:S02]  /*d2c0*/  STL.64 [R1+0x788], R10 ;  /* 0x0007880a01007387 */ /* 0x0001e40000100a00 */
[----:B0-----:R-:W-:-:S05]  /*d2d0*/  IMAD.WIDE R10, R6, 0x2, R14 ;  /* 0x00000002060a7825 */ /* 0x001fca00078e020e */
[----:B------:R0:W-:Y:S02]  /*d2e0*/  STL.64 [R1+0x798], R10 ;  /* 0x0007980a01007387 */ /* 0x0001e40000100a00 */
[----:B0-----:R-:W-:Y:S02]  /*d2f0*/  IMAD.WIDE R10, R0, 0x2, R14 ;  /* 0x00000002000a7825 */ /* 0x001fe400078e020e */
[----:B------:R-:W3:Y:S04]  /*d300*/  LDL.LU R15, [R1+0x220] ;  /* 0x00022000010f7983 */ /* 0x000ee80000300800 */
[----:B------:R2:W-:Y:S02]  /*d310*/  STL.64 [R1+0x790], R10 ;  /* 0x0007900a01007387 */ /* 0x0005e40000100a00 */
[----:B--2---:R-:W-:-:S04]  /*d320*/  IMAD.WIDE R10, R9, 0x2, R4 ;  /* 0x00000002090a7825 */ /* 0x004fc800078e0204 */
[--C-:B------:R-:W-:Y:S01]  /*d330*/  IMAD.WIDE R6, R7, 0x2, R4.reuse ;  /* 0x0000000207067825 */ /* 0x100fe200078e0204 */
[----:B------:R0:W-:Y:S04]  /*d340*/  STL.64 [R1+0x90], R10 ;  /* 0x0000900a01007387 */ /* 0x0001e80000100a00 */
[----:B0-----:R-:W2:Y:S04]  /*d350*/  LDL.LU.64 R10, [R1+0x1890] ;  /* 0x00189000010a7983 */ /* 0x001ea80000300a00 */
[----:B------:R0:W-:Y:S02]  /*d360*/  STL.64 [R1+0x88], R6 ;  /* 0x0000880601007387 */ /* 0x0001e40000100a00 */
[----:B0-----:R-:W-:-:S04]  /*d370*/  IMAD.WIDE R6, R22, 0x2, R4 ;  /* 0x0000000216067825 */ /* 0x001fc800078e0204 */
[--C-:B------:R-:W-:Y:S01]  /*d380*/  IMAD.WIDE R22, R23, 0x2, R4.reuse ;  /* 0x0000000217167825 */ /* 0x100fe200078e0204 */
[----:B------:R0:W-:Y:S04]  /*d390*/  STL.64 [R1+0x80], R6 ;  /* 0x0000800601007387 */ /* 0x0001e80000100a00 */
[----:B0-----:R-:W2:Y:S04]  /*d3a0*/  LDL.LU.64 R6, [R1+0x1888] ;  /* 0x0018880001067983 */ /* 0x001ea80000300a00 */
        /* <DEDUP_REMOVED lines=11> */
[----:B0-----:R-:W4:Y:S01]  /*d460*/  LDL.LU.64 R2, [R1+0x1870] ;  /* 0x0018700001027983 */ /* 0x001f220000300a00 */
[----:B---3--:R-:W-:-:S05]  /*d470*/  IMAD.WIDE R14, R15, 0x2, R4 ;  /* 0x000000020f0e7825 */ /* 0x008fca00078e0204 */
[----:B------:R4:W-:Y:S01]  /*d480*/  STL.64 [R1+0x50], R14 ;  /* 0x0000500e01007387 */ /* 0x0009e20000100a00 */
[----:B------:R-:W-:-:S04]  /*d490*/  IMAD.WIDE R8, R8, 0x2, R4 ;  /* 0x0000000208087825 */ /* 0x000fc800078e0204 */
[----:B----4-:R-:W-:-:S05]  /*d4a0*/  IMAD.WIDE R14, R3, 0x2, R4 ;  /* 0x00000002030e7825 */ /* 0x010fca00078e0204 */
[----:B------:R0:W-:Y:S01]  /*d4b0*/  STL.64 [R1+0x48], R14 ;  /* 0x0000480e01007387 */ /* 0x0001e20000100a00 */
[----:B------:R-:W-:-:S04]  /*d4c0*/  IMAD.WIDE R2, R2, 0x2, R4 ;  /* 0x0000000202027825 */ /* 0x000fc800078e0204 */
[----:B0-----:R-:W-:-:S05]  /*d4d0*/  IMAD.WIDE R14, R26, 0x2, R4 ;  /* 0x000000021a0e7825 */ /* 0x001fca00078e0204 */
[----:B------:R0:W-:Y:S02]  /*d4e0*/  STL.64 [R1+0x40], R14 ;  /* 0x0000400e01007387 */ /* 0x0001e40000100a00 */
[----:B0-----:R-:W-:-:S05]  /*d4f0*/  IMAD.WIDE R14, R16, 0x2, R4 ;  /* 0x00000002100e7825 */ /* 0x001fca00078e0204 */
[----:B------:R2:W-:Y:S04]  /*d500*/  STL.64 [R1+0x38], R14 ;  /* 0x0000380e01007387 */ /* 0x0005e80000100a00 */
[----:B------:R0:W-:Y:S01]  /*d510*/  STL.64 [R1+0x30], R2 ;  /* 0x0000300201007387 */ /* 0x0001e20000100a00 */
[----:B--2---:R-:W-:-:S04]  /*d520*/  IMAD.WIDE R14, R28, 0x2, R4 ;  /* 0x000000021c0e7825 */ /* 0x004fc800078e0204 */
[--C-:B0-----:R-:W-:Y:S01]  /*d530*/  IMAD.WIDE R2, R22, 0x2, R4.reuse ;  /* 0x0000000216027825 */ /* 0x101fe200078e0204 */
[----:B------:R0:W-:Y:S04]  /*d540*/  STL.64 [R1+0x28], R14 ;  /* 0x0000280e01007387 */ /* 0x0001e80000100a00 */
[----:B------:R1:W-:Y:S01]  /*d550*/  STL.64 [R1+0x20], R2 ;  /* 0x0000200201007387 */ /* 0x0003e20000100a00 */
[----:B------:R-:W-:-:S04]  /*d560*/  IMAD.WIDE R28, R29, 0x2, R4 ;  /* 0x000000021d1c7825 */ /* 0x000fc800078e0204 */
[----:B0-----:R-:W-:-:S04]  /*d570*/  IMAD.WIDE R14, R19, 0x2, R4 ;  /* 0x00000002130e7825 */ /* 0x001fc800078e0204 */
[--C-:B-1----:R-:W-:Y:S01]  /*d580*/  IMAD.WIDE R2, R10, 0x2, R4.reuse ;  /* 0x000000020a027825 */ /* 0x102fe200078e0204 */
[----:B------:R0:W-:Y:S04]  /*d590*/  STL.64 [R1+0x18], R14 ;  /* 0x0000180e01007387 */ /* 0x0001e80000100a00 */
[----:B------:R1:W-:Y:S01]  /*d5a0*/  STL.64 [R1+0x10], R2 ;  /* 0x0000100201007387 */ /* 0x0003e20000100a00 */
[----:B0-----:R-:W-:-:S04]  /*d5b0*/  IMAD.WIDE R14, R6, 0x2, R4 ;  /* 0x00000002060e7825 */ /* 0x001fc800078e0204 */
[--C-:B-1----:R-:W-:Y:S01]  /*d5c0*/  IMAD.WIDE R2, R13, 0x2, R4.reuse ;  /* 0x000000020d027825 */ /* 0x102fe200078e0204 */
[----:B------:R-:W-:Y:S04]  /*d5d0*/  STL.64 [R1+0x8], R14 ;  /* 0x0000080e01007387 */ /* 0x000fe80000100a00 */
[----:B------:R-:W-:Y:S04]  /*d5e0*/  STL.64 [R1+0x1818], R28 ;  /* 0x0018181c01007387 */ /* 0x000fe80000100a00 */
[----:B------:R0:W-:Y:S01]  /*d5f0*/  STL.64 [R1], R2 ;  /* 0x0000000201007387 */ /* 0x0001e20000100a00 */
[----:B------:R-:W-:-:S04]  /*d600*/  IMAD.WIDE R6, R7, 0x2, R4 ;  /* 0x0000000207067825 */ /* 0x000fc800078e0204 */
[----:B0-----:R-:W-:-:S05]  /*d610*/  IMAD.WIDE R2, R23, 0x2, R4 ;  /* 0x0000000217027825 */ /* 0x001fca00078e0204 */
[----:B------:R0:W-:Y:S04]  /*d620*/  STL.64 [R1+0x1810], R2 ;  /* 0x0018100201007387 */ /* 0x0001e80000100a00 */
[----:B------:R-:W2:Y:S04]  /*d630*/  LDL.LU R29, [R1+0x2e8] ;  /* 0x0002e800011d7983 */ /* 0x000ea80000300800 */
[----:B------:R-:W-:Y:S04]  /*d640*/  STL.64 [R1+0x1820], R6 ;  /* 0x0018200601007387 */ /* 0x000fe80000100a00 */
[----:B0-----:R-:W3:Y:S04]  /*d650*/  LDL.LU R2, [R1+0x2ec] ;  /* 0x0002ec0001027983 */ /* 0x001ee80000300800 */
[----:B------:R-:W-:Y:S04]  /*d660*/  STL.64 [R1+0x1808], R8 ;  /* 0x0018080801007387 */ /* 0x000fe80000100a00 */
[----:B------:R-:W4:Y:S01]  /*d670*/  LDL.LU R3, [R1+0x2f0] ;  /* 0x0002f00001037983 */ /* 0x000f220000300800 */
[----:B------:R-:W-:-:S04]  /*d680*/  IMAD.WIDE R10, R11, 0x2, R4 ;  /* 0x000000020b0a7825 */ /* 0x000fc800078e0204 */
[--C-:B------:R-:W-:Y:S01]  /*d690*/  IMAD.WIDE R12, R12, 0x2, R4.reuse ;  /* 0x000000020c0c7825 */ /* 0x100fe200078e0204 */
[----:B------:R-:W-:Y:S04]  /*d6a0*/  STL.64 [R1+0x1800], R10 ;  /* 0x0018000a01007387 */ /* 0x000fe80000100a00 */
[----:B------:R0:W-:Y:S01]  /*d6b0*/  STL.64 [R1+0x1828], R12 ;  /* 0x0018280c01007387 */ /* 0x0001e20000100a00 */
[----:B------:R-:W-:-:S03]  /*d6c0*/  IMAD.WIDE R14, R18, 0x2, R4 ;  /* 0x00000002120e7825 */ /* 0x000fc600078e0204 */
[----:B0-----:R-:W4:Y:S04]  /*d6d0*/  LDL.LU R13, [R1+0x2f4] ;  /* 0x0002f400010d7983 */ /* 0x001f280000300800 */
[----:B------:R-:W4:Y:S01]  /*d6e0*/  LDL.LU R10, [R1+0x300] ;  /* 0x00030000010a7983 */ /* 0x000f220000300800 */
[----:B------:R-:W-:-:S03]  /*d6f0*/  IMAD.WIDE R16, R17, 0x2, R4 ;  /* 0x0000000211107825 */ /* 0x000fc600078e0204 */
[----:B------:R-:W-:Y:S01]  /*d700*/  STL.64 [R1+0x1830], R14 ;  /* 0x0018300e01007387 */ /* 0x000fe20000100a00 */
[----:B------:R-:W-:-:S03]  /*d710*/  IMAD.WIDE R18, R21, 0x2, R4 ;  /* 0x0000000215127825 */ /* 0x000fc600078e0204 */
[----:B------:R2:W-:Y:S01]  /*d720*/  STL.64 [R1+0x1838], R16 ;  /* 0x0018381001007387 */ /* 0x0005e20000100a00 */
[----:B------:R-:W-:-:S03]  /*d730*/  IMAD.WIDE R20, R20, 0x2, R4 ;  /* 0x0000000214147825 */ /* 0x000fc600078e0204 */
[----:B------:R-:W4:Y:S04]  /*d740*/  LDL.LU R8, [R1+0x304] ;  /* 0x0003040001087983 */ /* 0x000f280000300800 */
[----:B------:R-:W-:Y:S04]  /*d750*/  STL.64 [R1+0x1840], R18 ;  /* 0x0018401201007387 */ /* 0x000fe80000100a00 */
[----:B------:R-:W4:Y:S04]  /*d760*/  LDL.LU R9, [R1+0x308] ;  /* 0x0003080001097983 */ /* 0x000f280000300800 */
[----:B------:R-:W-:Y:S04]  /*d770*/  STL.64 [R1+0x1848], R20 ;  /* 0x0018481401007387 */ /* 0x000fe80000100a00 */
[----:B------:R-:W4:Y:S01]  /*d780*/  LDL.LU R11, [R1+0x30c] ;  /* 0x00030c00010b7983 */ /* 0x000f220000300800 */
[----:B------:R-:W-:-:S03]  /*d790*/  IMAD.WIDE R22, R24, 0x2, R4 ;  /* 0x0000000218167825 */ /* 0x000fc600078e0204 */
[----:B------:R-:W4:Y:S01]  /*d7a0*/  LDL.LU R6, [R1+0x318] ;  /* 0x0003180001067983 */ /* 0x000f220000300800 */
[----:B------:R-:W-:-:S03]  /*d7b0*/  IMAD.WIDE R24, R25, 0x2, R4 ;  /* 0x0000000219187825 */ /* 0x000fc600078e0204 */
[----:B------:R0:W-:Y:S04]  /*d7c0*/  STL.64 [R1+0x1850], R22 ;  /* 0x0018501601007387 */ /* 0x0001e80000100a00 */
[----:B------:R-:W4:Y:S01]  /*d7d0*/  LDL.LU R7, [R1+0x31c] ;  /* 0x00031c0001077983 */ /* 0x000f220000300800 */
[----:B------:R-:W-:-:S03]  /*d7e0*/  IMAD.WIDE R26, R27, 0x2, R4 ;  /* 0x000000021b1a7825 */ /* 0x000fc600078e0204 */
[----:B------:R-:W-:Y:S04]  /*d7f0*/  STL.64 [R1+0x1858], R24 ;  /* 0x0018581801007387 */ /* 0x000fe80000100a00 */
[----:B------:R-:W4:Y:S04]  /*d800*/  LDL.LU R28, [R1+0x320] ;  /* 0x00032000011c7983 */ /* 0x000f280000300800 */
[----:B------:R-:W-:Y:S01]  /*d810*/  STL.64 [R1+0x1860], R26 ;  /* 0x0018601a01007387 */ /* 0x000fe20000100a00 */
[----:B--2---:R-:W-:-:S03]  /*d820*/  IMAD.WIDE R16, R29, 0x2, R4 ;  /* 0x000000021d107825 */ /* 0x004fc600078e0204 */
[----:B------:R-:W2:Y:S04]  /*d830*/  LDL.LU R29, [R1+0x324] ;  /* 0x00032400011d7983 */ /* 0x000ea80000300800 */
[----:B------:R-:W-:Y:S01]  /*d840*/  STL.64 [R1+0x220], R16 ;  /* 0x0002201001007387 */ /* 0x000fe20000100a00 */
[----:B---3--:R-:W-:-:S03]  /*d850*/  IMAD.WIDE R14, R2, 0x2, R4 ;  /* 0x00000002020e7825 */ /* 0x008fc600078e0204 */
[----:B0-----:R-:W3:Y:S04]  /*d860*/  LDL.LU R23, [R1+0x330] ;  /* 0x0003300001177983 */ /* 0x001ee80000300800 */
[----:B------:R-:W3:Y:S04]  /*d870*/  LDL.LU R20, [R1+0x334] ;  /* 0x0003340001147983 */ /* 0x000ee80000300800 */
[----:B------:R4:W-:Y:S04]  /*d880*/  STL.64 [R1+0x238], R14 ;  /* 0x0002380e01007387 */ /* 0x0009e80000100a00 */
[----:B------:R-:W3:Y:S04]  /*d890*/  LDL.LU R2, [R1+0x340] ;  /* 0x0003400001027983 */ /* 0x000ee80000300800 */
[----:B------:R-:W3:Y:S01]  /*d8a0*/  LDL.LU R21, [R1+0x344] ;  /* 0x0003440001157983 */ /* 0x000ee20000300800 */
[----:B----4-:R-:W-:-:S03]  /*d8b0*/  IMAD.WIDE R14, R3, 0x2, R4 ;  /* 0x00000002030e7825 */ /* 0x010fc600078e0204 */
[----:B------:R-:W4:Y:S04]  /*d8c0*/  LDL.LU R3, [R1+0x348] ;  /* 0x0003480001037983 */ /* 0x000f280000300800 */
[----:B------:R0:W-:Y:S04]  /*d8d0*/  STL.64 [R1+0x250], R14 ;  /* 0x0002500e01007387 */ /* 0x0001e80000100a00 */
[----:B------:R-:W4:Y:S01]  /*d8e0*/  LDL.LU R18, [R1+0x34c] ;  /* 0x00034c0001127983 */ /* 0x000f220000300800 */
[----:B0-----:R-:W-:-:S03]  /*d8f0*/  IMAD.WIDE R14, R13, 0x2, R4 ;  /* 0x000000020d0e7825 */ /* 0x001fc600078e0204 */
[----:B------:R-:W4:Y:S04]  /*d900*/  LDL.LU R13, [R1+0x358] ;  /* 0x00035800010d7983 */ /* 0x000f280000300800 */
[----:B------:R0:W-:Y:S04]  /*d910*/  STL.64 [R1+0x260], R14 ;  /* 0x0002600e01007387 */ /* 0x0001e80000100a00 */
[----:B------:R-:W4:Y:S04]  /*d920*/  LDL.LU R19, [R1+0x35c] ;  /* 0x00035c0001137983 */ /* 0x000f280000300800 */
[----:B------:R-:W4:Y:S01]  /*d930*/  LDL.LU R16, [R1+0x360] ;  /* 0x0003600001107983 */ /* 0x000f220000300800 */
[----:B0-----:R-:W-:-:S05]  /*d940*/  IMAD.WIDE R14, R10, 0x2, R4 ;  /* 0x000000020a0e7825 */ /* 0x001fca00078e0204 */
[----:B------:R0:W-:Y:S04]  /*d950*/  STL.64 [R1+0x278], R14 ;  /* 0x0002780e01007387 */ /* 0x0001e80000100a00 */
[----:B------:R-:W4:Y:S04]  /*d960*/  LDL.LU R10, [R1+0x364] ;  /* 0x00036400010a7983 */ /* 0x000f280000300800 */
[----:B------:R-:W4:Y:S01]  /*d970*/  LDL.LU R17, [R1+0x370] ;  /* 0x0003700001117983 */ /* 0x000f220000300800 */
[----:B0-----:R-:W-:-:S03]  /*d980*/  IMAD.WIDE R14, R8, 0x2, R4 ;  /* 0x00000002080e7825 */ /* 0x001fc600078e0204 */
[----:B------:R-:W4:Y:S01]  /*d990*/  LDL.LU R8, [R1+0x374] ;  /* 0x0003740001087983 */ /* 0x000f220000300800 */
[----:B------:R-:W-:-:S03]  /*d9a0*/  IMAD.WIDE R24, R9, 0x2, R4 ;  /* 0x0000000209187825 */ /* 0x000fc600078e0204 */
[----:B------:R0:W-:Y:S01]  /*d9b0*/  STL.64 [R1+0x288], R14 ;  /* 0x0002880e01007387 */ /* 0x0001e20000100a00 */
[----:B------:R-:W-:-:S03]  /*d9c0*/  IMAD.WIDE R26, R11, 0x2, R4 ;  /* 0x000000020b1a7825 */ /* 0x000fc600078e0204 */
[----:B0-----:R-:W4:Y:S04]  /*d9d0*/  LDL.LU R14, [R1+0x378] ;  /* 0x00037800010e7983 */ /* 0x001f280000300800 */
[----:B------:R-:W4:Y:S04]  /*d9e0*/  LDL.LU R9, [R1+0x388] ;  /* 0x0003880001097983 */ /* 0x000f280000300800 */
[----:B------:R0:W-:Y:S04]  /*d9f0*/  STL.64 [R1+0x298], R24 ;  /* 0x0002981801007387 */ /* 0x0001e80000100a00 */
[----:B------:R-:W4:Y:S04]  /*da00*/  LDL.LU R11, [R1+0x390] ;  /* 0x00039000010b7983 */ /* 0x000f280000300800 */
[----:B------:R1:W-:Y:S01]  /*da10*/  STL.64 [R1+0x2a8], R26 ;  /* 0x0002a81a01007387 */ /* 0x0003e20000100a00 */
[----:B0-----:R-:W-:-:S03]  /*da20*/  IMAD.WIDE R24, R6, 0x2, R4 ;  /* 0x0000000206187825 */ /* 0x001fc600078e0204 */
[----:B------:R-:W4:Y:S04]  /*da30*/  LDL.LU R15, [R1+0x3a0] ;  /* 0x0003a000010f7983 */ /* 0x000f280000300800 */
[----:B------:R-:W4:Y:S04]  /*da40*/  LDL.LU R6, [R1+0x3a8] ;  /* 0x0003a80001067983 */ /* 0x000f280000300800 */
[----:B------:R0:W-:Y:S04]  /*da50*/  STL.64 [R1+0x2b8], R24 ;  /* 0x0002b81801007387 */ /* 0x0001e80000100a00 */
[----:B------:R-:W4:Y:S01]  /*da60*/  LDL.LU R12, [R1+0x3b8] ;  /* 0x0003b800010c7983 */ /* 0x000f220000300800 */
[----:B-1----:R-:W-:-:S04]  /*da70*/  IMAD.WIDE R26, R28, 0x2, R4 ;  /* 0x000000021c1a7825 */ /* 0x002fc800078e0204 */
[--C-:B0-----:R-:W-:Y:S02]  /*da80*/  IMAD.WIDE R24, R7, 0x2, R4.reuse ;  /* 0x0000000207187825 */ /* 0x101fe400078e0204 */
[----:B------:R-:W4:Y:S04]  /*da90*/  LDL.LU R7, [R1+0x3c0] ;  /* 0x0003c00001077983 */ /* 0x000f280000300800 */
[----:B------:R2:W-:Y:S04]  /*daa0*/  STL.64 [R1+0x2c0], R24 ;  /* 0x0002c01801007387 */ /* 0x0005e80000100a00 */
[----:B------:R-:W4:Y:S04]  /*dab0*/  LDL.LU R28, [R1+0x3d0] ;  /* 0x0003d000011c7983 */ /* 0x000f280000300800 */
[----:B------:R3:W-:Y:S01]  /*dac0*/  STL.64 [R1+0x2d0], R26 ;  /* 0x0002d01a01007387 */ /* 0x0007e20000100a00 */
[----:B--2---:R-:W-:-:S03]  /*dad0*/  IMAD.WIDE R24, R29, 0x2, R4 ;  /* 0x000000021d187825 */ /* 0x004fc600078e0204 */
[----:B------:R-:W2:Y:S01]  /*dae0*/  LDL.LU R29, [R1+0x3d8] ;  /* 0x0003d800011d7983 */ /* 0x000ea20000300800 */
[----:B---3--:R-:W-:-:S03]  /*daf0*/  IMAD.WIDE R26, R23, 0x2, R4 ;  /* 0x00000002171a7825 */ /* 0x008fc600078e0204 */
[----:B------:R0:W-:Y:S01]  /*db00*/  STL.64 [R1+0x2d8], R24 ;  /* 0x0002d81801007387 */ /* 0x0001e20000100a00 */
[----:B------:R-:W-:-:S03]  /*db10*/  IMAD.WIDE R22, R20, 0x2, R4 ;  /* 0x0000000214167825 */ /* 0x000fc600078e0204 */
[----:B------:R-:W-:Y:S01]  /*db20*/  STL.64 [R1+0x2e8], R26 ;  /* 0x0002e81a01007387 */ /* 0x000fe20000100a00 */
[----:B0-----:R-:W-:-:S03]  /*db30*/  IMAD.WIDE R24, R2, 0x2, R4 ;  /* 0x0000000202187825 */ /* 0x001fc600078e0204 */
[----:B------:R-:W3:Y:S04]  /*db40*/  LDL.LU R2, [R1+0x3e8] ;  /* 0x0003e80001027983 */ /* 0x000ee80000300800 */
[----:B------:R0:W-:Y:S04]  /*db50*/  STL.64 [R1+0x2f0], R22 ;  /* 0x0002f01601007387 */ /* 0x0001e80000100a00 */
[----:B------:R-:W-:Y:S01]  /*db60*/  STL.64 [R1+0x300], R24 ;  /* 0x0003001801007387 */ /* 0x000fe20000100a00 */
[----:B0-----:R-:W-:-:S04]  /*db70*/  IMAD.WIDE R22, R21, 0x2, R4 ;  /* 0x0000000215167825 */ /* 0x001fc800078e0204 */
[--C-:B----4-:R-:W-:Y:S02]  /*db80*/  IMAD.WIDE R20, R3, 0x2, R4.reuse ;  /* 0x0000000203147825 */ /* 0x110fe400078e0204 */
[----:B------:R-:W4:Y:S04]  /*db90*/  LDL.LU R3, [R1+0x3f0] ;  /* 0x0003f00001037983 */ /* 0x000f280000300800 */
[----:B------:R0:W-:Y:S04]  /*dba0*/  STL.64 [R1+0x308], R22 ;  /* 0x0003081601007387 */ /* 0x0001e80000100a00 */
[----:B------:R1:W-:Y:S01]  /*dbb0*/  STL.64 [R1+0x318], R20 ;  /* 0x0003181401007387 */ /* 0x0003e20000100a00 */
[----:B0-----:R-:W-:-:S04]  /*dbc0*/  IMAD.WIDE R22, R18, 0x2, R4 ;  /* 0x0000000212167825 */ /* 0x001fc800078e0204 */
[--C-:B-1----:R-:W-:Y:S02]  /*dbd0*/  IMAD.WIDE R20, R13, 0x2, R4.reuse ;  /* 0x000000020d147825 */ /* 0x102fe400078e0204 */
[----:B------:R-:W4:Y:S04]  /*dbe0*/  LDL.LU R13, [R1+0x400] ;  /* 0x00040000010d7983 */ /* 0x000f280000300800 */
[----:B------:R0:W-:Y:S04]  /*dbf0*/  STL.64 [R1+0x320], R22 ;  /* 0x0003201601007387 */ /* 0x0001e80000100a00 */
[----:B------:R1:W-:Y:S01]  /*dc00*/  STL.64 [R1+0x330], R20 ;  /* 0x0003301401007387 */ /* 0x0003e20000100a00 */
[----:B0-----:R-:W-:-:S04]  /*dc10*/  IMAD.WIDE R22, R19, 0x2, R4 ;  /* 0x0000000213167825 */ /* 0x001fc800078e0204 */
[--C-:B------:R-:W-:Y:S01]  /*dc20*/  IMAD.WIDE R18, R16, 0x2, R4.reuse ;  /* 0x0000000210127825 */ /* 0x100fe200078e0204 */
[----:B------:R-:W-:Y:S03]  /*dc30*/  STL.64 [R1+0x340], R22 ;  /* 0x0003401601007387 */ /* 0x000fe60000100a00 */
[--C-:B-1----:R-:W-:Y:S02]  /*dc40*/  IMAD.WIDE R20, R10, 0x2, R4.reuse ;  /* 0x000000020a147825 */ /* 0x102fe400078e0204 */
[----:B------:R-:W4:Y:S04]  /*dc50*/  LDL.LU R10, [R1+0x408] ;  /* 0x00040800010a7983 */ /* 0x000f280000300800 */
[----:B------:R0:W-:Y:S04]  /*dc60*/  STL.64 [R1+0x348], R18 ;  /* 0x0003481201007387 */ /* 0x0001e80000100a00 */
[----:B------:R-:W-:Y:S01]  /*dc70*/  STL.64 [R1+0x358], R20 ;  /* 0x0003581401007387 */ /* 0x000fe20000100a00 */
[----:B0-----:R-:W-:-:S04]  /*dc80*/  IMAD.WIDE R18, R17, 0x2, R4 ;  /* 0x0000000211127825 */ /* 0x001fc800078e0204 */
[--C-:B------:R-:W-:Y:S02]  /*dc90*/  IMAD.WIDE R16, R8, 0x2, R4.reuse ;  /* 0x0000000208107825 */ /* 0x100fe400078e0204 */
        /* <DEDUP_REMOVED lines=8> */
[----:B0-----:R-:W-:-:S03]  /*dd20*/  IMAD.WIDE R18, R11, 0x2, R4 ;  /* 0x000000020b127825 */ /* 0x001fc600078e0204 */
[----:B------:R-:W4:Y:S01]  /*dd30*/  LDL.LU R11, [R1+0x430] ;  /* 0x00043000010b7983 */ /* 0x000f220000300800 */
[----:B-1----:R-:W-:-:S03]  /*dd40*/  IMAD.WIDE R16, R15, 0x2, R4 ;  /* 0x000000020f107825 */ /* 0x002fc600078e0204 */
[----:B------:R-:W-:Y:S01]  /*dd50*/  STL.64 [R1+0x390], R18 ;  /* 0x0003901201007387 */ /* 0x000fe20000100a00 */
[----:B------:R-:W-:-:S03]  /*dd60*/  IMAD.WIDE R14, R6, 0x2, R4 ;  /* 0x00000002060e7825 */ /* 0x000fc600078e0204 */
        /* <DEDUP_REMOVED lines=9> */
[----:B------:R-:W4:Y:S04]  /*de00*/  LDL.LU R28, [R1+0x458] ;  /* 0x00045800011c7983 */ /* 0x000f280000300800 */
[----:B------:R-:W-:Y:S04]  /*de10*/  STL.64 [R1+0x3d0], R16 ;  /* 0x0003d01001007387 */ /* 0x000fe80000100a00 */
[----:B------:R-:W4:Y:S04]  /*de20*/  LDL.LU R23, [R1+0x460] ;  /* 0x0004600001177983 */ /* 0x000f280000300800 */
[----:B------:R-:W4:Y:S01]  /*de30*/  LDL.LU R20, [R1+0x470] ;  /* 0x0004700001147983 */ /* 0x000f220000300800 */
[----:B--2---:R-:W-:-:S05]  /*de40*/  IMAD.WIDE R14, R29, 0x2, R4 ;  /* 0x000000021d0e7825 */ /* 0x004fca00078e0204 */
[----:B------:R3:W-:Y:S04]  /*de50*/  STL.64 [R1+0x3d8], R14 ;  /* 0x0003d80e01007387 */ /* 0x0007e80000100a00 */
[----:B------:R-:W2:Y:S04]  /*de60*/  LDL.LU R29, [R1+0x480] ;  /* 0x00048000011d7983 */ /* 0x000ea80000300800 */
[----:B------:R-:W2:Y:S01]  /*de70*/  LDL.LU R21, [R1+0x490] ;  /* 0x0004900001157983 */ /* 0x000ea20000300800 */
[----:B---3--:R-:W-:-:S03]  /*de80*/  IMAD.WIDE R14, R2, 0x2, R4 ;  /* 0x00000002020e7825 */ /* 0x008fc600078e0204 */
[----:B------:R-:W3:Y:S04]  /*de90*/  LDL.LU R2, [R1+0x498] ;  /* 0x0004980001027983 */ /* 0x000ee80000300800 */
[----:B------:R4:W-:Y:S04]  /*dea0*/  STL.64 [R1+0x3e8], R14 ;  /* 0x0003e80e01007387 */ /* 0x0009e80000100a00 */
[----:B------:R-:W3:Y:S01]  /*deb0*/  LDL.LU R18, [R1+0x4a8] ;  /* 0x0004a80001127983 */ /* 0x000ee20000300800 */
[----:B----4-:R-:W-:-:S03]  /*dec0*/  IMAD.WIDE R14, R3, 0x2, R4 ;  /* 0x00000002030e7825 */ /* 0x010fc600078e0204 */
[----:B------:R-:W4:Y:S04]  /*ded0*/  LDL.LU R3, [R1+0x4b0] ;  /* 0x0004b00001037983 */ /* 0x000f280000300800 */
[----:B------:R0:W-:Y:S04]  /*dee0*/  STL.64 [R1+0x3f0], R14 ;  /* 0x0003f00e01007387 */ /* 0x0001e80000100a00 */
[----:B------:R-:W4:Y:S04]  /*def0*/  LDL.LU R19, [R1+0x4c0] ;  /* 0x0004c00001137983 */ /* 0x000f280000300800 */
[----:B------:R-:W4:Y:S01]  /*df00*/  LDL.LU R16, [R1+0x4c8] ;  /* 0x0004c80001107983 */ /* 0x000f220000300800 */
[----:B------:R-:W-:-:S05]  /*df10*/  IMAD.WIDE R12, R13, 0x2, R4 ;  /* 0x000000020d0c7825 */ /* 0x000fca00078e0204 */
[----:B------:R1:W-:Y:S04]  /*df20*/  STL.64 [R1+0x400], R12 ;  /* 0x0004000c01007387 */ /* 0x0003e80000100a00 */
[----:B0-----:R-:W4:Y:S04]  /*df30*/  LDL.LU R15, [R1+0x4d8] ;  /* 0x0004d800010f7983 */ /* 0x001f280000300800 */
[----:B------:R-:W4:Y:S04]  /*df40*/  LDL.LU R17, [R1+0x4e0] ;  /* 0x0004e00001117983 */ /* 0x000f280000300800 */
[----:B-1----:R-:W4:Y:S01]  /*df50*/  LDL.LU R12, [R1+0x4f0] ;  /* 0x0004f000010c7983 */ /* 0x002f220000300800 */
[----:B------:R-:W-:-:S05]  /*df60*/  IMAD.WIDE R24, R10, 0x2, R4 ;  /* 0x000000020a187825 */ /* 0x000fca00078e0204 */
[----:B------:R0:W-:Y:S04]  /*df70*/  STL.64 [R1+0x408], R24 ;  /* 0x0004081801007387 */ /* 0x0001e80000100a00 */
[----:B------:R-:W4:Y:S01]  /*df80*/  LDL.LU R14, [R1+0x4f8] ;  /* 0x0004f800010e7983 */ /* 0x000f220000300800 */
[----:B0-----:R-:W-:-:S03]  /*df90*/  IMAD.WIDE R24, R8, 0x2, R4 ;  /* 0x0000000208187825 */ /* 0x001fc600078e0204 */
[----:B------:R-:W4:Y:S04]  /*dfa0*/  LDL.LU R8, [R1+0x26c] ;  /* 0x00026c0001087983 */ /* 0x000f280000300800 */
[----:B------:R0:W-:Y:S01]  /*dfb0*/  STL.64 [R1+0x418], R24 ;  /* 0x0004181801007387 */ /* 0x0001e20000100a00 */
[----:B------:R-:W-:-:S03]  /*dfc0*/  IMAD.WIDE R26, R9, 0x2, R4 ;  /* 0x00000002091a7825 */ /* 0x000fc600078e0204 */
[----:B------:R-:W4:Y:S04]  /*dfd0*/  LDL.LU R9, [R1+0x268] ;  /* 0x0002680001097983 */ /* 0x000f280000300800 */
[----:B------:R-:W-:Y:S04]  /*dfe0*/  STL.64 [R1+0x420], R26 ;  /* 0x0004201a01007387 */ /* 0x000fe80000100a00 */
[----:B------:R-:W4:Y:S04]  /*dff0*/  LDL.LU R13, [R1+0x244] ;  /* 0x00024400010d7983 */ /* 0x000f280000300800 */
[----:B------:R-:W4:Y:S01]  /*e000*/  LDL.LU R10, [R1+0x240] ;  /* 0x00024000010a7983 */ /* 0x000f220000300800 */
[----:B0-----:R-:W-:-:S05]  /*e010*/  IMAD.WIDE R24, R11, 0x2, R4 ;  /* 0x000000020b187825 */ /* 0x001fca00078e0204 */
[----:B------:R0:W-:Y:S04]  /*e020*/  STL.64 [R1+0x430], R24 ;  /* 0x0004301801007387 */ /* 0x0001e80000100a00 */
[----:B------:R-:W4:Y:S01]  /*e030*/  LDL.LU R11, [R1+0x22c] ;  /* 0x00022c00010b7983 */ /* 0x000f220000300800 */
[----:B0-----:R-:W-:-:S03]  /*e040*/  IMAD.WIDE R24, R6, 0x2, R4 ;  /* 0x0000000206187825 */ /* 0x001fc600078e0204 */
[----:B------:R-:W4:Y:S04]  /*e050*/  LDL.LU R6, [R1+0x228] ;  /* 0x0002280001067983 */ /* 0x000f280000300800 */
[----:B------:R0:W-:Y:S01]  /*e060*/  STL.64 [R1+0x440], R24 ;  /* 0x0004401801007387 */ /* 0x0001e20000100a00 */
[----:B------:R-:W-:-:S03]  /*e070*/  IMAD.WIDE R26, R7, 0x2, R4 ;  /* 0x00000002071a7825 */ /* 0x000fc600078e0204 */
[----:B------:R-:W4:Y:S04]  /*e080*/  LDL.LU R7, [R1+0x214] ;  /* 0x0002140001077983 */ /* 0x000f280000300800 */
[----:B------:R1:W-:Y:S01]  /*e090*/  STL.64 [R1+0x448], R26 ;  /* 0x0004481a01007387 */ /* 0x0003e20000100a00 */
[----:B0-----:R-:W-:-:S03]  /*e0a0*/  IMAD.WIDE R24, R28, 0x2, R4 ;  /* 0x000000021c187825 */ /* 0x001fc600078e0204 */
[----:B------:R-:W4:Y:S01]  /*e0b0*/  LDL.LU R28, [R1+0x210] ;  /* 0x00021000011c7983 */ /* 0x000f220000300800 */
[----:B-1----:R-:W-:-:S03]  /*e0c0*/  IMAD.WIDE R26, R23, 0x2, R4 ;  /* 0x00000002171a7825 */ /* 0x002fc600078e0204 */
[----:B------:R2:W-:Y:S01]  /*e0d0*/  STL.64 [R1+0x458], R24 ;  /* 0x0004581801007387 */ /* 0x0005e20000100a00 */
[----:B------:R-:W-:-:S03]  /*e0e0*/  IMAD.WIDE R22, R20, 0x2, R4 ;  /* 0x0000000214167825 */ /* 0x000fc600078e0204 */
[----:B------:R-:W-:Y:S01]  /*e0f0*/  STL.64 [R1+0x460], R26 ;  /* 0x0004601a01007387 */ /* 0x000fe20000100a00 */
[----:B--2---:R-:W-:-:S03]  /*e100*/  IMAD.WIDE R24, R29, 0x2, R4 ;  /* 0x000000021d187825 */ /* 0x004fc600078e0204 */
[----:B------:R-:W2:Y:S04]  /*e110*/  LDL.LU R29, [R1+0x20c] ;  /* 0x00020c00011d7983 */ /* 0x000ea80000300800 */
[----:B------:R0:W-:Y:S04]  /*e120*/  STL.64 [R1+0x478], R22 ;  /* 0x0004781601007387 */ /* 0x0001e80000100a00 */
[----:B------:R-:W-:Y:S01]  /*e130*/  STL.64 [R1+0x480], R24 ;  /* 0x0004801801007387 */ /* 0x000fe20000100a00 */
[----:B0-----:R-:W-:-:S04]  /*e140*/  IMAD.WIDE R22, R21, 0x2, R4 ;  /* 0x0000000215167825 */ /* 0x001fc800078e0204 */
[--C-:B---3--:R-:W-:Y:S02]  /*e150*/  IMAD.WIDE R20, R2, 0x2, R4.reuse ;  /* 0x0000000202147825 */ /* 0x108fe400078e0204 */
[----:B------:R-:W3:Y:S04]  /*e160*/  LDL.LU R2, [R1+0x208] ;  /* 0x0002080001027983 */ /* 0x000ee80000300800 */
[----:B------:R-:W-:Y:S04]  /*e170*/  STL.64 [R1+0x490], R22 ;  /* 0x0004901601007387 */ /* 0x000fe80000100a00 */
[----:B------:R4:W-:Y:S02]  /*e180*/  STL.64 [R1+0x498], R20 ;  /* 0x0004981401007387 */ /* 0x0009e40000100a00 */
[----:B----4-:R-:W-:-:S02]  /*e190*/  IMAD.WIDE R20, R3, 0x2, R4 ;  /* 0x0000000203147825 */ /* 0x010fc400078e0204 */
[----:B------:R-:W4:Y:S02]  /*e1a0*/  LDL.LU R3, [R1+0x204] ;  /* 0x0002040001037983 */ /* 0x000f240000300800 */
[----:B------:R-:W-:-:S05]  /*e1b0*/  IMAD.WIDE R22, R18, 0x2, R4 ;  /* 0x0000000212167825 */ /* 0x000fca00078e0204 */
[----:B------:R0:W-:Y:S04]  /*e1c0*/  STL.64 [R1+0x4a8], R22 ;  /* 0x0004a81601007387 */ /* 0x0001e80000100a00 */
[----:B------:R1:W-:Y:S01]  /*e1d0*/  STL.64 [R1+0x4b0], R20 ;  /* 0x0004b01401007387 */ /* 0x0003e20000100a00 */
[----:B0-----:R-:W-:-:S04]  /*e1e0*/  IMAD.WIDE R22, R19, 0x2, R4 ;  /* 0x0000000213167825 */ /* 0x001fc800078e0204 */
[--C-:B-1----:R-:W-:Y:S01]  /*e1f0*/  IMAD.WIDE R20, R16, 0x2, R4.reuse ;  /* 0x0000000210147825 */ /* 0x102fe200078e0204 */
[----:B------:R-:W-:Y:S03]  /*e200*/  STL.64 [R1+0x4c0], R22 ;  /* 0x0004c01601007387 */ /* 0x000fe60000100a00 */
[--C-:B------:R-:W-:Y:S02]  /*e210*/  IMAD.WIDE R18, R15, 0x2, R4.reuse ;  /* 0x000000020f127825 */ /* 0x100fe400078e0204 */
[----:B------:R-:W4:Y:S02]  /*e220*/  LDL.LU R15, [R1+0x200] ;  /* 0x00020000010f7983 */ /* 0x000f240000300800 */
[--C-:B------:R-:W-:Y:S02]  /*e230*/  IMAD.WIDE R16, R17, 0x2, R4.reuse ;  /* 0x0000000211107825 */ /* 0x100fe400078e0204 */
[----:B------:R-:W-:Y:S04]  /*e240*/  STL.64 [R1+0x4c8], R20 ;  /* 0x0004c81401007387 */ /* 0x000fe80000100a00 */
[----:B------:R0:W-:Y:S02]  /*e250*/  STL.64 [R1+0x4d8], R18 ;  /* 0x0004d81201007387 */ /* 0x0001e40000100a00 */
[----:B0-----:R-:W-:-:S02]  /*e260*/  IMAD.WIDE R18, R12, 0x2, R4 ;  /* 0x000000020c127825 */ /* 0x001fc400078e0204 */
        /* <DEDUP_REMOVED lines=11> */
[----:B------:R0:W-:Y:S04]  /*e320*/  STL.64 [R1+0x268], R16 ;  /* 0x0002681001007387 */ /* 0x0001e80000100a00 */
[----:B------:R-:W4:Y:S04]  /*e330*/  LDL.LU R13, [R1+0x1f0] ;  /* 0x0001f000010d7983 */ /* 0x000f280000300800 */
[----:B------:R1:W-:Y:S01]  /*e340*/  STL.64 [R1+0x520], R18 ;  /* 0x0005201201007387 */ /* 0x0003e20000100a00 */
[----:B0-----:R-:W-:-:S05]  /*e350*/  IMAD.WIDE R16, R10, 0x2, R4 ;  /* 0x000000020a107825 */ /* 0x001fca00078e0204 */
[----:B------:R0:W-:Y:S01]  /*e360*/  STL.64 [R1+0x240], R16 ;  /* 0x0002401001007387 */ /* 0x0001e20000100a00 */
[----:B-1----:R-:W-:-:S03]  /*e370*/  IMAD.WIDE R18, R11, 0x2, R4 ;  /* 0x000000020b127825 */ /* 0x002fc600078e0204 */
[----:B------:R-:W4:Y:S04]  /*e380*/  LDL.LU R10, [R1+0x1ec] ;  /* 0x0001ec00010a7983 */ /* 0x000f280000300800 */
[----:B------:R-:W-:Y:S01]  /*e390*/  STL.64 [R1+0x530], R18 ;  /* 0x0005301201007387 */ /* 0x000fe20000100a00 */
[----:B0-----:R-:W-:-:S04]  /*e3a0*/  IMAD.WIDE R16, R6, 0x2, R4 ;  /* 0x0000000206107825 */ /* 0x001fc800078e0204 */
[--C-:B------:R-:W-:Y:S01]  /*e3b0*/  IMAD.WIDE R6, R7, 0x2, R4.reuse ;  /* 0x0000000207067825 */ /* 0x100fe200078e0204 */
[----:B------:R0:W-:Y:S04]  /*e3c0*/  STL.64 [R1+0x228], R16 ;  /* 0x0002281001007387 */ /* 0x0001e80000100a00 */
[----:B------:R-:W4:Y:S04]  /*e3d0*/  LDL.LU R11, [R1+0x1e8] ;  /* 0x0001e800010b7983 */ /* 0x000f280000300800 */
[----:B------:R1:W-:Y:S04]  /*e3e0*/  STL.64 [R1+0x548], R6 ;  /* 0x0005480601007387 */ /* 0x0003e80000100a00 */
[----:B------:R-:W4:Y:S01]  /*e3f0*/  LDL.LU R23, [R1+0x1e4] ;  /* 0x0001e40001177983 */ /* 0x000f220000300800 */
[----:B0-----:R-:W-:-:S03]  /*e400*/  IMAD.WIDE R16, R28, 0x2, R4 ;  /* 0x000000021c107825 */ /* 0x001fc600078e0204 */
[----:B-1----:R-:W4:Y:S04]  /*e410*/  LDL.LU R6, [R1+0x1e0] ;  /* 0x0001e00001067983 */ /* 0x002f280000300800 */
[----:B------:R2:W-:Y:S04]  /*e420*/  STL.64 [R1+0x210], R16 ;  /* 0x0002101001007387 */ /* 0x0005e80000100a00 */
[----:B------:R-:W4:Y:S04]  /*e430*/  LDL.LU R7, [R1+0x1dc] ;  /* 0x0001dc0001077983 */ /* 0x000f280000300800 */
[----:B------:R-:W4:Y:S01]  /*e440*/  LDL.LU R28, [R1+0x1d8] ;  /* 0x0001d800011c7983 */ /* 0x000f220000300800 */
[----:B--2---:R-:W-:-:S03]  /*e450*/  IMAD.WIDE R16, R29, 0x2, R4 ;  /* 0x000000021d107825 */ /* 0x004fc600078e0204 */
[----:B------:R-:W2:Y:S04]  /*e460*/  LDL.LU R29, [R1+0x1d4] ;  /* 0x0001d400011d7983 */ /* 0x000ea80000300800 */
[----:B------:R3:W-:Y:S04]  /*e470*/  STL.64 [R1+0x558], R16 ;  /* 0x0005581001007387 */ /* 0x0007e80000100a00 */
[----:B------:R-:W2:Y:S04]  /*e480*/  LDL.LU R18, [R1+0x1d0] ;  /* 0x0001d00001127983 */ /* 0x000ea80000300800 */
[----:B------:R-:W2:Y:S01]  /*e490*/  LDL.LU R19, [R1+0x1cc] ;  /* 0x0001cc0001137983 */ /* 0x000ea20000300800 */
[----:B---3--:R-:W-:-:S05]  /*e4a0*/  IMAD.WIDE R16, R2, 0x2, R4 ;  /* 0x0000000202107825 */ /* 0x008fca00078e0204 */
[----:B------:R4:W-:Y:S04]  /*e4b0*/  STL.64 [R1+0x208], R16 ;  /* 0x0002081001007387 */ /* 0x0009e80000100a00 */
[----:B------:R-:W3:Y:S04]  /*e4c0*/  LDL.LU R20, [R1+0x1c8] ;  /* 0x0001c80001147983 */ /* 0x000ee80000300800 */
[----:B------:R-:W3:Y:S01]  /*e4d0*/  LDL.LU R2, [R1+0x1c4] ;  /* 0x0001c40001027983 */ /* 0x000ee20000300800 */
[----:B----4-:R-:W-:-:S05]  /*e4e0*/  IMAD.WIDE R16, R3, 0x2, R4 ;  /* 0x0000000203107825 */ /* 0x010fca00078e0204 */
[----:B------:R0:W-:Y:S04]  /*e4f0*/  STL.64 [R1+0x570], R16 ;  /* 0x0005701001007387 */ /* 0x0001e80000100a00 */
[----:B------:R-:W4:Y:S04]  /*e500*/  LDL.LU R3, [R1+0x1c0] ;  /* 0x0001c00001037983 */ /* 0x000f280000300800 */
[----:B------:R-:W4:Y:S04]  /*e510*/  LDL.LU R21, [R1+0x1bc] ;  /* 0x0001bc0001157983 */ /* 0x000f280000300800 */
[----:B0-----:R-:W4:Y:S01]  /*e520*/  LDL.LU R16, [R1+0x1b8] ;  /* 0x0001b80001107983 */ /* 0x001f220000300800 */
[----:B------:R-:W-:-:S05]  /*e530*/  IMAD.WIDE R14, R15, 0x2, R4 ;  /* 0x000000020f0e7825 */ /* 0x000fca00078e0204 */
[----:B------:R0:W-:Y:S04]  /*e540*/  STL.64 [R1+0x200], R14 ;  /* 0x0002000e01007387 */ /* 0x0001e80000100a00 */
[----:B------:R-:W4:Y:S04]  /*e550*/  LDL.LU R17, [R1+0x1b4] ;  /* 0x0001b40001117983 */ /* 0x000f280000300800 */
[----:B0-----:R-:W4:Y:S01]  /*e560*/  LDL.LU R14, [R1+0x1b0] ;  /* 0x0001b000010e7983 */ /* 0x001f220000300800 */
[----:B------:R-:W-:-:S05]  /*e570*/  IMAD.WIDE R24, R12, 0x2, R4 ;  /* 0x000000020c187825 */ /* 0x000fca00078e0204 */
[----:B------:R0:W-:Y:S04]  /*e580*/  STL.64 [R1+0x580], R24 ;  /* 0x0005801801007387 */ /* 0x0001e80000100a00 */
[----:B------:R-:W4:Y:S01]  /*e590*/  LDL.LU R15, [R1+0x1ac] ;  /* 0x0001ac00010f7983 */ /* 0x000f220000300800 */
[----:B------:R-:W-:-:S05]  /*e5a0*/  IMAD.WIDE R26, R8, 0x2, R4 ;  /* 0x00000002081a7825 */ /* 0x000fca00078e0204 */
[----:B------:R-:W-:Y:S04]  /*e5b0*/  STL.64 [R1+0x1f8], R26 ;  /* 0x0001f81a01007387 */ /* 0x000fe80000100a00 */
[----:B------:R-:W4:Y:S01]  /*e5c0*/  LDL.LU R8, [R1+0x1a8] ;  /* 0x0001a80001087983 */ /* 0x000f220000300800 */
[----:B0-----:R-:W-:-:S03]  /*e5d0*/  IMAD.WIDE R24, R9, 0x2, R4 ;  /* 0x0000000209187825 */ /* 0x001fc600078e0204 */
[----:B------:R-:W4:Y:S04]  /*e5e0*/  LDL.LU R9, [R1+0x1a4] ;  /* 0x0001a40001097983 */ /* 0x000f280000300800 */
        /* <DEDUP_REMOVED lines=9> */
[----:B------:R-:W4:Y:S04]  /*e680*/  LDL.LU R11, [R1+0x6a8] ;  /* 0x0006a800010b7983 */ /* 0x000f280000300800 */
[----:B------:R0:W-:Y:S01]  /*e690*/  STL.64 [R1+0x1e8], R24 ;  /* 0x0001e81801007387 */ /* 0x0001e20000100a00 */
[----:B-1----:R-:W-:-:S05]  /*e6a0*/  IMAD.WIDE R26, R23, 0x2, R4 ;  /* 0x00000002171a7825 */ /* 0x002fca00078e0204 */
[----:B------:R-:W-:Y:S01]  /*e6b0*/  STL.64 [R1+0x5c0], R26 ;  /* 0x0005c01a01007387 */ /* 0x000fe20000100a00 */
[----:B0-----:R-:W-:-:S04]  /*e6c0*/  IMAD.WIDE R24, R6, 0x2, R4 ;  /* 0x0000000206187825 */ /* 0x001fc800078e0204 */
[--C-:B------:R-:W-:Y:S02]  /*e6d0*/  IMAD.WIDE R22, R7, 0x2, R4.reuse ;  /* 0x0000000207167825 */ /* 0x100fe400078e0204 */
[----:B------:R-:W4:Y:S04]  /*e6e0*/  LDL.LU.64 R6, [R1+0x190] ;  /* 0x0001900001067983 */ /* 0x000f280000300a00 */
[----:B------:R0:W-:Y:S04]  /*e6f0*/  STL.64 [R1+0x1e0], R24 ;  /* 0x0001e01801007387 */ /* 0x0001e80000100a00 */
[----:B------:R2:W-:Y:S01]  /*e700*/  STL.64 [R1+0x5d0], R22 ;  /* 0x0005d01601007387 */ /* 0x0005e20000100a00 */
[----:B0-----:R-:W-:-:S04]  /*e710*/  IMAD.WIDE R24, R28, 0x2, R4 ;  /* 0x000000021c187825 */ /* 0x001fc800078e0204 */
[--C-:B--2---:R-:W-:Y:S02]  /*e720*/  IMAD.WIDE R22, R29, 0x2, R4.reuse ;  /* 0x000000021d167825 */ /* 0x104fe400078e0204 */
[----:B------:R-:W2:Y:S04]  /*e730*/  LDL.LU.64 R28, [R1+0x90] ;  /* 0x00009000011c7983 */ /* 0x000ea80000300a00 */
[----:B------:R0:W-:Y:S04]  /*e740*/  STL.64 [R1+0x1d8], R24 ;  /* 0x0001d81801007387 */ /* 0x0001e80000100a00 */
[----:B------:R1:W-:Y:S01]  /*e750*/  STL.64 [R1+0x5e8], R22 ;  /* 0x0005e81601007387 */ /* 0x0003e20000100a00 */
[----:B0-----:R-:W-:-:S04]  /*e760*/  IMAD.WIDE R24, R18, 0x2, R4 ;  /* 0x0000000212187825 */ /* 0x001fc800078e0204 */
[--C-:B-1----:R-:W-:Y:S02]  /*e770*/  IMAD.WIDE R22, R19, 0x2, R4.reuse ;  /* 0x0000000213167825 */ /* 0x102fe400078e0204 */
[----:B------:R-:W2:Y:S02]  /*e780*/  LDL.LU.64 R18, [R1+0x188] ;  /* 0x0001880001127983 */ /* 0x000ea40000300a00 */
[--C-:B---3--:R-:W-:Y:S02]  /*e790*/  IMAD.WIDE R26, R20, 0x2, R4.reuse ;  /* 0x00000002141a7825 */ /* 0x108fe400078e0204 */
[----:B------:R0:W-:Y:S04]  /*e7a0*/  STL.64 [R1+0x1d0], R24 ;  /* 0x0001d01801007387 */ /* 0x0001e80000100a00 */
[----:B------:R4:W-:Y:S04]  /*e7b0*/  STL.64 [R1+0x5f8], R22 ;  /* 0x0005f81601007387 */ /* 0x0009e80000100a00 */
[----:B------:R1:W-:Y:S01]  /*e7c0*/  STL.64 [R1+0x1c8], R26 ;  /* 0x0001c81a01007387 */ /* 0x0003e20000100a00 */
[----:B0-----:R-:W-:-:S04]  /*e7d0*/  IMAD.WIDE R24, R2, 0x2, R4 ;  /* 0x0000000202187825 */ /* 0x001fc800078e0204 */
[--C-:B----4-:R-:W-:Y:S02]  /*e7e0*/  IMAD.WIDE R22, R3, 0x2, R4.reuse ;  /* 0x0000000203167825 */ /* 0x110fe400078e0204 */
[----:B------:R-:W3:Y:S04]  /*e7f0*/  LDL.LU.64 R2, [R1+0x88] ;  /* 0x0000880001027983 */ /* 0x000ee80000300a00 */
[----:B------:R-:W-:Y:S04]  /*e800*/  STL.64 [R1+0x610], R24 ;  /* 0x0006101801007387 */ /* 0x000fe80000100a00 */
[----:B------:R0:W-:Y:S04]  /*e810*/  STL.64 [R1+0x1c0], R22 ;  /* 0x0001c01601007387 */ /* 0x0001e80000100a00 */
[----:B-1----:R-:W4:Y:S01]  /*e820*/  LDL.LU.64 R26, [R1+0x180] ;  /* 0x00018000011a7983 */ /* 0x002f220000300a00 */
[----:B------:R-:W-:-:S04]  /*e830*/  IMAD.WIDE R20, R21, 0x2, R4 ;  /* 0x0000000215147825 */ /* 0x000fc800078e0204 */
[--C-:B0-----:R-:W-:Y:S01]  /*e840*/  IMAD.WIDE R22, R16, 0x2, R4.reuse ;  /* 0x0000000210167825 */ /* 0x101fe200078e0204 */
[----:B------:R0:W-:Y:S04]  /*e850*/  STL.64 [R1+0x620], R20 ;  /* 0x0006201401007387 */ /* 0x0001e80000100a00 */
[----:B------:R-:W-:Y:S04]  /*e860*/  STL.64 [R1+0x1b8], R22 ;  /* 0x0001b81601007387 */ /* 0x000fe80000100a00 */
[----:B------:R-:W4:Y:S01]  /*e870*/  LDL.LU.64 R24, [R1+0x80] ;  /* 0x0000800001187983 */ /* 0x000f220000300a00 */
[----:B0-----:R-:W-:-:S04]  /*e880*/  IMAD.WIDE R20, R17, 0x2, R4 ;  /* 0x0000000211147825 */ /* 0x001fc800078e0204 */
[--C-:B------:R-:W-:Y:S01]  /*e890*/  IMAD.WIDE R16, R14, 0x2, R4.reuse ;  /* 0x000000020e107825 */ /* 0x100fe200078e0204 */
[----:B------:R-:W-:Y:S04]  /*e8a0*/  STL.64 [R1+0x638], R20 ;  /* 0x0006381401007387 */ /* 0x000fe80000100a00 */
[----:B------:R0:W-:Y:S01]  /*e8b0*/  STL.64 [R1+0x1b0], R16 ;  /* 0x0001b01001007387 */ /* 0x0001e20000100a00 */
[----:B------:R-:W-:-:S03]  /*e8c0*/  IMAD.WIDE R14, R15, 0x2, R4 ;  /* 0x000000020f0e7825 */ /* 0x000fc600078e0204 */
[----:B0-----:R-:W4:Y:S04]  /*e8d0*/  LDL.LU.64 R16, [R1+0x178] ;  /* 0x0001780001107983 */ /* 0x001f280000300a00 */
[----:B------:R0:W-:Y:S01]  /*e8e0*/  STL.64 [R1+0x648], R14 ;  /* 0x0006480e01007387 */ /* 0x0001e20000100a00 */
[----:B------:R-:W-:-:S04]  /*e8f0*/  IMAD.WIDE R20, R8, 0x2, R4 ;  /* 0x0000000208147825 */ /* 0x000fc800078e0204 */
[--C-:B0-----:R-:W-:Y:S02]  /*e900*/  IMAD.WIDE R14, R9, 0x2, R4.reuse ;  /* 0x00000002090e7825 */ /* 0x101fe400078e0204 */
[----:B------:R-:W4:Y:S04]  /*e910*/  LDL.LU.64 R8, [R1+0x78] ;  /* 0x0000780001087983 */ /* 0x000f280000300a00 */
[----:B------:R0:W-:Y:S04]  /*e920*/  STL.64 [R1+0x1a8], R20 ;  /* 0x0001a81401007387 */ /* 0x0001e80000100a00 */
[----:B------:R1:W-:Y:S01]  /*e930*/  STL.64 [R1+0x660], R14 ;  /* 0x0006600e01007387 */ /* 0x0003e20000100a00 */
[----:B0-----:R-:W-:-:S04]  /*e940*/  IMAD.WIDE R20, R12, 0x2, R4 ;  /* 0x000000020c147825 */ /* 0x001fc800078e0204 */
[--C-:B------:R-:W-:Y:S01]  /*e950*/  IMAD.WIDE R12, R13, 0x2, R4.reuse ;  /* 0x000000020d0c7825 */ /* 0x100fe200078e0204 */
[----:B-1----:R-:W4:Y:S04]  /*e960*/  LDL.LU.64 R14, [R1+0x170] ;  /* 0x00017000010e7983 */ /* 0x002f280000300a00 */
[----:B------:R0:W-:Y:S04]  /*e970*/  STL.64 [R1+0x1a0], R20 ;  /* 0x0001a01401007387 */ /* 0x0001e80000100a00 */
[----:B------:R1:W-:Y:S04]  /*e980*/  STL.64 [R1+0x670], R12 ;  /* 0x0006700c01007387 */ /* 0x0003e80000100a00 */
[----:B------:R-:W4:Y:S01]  /*e990*/  LDL.LU.64 R22, [R1+0x70] ;  /* 0x0000700001167983 */ /* 0x000f220000300a00 */
[----:B0-----:R-:W-:-:S04]  /*e9a0*/  IMAD.WIDE R20, R10, 0x2, R4 ;  /* 0x000000020a147825 */ /* 0x001fc800078e0204 */
[--C-:B-1----:R-:W-:Y:S01]  /*e9b0*/  IMAD.WIDE R12, R11, 0x2, R4.reuse ;  /* 0x000000020b0c7825 */ /* 0x102fe200078e0204 */
[----:B------:R-:W-:Y:S03]  /*e9c0*/  STL.64 [R1+0x198], R20 ;  /* 0x0001981401007387 */ /* 0x000fe60000100a00 */
[----:B------:R-:W-:Y:S01]  /*e9d0*/  IMAD.WIDE R4, R0, 0x2, R4 ;  /* 0x0000000200047825 */ /* 0x000fe200078e0204 */
[----:B------:R-:W4:Y:S04]  /*e9e0*/  LDL.LU.64 R10, [R1+0x168] ;  /* 0x00016800010a7983 */ /* 0x000f280000300a00 */
[----:B------:R0:W-:Y:S04]  /*e9f0*/  STL.64 [R1+0x6a8], R12 ;  /* 0x0006a80c01007387 */ /* 0x0001e80000100a00 */
[----:B------:R-:W-:Y:S04]  /*ea00*/  STL.64 [R1+0x17f8], R4 ;  /* 0x0017f80401007387 */ /* 0x000fe80000100a00 */
[----:B------:R1:W-:Y:S01]  /*ea10*/  STL [R1+0x17c0], R6 ;  /* 0x0017c00601007387 */ /* 0x0003e20000100800 */
[----:B------:R-:W-:-:S03]  /*ea20*/  IMAD.MOV.U32 R0, RZ, RZ, R7 ;  /* 0x000000ffff007224 */ /* 0x000fc600078e0007 */
[----:B0-----:R-:W4:Y:S04]  /*ea30*/  LDL.LU.64 R12, [R1+0x68] ;  /* 0x00006800010c7983 */ /* 0x001f280000300a00 */
[----:B--2---:R-:W-:Y:S04]  /*ea40*/  STL [R1+0x17bc], R28 ;  /* 0x0017bc1c01007387 */ /* 0x004fe80000100800 */
[----:B------:R0:W-:Y:S04]  /*ea50*/  STL [R1+0x17b8], R0 ;  /* 0x0017b80001007387 */ /* 0x0001e80000100800 */
[----:B-1----:R-:W2:Y:S01]  /*ea60*/  LDL.LU.64 R6, [R1+0x160] ;  /* 0x0001600001067983 */ /* 0x002ea20000300a00 */
[----:B0-----:R-:W-:-:S03]  /*ea70*/  IMAD.MOV.U32 R0, RZ, RZ, R29 ;  /* 0x000000ffff007224 */ /* 0x001fc600078e001d */
[----:B------:R-:W-:Y:S04]  /*ea80*/  STL [R1+0x17b4], R18 ;  /* 0x0017b41201007387 */ /* 0x000fe80000100800 */
[----:B------:R0:W-:Y:S04]  /*ea90*/  STL [R1+0x17b0], R0 ;  /* 0x0017b00001007387 */ /* 0x0001e80000100800 */
[----:B------:R-:W2:Y:S04]  /*eaa0*/  LDL.LU.64 R28, [R1+0x60] ;  /* 0x00006000011c7983 */ /* 0x000ea80000300a00 */
[----:B------:R-:W2:Y:S01]  /*eab0*/  LDL.LU.64 R20, [R1+0x158] ;  /* 0x0001580001147983 */ /* 0x000ea20000300a00 */
[----:B0-----:R-:W-:-:S05]  /*eac0*/  IMAD.MOV.U32 R0, RZ, RZ, R19 ;  /* 0x000000ffff007224 */ /* 0x001fca00078e0013 */
[----:B------:R0:W-:Y:S04]  /*ead0*/  STL [R1+0x17a8], R0 ;  /* 0x0017a80001007387 */ /* 0x0001e80000100800 */
[----:B---3--:R1:W-:Y:S01]  /*eae0*/  STL [R1+0x17ac], R2 ;  /* 0x0017ac0201007387 */ /* 0x0083e20000100800 */
[----:B0-----:R-:W-:-:S03]  /*eaf0*/  IMAD.MOV.U32 R0, RZ, RZ, R3 ;  /* 0x000000ffff007224 */ /* 0x001fc600078e0003 */
[----:B------:R-:W3:Y:S04]  /*eb00*/  LDL.LU.64 R18, [R1+0x58] ;  /* 0x0000580001127983 */ /* 0x000ee80000300a00 */
[----:B------:R0:W-:Y:S04]  /*eb10*/  STL [R1+0x17a0], R0 ;  /* 0x0017a00001007387 */ /* 0x0001e80000100800 */
[----:B----4-:R-:W-:Y:S04]  /*eb20*/  STL [R1+0x17a4], R26 ;  /* 0x0017a41a01007387 */ /* 0x010fe80000100800 */
[----:B-1----:R-:W4:Y:S01]  /*eb30*/  LDL.LU.64 R2, [R1+0x150] ;  /* 0x0001500001027983 */ /* 0x002f220000300a00 */
[----:B0-----:R-:W-:-:S03]  /*eb40*/  IMAD.MOV.U32 R0, RZ, RZ, R27 ;  /* 0x000000ffff007224 */ /* 0x001fc600078e001b */
[----:B------:R-:W-:Y:S04]  /*eb50*/  STL [R1+0x179c], R24 ;  /* 0x00179c1801007387 */ /* 0x000fe80000100800 */
[----:B------:R0:W-:Y:S02]  /*eb60*/  STL [R1+0x1798], R0 ;  /* 0x0017980001007387 */ /* 0x0001e40000100800 */
[----:B0-----:R-:W-:Y:S02]  /*eb70*/  IMAD.MOV.U32 R0, RZ, RZ, R25 ;  /* 0x000000ffff007224 */ /* 0x001fe400078e0019 */
[----:B------:R-:W-:Y:S04]  /*eb80*/  STL [R1+0x1794], R16 ;  /* 0x0017941001007387 */ /* 0x000fe80000100800 */
[----:B------:R0:W-:Y:S02]  /*eb90*/  STL [R1+0x1790], R0 ;  /* 0x0017900001007387 */ /* 0x0001e40000100800 */
[----:B0-----:R-:W-:-:S02]  /*eba0*/  IMAD.MOV.U32 R0, RZ, RZ, R17 ;  /* 0x000000ffff007224 */ /* 0x001fc400078e0011 */
[----:B------:R-:W4:Y:S04]  /*ebb0*/  LDL.LU.64 R16, [R1+0x50] ;  /* 0x0000500001107983 */ /* 0x000f280000300a00 */
[----:B------:R0:W-:Y:S02]  /*ebc0*/  STL [R1+0x1788], R0 ;  /* 0x0017880001007387 */ /* 0x0001e40000100800 */
[----:B0-----:R-:W-:Y:S02]  /*ebd0*/  IMAD.MOV.U32 R0, RZ, RZ, R9 ;  /* 0x000000ffff007224 */ /* 0x001fe400078e0009 */
[----:B------:R0:W-:Y:S04]  /*ebe0*/  STL [R1+0x178c], R8 ;  /* 0x00178c0801007387 */ /* 0x0001e80000100800 */
[----:B0-----:R-:W4:Y:S04]  /*ebf0*/  LDL.LU.64 R8, [R1+0x148] ;  /* 0x0001480001087983 */ /* 0x001f280000300a00 */
[----:B------:R0:W-:Y:S04]  /*ec00*/  STL [R1+0x1780], R0 ;  /* 0x0017800001007387 */ /* 0x0001e80000100800 */
[----:B------:R1:W-:Y:S01]  /*ec10*/  STL [R1+0x1784], R14 ;  /* 0x0017840e01007387 */ /* 0x0003e20000100800 */
[----:B0-----:R-:W-:-:S03]  /*ec20*/  IMAD.MOV.U32 R0, RZ, RZ, R15 ;  /* 0x000000ffff007224 */ /* 0x001fc600078e000f */
[----:B------:R-:W-:Y:S04]  /*ec30*/  STL [R1+0x177c], R22 ;  /* 0x00177c1601007387 */ /* 0x000fe80000100800 */
[----:B------:R0:W-:Y:S04]  /*ec40*/  STL [R1+0x1778], R0 ;  /* 0x0017780001007387 */ /* 0x0001e80000100800 */
[----:B-1----:R-:W4:Y:S01]  /*ec50*/  LDL.LU.64 R14, [R1+0x48] ;  /* 0x00004800010e7983 */ /* 0x002f220000300a00 */
[----:B0-----:R-:W-:-:S03]  /*ec60*/  MOV R0, R23 ;  /* 0x0000001700007202 */ /* 0x001fc60000000f00 */
[----:B------:R-:W-:Y:S04]  /*ec70*/  STL [R1+0x1774], R10 ;  /* 0x0017740a01007387 */ /* 0x000fe80000100800 */
[----:B------:R0:W-:Y:S02]  /*ec80*/  STL [R1+0x1770], R0 ;  /* 0x0017700001007387 */ /* 0x0001e40000100800 */
[----:B0-----:R-:W-:Y:S02]  /*ec90*/  IMAD.MOV.U32 R0, RZ, RZ, R11 ;  /* 0x000000ffff007224 */ /* 0x001fe400078e000b */
[----:B------:R-:W4:Y:S04]  /*eca0*/  LDL.LU.64 R10, [R1+0x140] ;  /* 0x00014000010a7983 */ /* 0x000f280000300a00 */
[----:B------:R0:W-:Y:S04]  /*ecb0*/  STL [R1+0x1768], R0 ;  /* 0x0017680001007387 */ /* 0x0001e80000100800 */
[----:B------:R1:W-:Y:S01]  /*ecc0*/  STL [R1+0x176c], R12 ;  /* 0x00176c0c01007387 */ /* 0x0003e20000100800 */
[----:B0-----:R-:W-:-:S03]  /*ecd0*/  IMAD.MOV.U32 R0, RZ, RZ, R13 ;  /* 0x000000ffff007224 */ /* 0x001fc600078e000d */
[----:B-1----:R-:W4:Y:S04]  /*ece0*/  LDL.LU.64 R12, [R1+0x40] ;  /* 0x00004000010c7983 */ /* 0x002f280000300a00 */
[----:B------:R2:W-:Y:S02]  /*ecf0*/  STL [R1+0x1760], R0 ;  /* 0x0017600001007387 */ /* 0x0005e40000100800 */
[----:B--2---:R-:W-:Y:S02]  /*ed00*/  IMAD.MOV.U32 R0, RZ, RZ, R7 ;  /* 0x000000ffff007224 */ /* 0x004fe400078e0007 */
[----:B------:R0:W-:Y:S04]  /*ed10*/  STL [R1+0x1764], R6 ;  /* 0x0017640601007387 */ /* 0x0001e80000100800 */
[----:B0-----:R-:W2:Y:S04]  /*ed20*/  LDL.LU.64 R6, [R1+0x138] ;  /* 0x0001380001067983 */ /* 0x001ea80000300a00 */
[----:B------:R0:W-:Y:S04]  /*ed30*/  STL [R1+0x1758], R0 ;  /* 0x0017580001007387 */ /* 0x0001e80000100800 */
[----:B------:R1:W-:Y:S01]  /*ed40*/  STL [R1+0x175c], R28 ;  /* 0x00175c1c01007387 */ /* 0x0003e20000100800 */
[----:B0-----:R-:W-:-:S03]  /*ed50*/  IMAD.MOV.U32 R0, RZ, RZ, R29 ;  /* 0x000000ffff007224 */ /* 0x001fc600078e001d */
[----:B------:R-:W-:Y:S04]  /*ed60*/  STL [R1+0x1754], R20 ;  /* 0x0017541401007387 */ /* 0x000fe80000100800 */
[----:B------:R0:W-:Y:S04]  /*ed70*/  STL [R1+0x1750], R0 ;  /* 0x0017500001007387 */ /* 0x0001e80000100800 */
[----:B-1----:R-:W2:Y:S01]  /*ed80*/  LDL.LU.64 R28, [R1+0x38] ;  /* 0x00003800011c7983 */ /* 0x002ea20000300a00 */
[----:B0-----:R-:W-:-:S03]  /*ed90*/  IMAD.MOV.U32 R0, RZ, RZ, R21 ;  /* 0x000000ffff007224 */ /* 0x001fc600078e0015 */
[----:B---3--:R-:W-:Y:S04]  /*eda0*/  STL [R1+0x174c], R18 ;  /* 0x00174c1201007387 */ /* 0x008fe80000100800 */
[----:B------:R0:W-:Y:S02]  /*edb0*/  STL [R1+0x1748], R0 ;  /* 0x0017480001007387 */ /* 0x0001e40000100800 */
[----:B0-----:R-:W-:Y:S02]  /*edc0*/  IMAD.MOV.U32 R0, RZ, RZ, R19 ;  /* 0x000000ffff007224 */ /* 0x001fe400078e0013 */
[----:B----4-:R-:W-:Y:S04]  /*edd0*/  STL [R1+0x1744], R2 ;  /* 0x0017440201007387 */ /* 0x010fe80000100800 */
[----:B------:R0:W-:Y:S04]  /*ede0*/  STL [R1+0x1740], R0 ;  /* 0x0017400001007387 */ /* 0x0001e80000100800 */
[----:B------:R-:W3:Y:S01]  /*edf0*/  LDL.LU.64 R26, [R1+0x30] ;  /* 0x00003000011a7983 */ /* 0x000ee20000300a00 */
[----:B0-----:R-:W-:-:S03]  /*ee00*/  IMAD.MOV.U32 R0, RZ, RZ, R3 ;  /* 0x000000ffff007224 */ /* 0x001fc600078e0003 */
[----:B---3--:R0:W-:Y:S04]  /*ee10*/  STL.64 [R1+0x1868], R26 ;  /* 0x0018681a01007387 */ /* 0x0081e80000100a00 */
[----:B0-----:R-:W3:Y:S04]  /*ee20*/  LDL.LU.64 R26, [R1+0x130] ;  /* 0x00013000011a7983 */ /* 0x001ee80000300a00 */
[----:B------:R-:W4:Y:S04]  /*ee30*/  LDL.LU.64 R2, [R1+0x128] ;  /* 0x0001280001027983 */ /* 0x000f280000300a00 */
[----:B------:R0:W-:Y:S04]  /*ee40*/  STL [R1+0x1738], R0 ;  /* 0x0017380001007387 */ /* 0x0001e80000100800 */
[----:B------:R-:W-:Y:S04]  /*ee50*/  STL [R1+0x173c], R16 ;  /* 0x00173c1001007387 */ /* 0x000fe80000100800 */
[----:B------:R-:W4:Y:S01]  /*ee60*/  LDL.LU.64 R24, [R1+0x28] ;  /* 0x0000280001187983 */ /* 0x000f220000300a00 */
[----:B0-----:R-:W-:-:S05]  /*ee70*/  IMAD.MOV.U32 R0, RZ, RZ, R17 ;  /* 0x000000ffff007224 */ /* 0x001fca00078e0011 */
[----:B------:R0:W-:Y:S04]  /*ee80*/  STL [R1+0x1730], R0 ;  /* 0x0017300001007387 */ /* 0x0001e80000100800 */
[----:B------:R1:W-:Y:S04]  /*ee90*/  STL [R1+0x1734], R8 ;  /* 0x0017340801007387 */ /* 0x0003e80000100800 */
[----:B------:R-:W4:Y:S01]  /*eea0*/  LDL.LU.64 R22, [R1+0x120] ;  /* 0x0001200001167983 */ /* 0x000f220000300a00 */
[----:B0-----:R-:W-:-:S03]  /*eeb0*/  IMAD.MOV.U32 R0, RZ, RZ, R9 ;  /* 0x000000ffff007224 */ /* 0x001fc600078e0009 */
[----:B------:R-:W4:Y:S04]  /*eec0*/  LDL.LU.64 R20, [R1+0x20] ;  /* 0x0000200001147983 */ /* 0x000f280000300a00 */
[----:B------:R0:W-:Y:S04]  /*eed0*/  STL [R1+0x1728], R0 ;  /* 0x0017280001007387 */ /* 0x0001e80000100800 */
[----:B------:R-:W-:Y:S04]  /*eee0*/  STL [R1+0x172c], R14 ;  /* 0x00172c0e01007387 */ /* 0x000fe80000100800 */
[----:B-1----:R-:W4:Y:S01]  /*eef0*/  LDL.LU.64 R8, [R1+0x118] ;  /* 0x0001180001087983 */ /* 0x002f220000300a00 */
[----:B0-----:R-:W-:-:S03]  /*ef00*/  IMAD.MOV.U32 R0, RZ, RZ, R15 ;  /* 0x000000ffff007224 */ /* 0x001fc600078e000f */
[----:B------:R-:W4:Y:S04]  /*ef10*/  LDL.LU.64 R18, [R1+0x18] ;  /* 0x0000180001127983 */ /* 0x000f280000300a00 */
[----:B------:R0:W-:Y:S04]  /*ef20*/  STL [R1+0x1720], R0 ;  /* 0x0017200001007387 */ /* 0x0001e80000100800 */
[----:B------:R1:W-:Y:S01]  /*ef30*/  STL [R1+0x1724], R10 ;  /* 0x0017240a01007387 */ /* 0x0003e20000100800 */
[----:B0-----:R-:W-:-:S03]  /*ef40*/  IMAD.MOV.U32 R0, RZ, RZ, R11 ;  /* 0x000000ffff007224 */ /* 0x001fc600078e000b */
[----:B-1----:R-:W4:Y:S04]  /*ef50*/  LDL.LU.64 R10, [R1+0x110] ;  /* 0x00011000010a7983 */ /* 0x002f280000300a00 */
[----:B------:R0:W-:Y:S04]  /*ef60*/  STL [R1+0x1718], R0 ;  /* 0x0017180001007387 */ /* 0x0001e80000100800 */
[----:B------:R1:W-:Y:S04]  /*ef70*/  STL [R1+0x171c], R12 ;  /* 0x00171c0c01007387 */ /* 0x0003e80000100800 */
[----:B------:R-:W4:Y:S01]  /*ef80*/  LDL.LU.64 R16, [R1+0x10] ;  /* 0x0000100001107983 */ /* 0x000f220000300a00 */
[----:B0-----:R-:W-:-:S03]  /*ef90*/  IMAD.MOV.U32 R0, RZ, RZ, R13 ;  /* 0x000000ffff007224 */ /* 0x001fc600078e000d */
[----:B--2---:R-:W-:Y:S04]  /*efa0*/  STL [R1+0x1714], R6 ;  /* 0x0017140601007387 */ /* 0x004fe80000100800 */
[----:B------:R0:W-:Y:S04]  /*efb0*/  STL [R1+0x1710], R0 ;  /* 0x0017100001007387 */ /* 0x0001e80000100800 */
[----:B------:R-:W2:Y:S04]  /*efc0*/  LDL.LU.64 R14, [R1+0x108] ;  /* 0x00010800010e7983 */ /* 0x000ea80000300a00 */
[----:B-1----:R-:W2:Y:S01]  /*efd0*/  LDL.LU.64 R12, [R1+0x8] ;  /* 0x00000800010c7983 */ /* 0x002ea20000300a00 */
[----:B0-----:R-:W-:-:S05]  /*efe0*/  IMAD.MOV.U32 R0, RZ, RZ, R7 ;  /* 0x000000ffff007224 */ /* 0x001fca00078e0007 */
[----:B------:R0:W-:Y:S04]  /*eff0*/  STL [R1+0x1708], R0 ;  /* 0x0017080001007387 */ /* 0x0001e80000100800 */
[----:B------:R1:W-:Y:S04]  /*f000*/  STL [R1+0x170c], R28 ;  /* 0x00170c1c01007387 */ /* 0x0003e80000100800 */
[----:B------:R-:W2:Y:S01]  /*f010*/  LDL.LU.64 R6, [R1+0x100] ;  /* 0x0001000001067983 */ /* 0x000ea20000300a00 */
[----:B0-----:R-:W-:-:S03]  /*f020*/  IMAD.MOV.U32 R0, RZ, RZ, R29 ;  /* 0x000000ffff007224 */ /* 0x001fc600078e001d */
[----:B-1----:R-:W2:Y:S04]  /*f030*/  LDL.LU.64 R28, [R1] ;  /* 0x00000000011c7983 */ /* 0x002ea80000300a00 */
[----:B------:R0:W-:Y:S04]  /*f040*/  STL [R1+0x1700], R0 ;  /* 0x0017000001007387 */ /* 0x0001e80000100800 */
[----:B---3--:R1:W-:Y:S01]  /*f050*/  STL [R1+0x1704], R26 ;  /* 0x0017041a01007387 */ /* 0x0083e20000100800 */
[----:B0-----:R-:W-:-:S03]  /*f060*/  IMAD.MOV.U32 R0, RZ, RZ, R27 ;  /* 0x000000ffff007224 */ /* 0x001fc600078e001b */
[----:B------:R-:W3:Y:S04]  /*f070*/  LDL.LU.64 R4, [R1+0xf8] ;  /* 0x0000f80001047983 */ /* 0x000ee80000300a00 */
[----:B-1----:R-:W4:Y:S04]  /*f080*/  LDL.LU.64 R26, [R1+0x1868] ;  /* 0x00186800011a7983 */ /* 0x002f280000300a00 */
[----:B----4-:R-:W-:Y:S04]  /*f090*/  STL [R1+0x16fc], R26 ;  /* 0x0016fc1a01007387 */ /* 0x010fe80000100800 */
[----:B------:R0:W-:Y:S02]  /*f0a0*/  STL [R1+0x16f8], R0 ;  /* 0x0016f80001007387 */ /* 0x0001e40000100800 */
[----:B0-----:R-:W-:-:S02]  /*f0b0*/  IMAD.MOV.U32 R0, RZ, RZ, R27 ;  /* 0x000000ffff007224 */ /* 0x001fc400078e001b */
[----:B------:R-:W4:Y:S04]  /*f0c0*/  LDL.LU.64 R26, [R1+0x1860] ;  /* 0x00186000011a7983 */ /* 0x000f280000300a00 */
[----:B------:R-:W-:Y:S04]  /*f0d0*/  STL [R1+0x16f4], R2 ;  /* 0x0016f40201007387 */ /* 0x000fe80000100800 */
[----:B------:R0:W-:Y:S02]  /*f0e0*/  STL [R1+0x16f0], R0 ;  /* 0x0016f00001007387 */ /* 0x0001e40000100800 */
[----:B0-----:R-:W-:-:S02]  /*f0f0*/  IMAD.MOV.U32 R0, RZ, RZ, R3 ;  /* 0x000000ffff007224 */ /* 0x001fc400078e0003 */
[----:B------:R-:W4:Y:S04]  /*f100*/  LDL.LU.64 R2, [R1+0xf0] ;  /* 0x0000f00001027983 */ /* 0x000f280000300a00 */
[----:B------:R0:W-:Y:S04]  /*f110*/  STL [R1+0x16e8], R0 ;  /* 0x0016e80001007387 */ /* 0x0001e80000100800 */
[----:B------:R1:W-:Y:S01]  /*f120*/  STL [R1+0x16ec], R24 ;  /* 0x0016ec1801007387 */ /* 0x0003e20000100800 */
[----:B0-----:R-:W-:-:S03]  /*f130*/  MOV R0, R25 ;  /* 0x0000001900007202 */ /* 0x001fc60000000f00 */
[----:B-1----:R-:W4:Y:S04]  /*f140*/  LDL.LU.64 R24, [R1+0x1858] ;  /* 0x0018580001187983 */ /* 0x002f280000300a00 */
[----:B------:R-:W-:Y:S04]  /*f150*/  STL [R1+0x16e4], R22 ;  /* 0x0016e41601007387 */ /* 0x000fe80000100800 */
[----:B------:R0:W-:Y:S02]  /*f160*/  STL [R1+0x16e0], R0 ;  /* 0x0016e00001007387 */ /* 0x0001e40000100800 */
[----:B0-----:R-:W-:-:S02]  /*f170*/  IMAD.MOV.U32 R0, RZ, RZ, R23 ;  /* 0x000000ffff007224 */ /* 0x001fc400078e0017 */
[----:B------:R-:W4:Y:S04]  /*f180*/  LDL.LU.64 R22, [R1+0x1850] ;  /* 0x0018500001167983 */ /* 0x000f280000300a00 */
[----:B------:R-:W-:Y:S04]  /*f190*/  STL [R1+0x16dc], R20 ;  /* 0x0016dc1401007387 */ /* 0x000fe80000100800 */
[----:B------:R0:W-:Y:S02]  /*f1a0*/  STL [R1+0x16d8], R0 ;  /* 0x0016d80001007387 */ /* 0x0001e40000100800 */
[----:B0-----:R-:W-:-:S02]  /*f1b0*/  IMAD.MOV.U32 R0, RZ, RZ, R21 ;  /* 0x000000ffff007224 */ /* 0x001fc400078e0015 */
[----:B------:R-:W4:Y:S04]  /*f1c0*/  LDL.LU.64 R20, [R1+0x1848] ;  /* 0x0018480001147983 */ /* 0x000f280000300a00 */
[----:B------:R-:W-:Y:S04]  /*f1d0*/  STL [R1+0x16d4], R8 ;  /* 0x0016d40801007387 */ /* 0x000fe80000100800 */
[----:B------:R0:W-:Y:S04]  /*f1e0*/  STL [R1+0x16d0], R0 ;  /* 0x0016d00001007387 */ /* 0x0001e80000100800 */
[----:B------:R-:W-:Y:S01]  /*f1f0*/  STL [R1+0x16cc], R18 ;  /* 0x0016cc1201007387 */ /* 0x000fe20000100800 */
[----:B0-----:R-:W-:-:S05]  /*f200*/  IMAD.MOV.U32 R0, RZ, RZ, R9 ;  /* 0x000000ffff007224 */ /* 0x001fca00078e0009 */
[----:B------:R0:W-:Y:S04]  /*f210*/  STL [R1+0x16c8], R0 ;  /* 0x0016c80001007387 */ /* 0x0001e80000100800 */
[----:B------:R-:W4:Y:S01]  /*f220*/  LDL.LU.64 R8, [R1+0xe0] ;  /* 0x0000e00001087983 */ /* 0x000f220000300a00 */
[----:B0-----:R-:W-:-:S03]  /*f230*/  IMAD.MOV.U32 R0, RZ, RZ, R19 ;  /* 0x000000ffff007224 */ /* 0x001fc600078e0013 */
        /* <DEDUP_REMOVED lines=9> */
[----:B--2---:R-:W-:Y:S04]  /*f2d0*/  STL [R1+0x16b4], R14 ;  /* 0x0016b40e01007387 */ /* 0x004fe80000100800 */
[----:B------:R0:W-:Y:S02]  /*f2e0*/  STL [R1+0x16b0], R0 ;  /* 0x0016b00001007387 */ /* 0x0001e40000100800 */
[----:B0-----:R-:W-:-:S02]  /*f2f0*/  IMAD.MOV.U32 R0, RZ, RZ, R15 ;  /* 0x000000ffff007224 */ /* 0x001fc400078e000f */
[----:B------:R-:W2:Y:S04]  /*f300*/  LDL.LU.64 R14, [R1+0x1830] ;  /* 0x00183000010e7983 */ /* 0x000ea80000300a00 */
[----:B------:R-:W-:Y:S04]  /*f310*/  STL [R1+0x16ac], R12 ;  /* 0x0016ac0c01007387 */ /* 0x000fe80000100800 */
        /* <DEDUP_REMOVED lines=10> */
[----:B------:R-:W4:Y:S04]  /*f3c0*/  LDL.LU.64 R28, [R1+0x1818] ;  /* 0x00181800011c7983 */ /* 0x000f280000300a00 */
[----:B---3--:R-:W-:Y:S04]  /*f3d0*/  STL [R1+0x1694], R4 ;  /* 0x0016940401007387 */ /* 0x008fe80000100800 */
[----:B------:R0:W-:Y:S02]  /*f3e0*/  STL [R1+0x1690], R0 ;  /* 0x0016900001007387 */ /* 0x0001e40000100800 */
[----:B0-----:R-:W-:-:S02]  /*f3f0*/  IMAD.MOV.U32 R0, RZ, RZ, R5 ;  /* 0x000000ffff007224 */ /* 0x001fc400078e0005 */
[----:B----4-:R-:W-:Y:S04]  /*f400*/  STL [R1+0x168c], R28 ;  /* 0x00168c1c01007387 */ /* 0x010fe80000100800 */
[----:B------:R0:W-:Y:S04]  /*f410*/  STL [R1+0x1688], R0 ;  /* 0x0016880001007387 */ /* 0x0001e80000100800 */
[----:B------:R-:W3:Y:S04]  /*f420*/  LDL.LU.64 R4, [R1+0xc0] ;  /* 0x0000c00001047983 */ /* 0x000ee80000300a00 */
[----:B------:R1:W-:Y:S01]  /*f430*/  STL [R1+0x1680], R29 ;  /* 0x0016801d01007387 */ /* 0x0003e20000100800 */
[----:B0-----:R-:W-:-:S03]  /*f440*/  IMAD.MOV.U32 R0, RZ, RZ, R3 ;  /* 0x000000ffff007224 */ /* 0x001fc600078e0003 */
[----:B-1----:R-:W4:Y:S04]  /*f450*/  LDL.LU.64 R28, [R1+0xe8] ;  /* 0x0000e800011c7983 */ /* 0x002f280000300a00 */
[----:B------:R0:W-:Y:S04]  /*f460*/  STL [R1+0x1684], R2 ;  /* 0x0016840201007387 */ /* 0x0001e80000100800 */
[----:B0-----:R-:W2:Y:S04]  /*f470*/  LDL.LU.64 R2, [R1+0x1810] ;  /* 0x0018100001027983 */ /* 0x001ea80000300a00 */
[----:B--2---:R-:W-:Y:S04]  /*f480*/  STL [R1+0x167c], R2 ;  /* 0x00167c0201007387 */ /* 0x004fe80000100800 */
[----:B------:R4:W-:Y:S04]  /*f490*/  STL [R1+0x1678], R0 ;  /* 0x0016780001007387 */ /* 0x0009e80000100800 */
[----:B------:R0:W-:Y:S01]  /*f4a0*/  STL [R1+0x1670], R3 ;  /* 0x0016700301007387 */ /* 0x0001e20000100800 */
[----:B----4-:R-:W-:-:S03]  /*f4b0*/  IMAD.MOV.U32 R0, RZ, RZ, R29 ;  /* 0x000000ffff007224 */ /* 0x010fc600078e001d */
[----:B0-----:R-:W2:Y:S04]  /*f4c0*/  LDL.LU.64 R2, [R1+0xc8] ;  /* 0x0000c80001027983 */ /* 0x001ea80000300a00 */
[----:B------:R-:W-:Y:S04]  /*f4d0*/  STL [R1+0x1674], R28 ;  /* 0x0016741c01007387 */ /* 0x000fe80000100800 */
[----:B------:R-:W-:Y:S04]  /*f4e0*/  STL [R1+0x166c], R6 ;  /* 0x00166c0601007387 */ /* 0x000fe80000100800 */
[----:B------:R0:W-:Y:S04]  /*f4f0*/  STL [R1+0x1668], R0 ;  /* 0x0016680001007387 */ /* 0x0001e80000100800 */
[----:B------:R1:W-:Y:S01]  /*f500*/  STL [R1+0x1660], R7 ;  /* 0x0016600701007387 */ /* 0x0003e20000100800 */
[----:B0-----:R-:W-:-:S03]  /*f510*/  IMAD.MOV.U32 R0, RZ, RZ, R9 ;  /* 0x000000ffff007224 */ /* 0x001fc600078e0009 */
[----:B-1----:R-:W4:Y:S04]  /*f520*/  LDL.LU.64 R6, [R1+0xb8] ;  /* 0x0000b80001067983 */ /* 0x002f280000300a00 */
[----:B------:R-:W4:Y:S04]  /*f530*/  LDL.LU.64 R28, [R1+0xb0] ;  /* 0x0000b000011c7983 */ /* 0x000f280000300a00 */
[----:B------:R0:W-:Y:S04]  /*f540*/  STL [R1+0x1664], R8 ;  /* 0x0016640801007387 */ /* 0x0001e80000100800 */
[----:B0-----:R-:W3:Y:S04]  /*f550*/  LDL.LU.64 R8, [R1+0x1808] ;  /* 0x0018080001087983 */ /* 0x001ee80000300a00 */
[----:B---3--:R-:W-:Y:S04]  /*f560*/  STL [R1+0x165c], R8 ;  /* 0x00165c0801007387 */ /* 0x008fe80000100800 */
[----:B------:R0:W-:Y:S04]  /*f570*/  STL [R1+0x1658], R0 ;  /* 0x0016580001007387 */ /* 0x0001e80000100800 */
[----:B------:R1:W-:Y:S01]  /*f580*/  STL [R1+0x1650], R9 ;  /* 0x0016500901007387 */ /* 0x0003e20000100800 */
[----:B0-----:R-:W-:-:S03]  /*f590*/  IMAD.MOV.U32 R0, RZ, RZ, R11 ;  /* 0x000000ffff007224 */ /* 0x001fc600078e000b */
[----:B-1----:R-:W3:Y:S04]  /*f5a0*/  LDL.LU.64 R8, [R1+0xd0] ;  /* 0x0000d00001087983 */ /* 0x002ee80000300a00 */
[----:B------:R0:W-:Y:S04]  /*f5b0*/  STL [R1+0x1654], R10 ;  /* 0x0016540a01007387 */ /* 0x0001e80000100800 */
[----:B0-----:R-:W2:Y:S04]  /*f5c0*/  LDL.LU.64 R10, [R1+0x1800] ;  /* 0x00180000010a7983 */ /* 0x001ea80000300a00 */
[----:B--2---:R-:W-:Y:S04]  /*f5d0*/  STL [R1+0x164c], R10 ;  /* 0x00164c0a01007387 */ /* 0x004fe80000100800 */
[----:B------:R3:W-:Y:S04]  /*f5e0*/  STL [R1+0x1648], R0 ;  /* 0x0016480001007387 */ /* 0x0007e80000100800 */
[----:B------:R0:W-:Y:S01]  /*f5f0*/  STL [R1+0x1640], R11 ;  /* 0x0016400b01007387 */ /* 0x0001e20000100800 */
[----:B---3--:R-:W-:-:S03]  /*f600*/  IMAD.MOV.U32 R0, RZ, RZ, R9 ;  /* 0x000000ffff007224 */ /* 0x008fc600078e0009 */
[----:B------:R-:W-:Y:S04]  /*f610*/  STL [R1+0x1644], R8 ;  /* 0x0016440801007387 */ /* 0x000fe80000100800 */
[----:B0-----:R-:W2:Y:S04]  /*f620*/  LDL.LU.64 R10, [R1+0xa0] ;  /* 0x0000a000010a7983 */ /* 0x001ea80000300a00 */
[----:B------:R-:W-:Y:S04]  /*f630*/  STL [R1+0x1638], R0 ;  /* 0x0016380001007387 */ /* 0x000fe80000100800 */
[----:B------:R-:W-:Y:S04]  /*f640*/  STL [R1+0x163c], R12 ;  /* 0x00163c0c01007387 */ /* 0x000fe80000100800 */
[----:B------:R0:W-:Y:S04]  /*f650*/  STL [R1+0x1630], R13 ;  /* 0x0016300d01007387 */ /* 0x0001e80000100800 */
[----:B0-----:R-:W3:Y:S01]  /*f660*/  LDL.LU.64 R12, [R1+0xa8] ;  /* 0x0000a800010c7983 */ /* 0x001ee20000300a00 */
[----:B------:R-:W-:-:S03]  /*f670*/  IMAD.MOV.U32 R0, RZ, RZ, R3 ;  /* 0x000000ffff007224 */ /* 0x000fc600078e0003 */
[----:B------:R0:W-:Y:S04]  /*f680*/  STL [R1+0x1634], R2 ;  /* 0x0016340201007387 */ /* 0x0001e80000100800 */
[----:B------:R-:W-:Y:S04]  /*f690*/  STL [R1+0x162c], R14 ;  /* 0x00162c0e01007387 */ /* 0x000fe80000100800 */
[----:B------:R1:W-:Y:S04]  /*f6a0*/  STL [R1+0x1628], R0 ;  /* 0x0016280001007387 */ /* 0x0003e80000100800 */
[----:B0-----:R-:W2:Y:S04]  /*f6b0*/  LDL.LU.64 R2, [R1+0x98] ;  /* 0x0000980001027983 */ /* 0x001ea80000300a00 */
[----:B------:R-:W-:Y:S01]  /*f6c0*/  STL [R1+0x1620], R15 ;  /* 0x0016200f01007387 */ /* 0x000fe20000100800 */
[----:B-1----:R-:W-:-:S03]  /*f6d0*/  MOV R0, R5 ;  /* 0x0000000500007202 */ /* 0x002fc60000000f00 */
[----:B------:R0:W-:Y:S04]  /*f6e0*/  STL [R1+0x1624], R4 ;  /* 0x0016240401007387 */ /* 0x0001e80000100800 */
[----:B------:R-:W-:Y:S04]  /*f6f0*/  STL [R1+0x161c], R16 ;  /* 0x00161c1001007387 */ /* 0x000fe80000100800 */
[----:B------:R4:W-:Y:S04]  /*f700*/  STL [R1+0x1618], R0 ;  /* 0x0016180001007387 */ /* 0x0009e80000100800 */
[----:B------:R-:W-:Y:S04]  /*f710*/  STL [R1+0x1610], R17 ;  /* 0x0016101101007387 */ /* 0x000fe80000100800 */
[----:B0-----:R-:W2:Y:S01]  /*f720*/  LDL.LU.64 R4, [R1+0x218] ;  /* 0x0002180001047983 */ /* 0x001ea20000300a00 */
[----:B----4-:R-:W-:-:S03]  /*f730*/  IMAD.MOV.U32 R0, RZ, RZ, R7 ;  /* 0x000000ffff007224 */ /* 0x010fc600078e0007 */
[----:B------:R0:W-:Y:S04]  /*f740*/  STL [R1+0x1614], R6 ;  /* 0x0016140601007387 */ /* 0x0001e80000100800 */
[----:B------:R-:W4:Y:S04]  /*f750*/  LDL.LU.64 R8, [R1+0x220] ;  /* 0x0002200001087983 */ /* 0x000f280000300a00 */
[----:B------:R1:W-:Y:S04]  /*f760*/  STL [R1+0x1608], R0 ;  /* 0x0016080001007387 */ /* 0x0003e80000100800 */
[----:B------:R-:W-:Y:S04]  /*f770*/  STL [R1+0x160c], R18 ;  /* 0x00160c1201007387 */ /* 0x000fe80000100800 */
[----:B------:R-:W-:Y:S04]  /*f780*/  STL [R1+0x1600], R19 ;  /* 0x0016001301007387 */ /* 0x000fe80000100800 */
[----:B0-----:R-:W4:Y:S01]  /*f790*/  LDL.LU.64 R6, [R1+0x230] ;  /* 0x0002300001067983 */ /* 0x001f220000300a00 */
[----:B-1----:R-:W-:-:S03]  /*f7a0*/  IMAD.MOV.U32 R0, RZ, RZ, R29 ;  /* 0x000000ffff007224 */ /* 0x002fc600078e001d */
[----:B------:R0:W-:Y:S04]  /*f7b0*/  STL [R1+0x1604], R28 ;  /* 0x0016041c01007387 */ /* 0x0001e80000100800 */
[----:B0-----:R-:W4:Y:S04]  /*f7c0*/  LDL.LU.64 R28, [R1+0x238] ;  /* 0x00023800011c7983 */ /* 0x001f280000300a00 */
[----:B------:R-:W-:Y:S04]  /*f7d0*/  STL [R1+0x15f8], R0 ;  /* 0x0015f80001007387 */ /* 0x000fe80000100800 */
[----:B------:R-:W-:Y:S04]  /*f7e0*/  STL [R1+0x15fc], R20 ;  /* 0x0015fc1401007387 */ /* 0x000fe80000100800 */
[----:B------:R0:W-:Y:S04]  /*f7f0*/  STL [R1+0x15f0], R21 ;  /* 0x0015f01501007387 */ /* 0x0001e80000100800 */
[----:B0-----:R-:W4:Y:S04]  /*f800*/  LDL.LU.64 R20, [R1+0x248] ;  /* 0x0002480001147983 */ /* 0x001f280000300a00 */
[----:B---3--:R-:W-:Y:S04]  /*f810*/  STL [R1+0x15f4], R12 ;  /* 0x0015f40c01007387 */ /* 0x008fe80000100800 */
[----:B------:R-:W3:Y:S01]  /*f820*/  LDL.LU.64 R16, [R1+0x250] ;  /* 0x0002500001107983 */ /* 0x000ee20000300a00 */
[----:B------:R-:W-:-:S05]  /*f830*/  IMAD.MOV.U32 R0, RZ, RZ, R13 ;  /* 0x000000ffff007224 */ /* 0x000fca00078e000d */
[----:B------:R2:W-:Y:S04]  /*f840*/  STL [R1+0x15e8], R0 ;  /* 0x0015e80001007387 */ /* 0x0005e80000100800 */
[----:B------:R-:W-:Y:S04]  /*f850*/  STL [R1+0x15ec], R22 ;  /* 0x0015ec1601007387 */ /* 0x000fe80000100800 */
[----:B------:R-:W-:Y:S04]  /*f860*/  STL [R1+0x15e0], R23 ;  /* 0x0015e01701007387 */ /* 0x000fe80000100800 */
[----:B------:R-:W3:Y:S01]  /*f870*/  LDL.LU.64 R14, [R1+0x258] ;  /* 0x00025800010e7983 */ /* 0x000ee20000300a00 */
[----:B--2---:R-:W-:-:S03]  /*f880*/  IMAD.MOV.U32 R0, RZ, RZ, R11 ;  /* 0x000000ffff007224 */ /* 0x004fc600078e000b */
[----:B------:R0:W-:Y:S04]  /*f890*/  STL [R1+0x15e4], R10 ;  /* 0x0015e40a01007387 */ /* 0x0001e80000100800 */
[----:B------:R-:W2:Y:S04]  /*f8a0*/  LDL.LU.64 R12, [R1+0x260] ;  /* 0x00026000010c7983 */ /* 0x000ea80000300a00 */
[----:B------:R1:W-:Y:S04]  /*f8b0*/  STL [R1+0x15d8], R0 ;  /* 0x0015d80001007387 */ /* 0x0003e80000100800 */
[----:B------:R-:W-:Y:S04]  /*f8c0*/  STL [R1+0x15dc], R24 ;  /* 0x0015dc1801007387 */ /* 0x000fe80000100800 */
[----:B------:R-:W-:Y:S04]  /*f8d0*/  STL [R1+0x15d0], R25 ;  /* 0x0015d01901007387 */ /* 0x000fe80000100800 */
[----:B0-----:R-:W2:Y:S01]  /*f8e0*/  LDL.LU.64 R10, [R1+0x270] ;  /* 0x00027000010a7983 */ /* 0x001ea20000300a00 */
[----:B-1----:R-:W-:-:S03]  /*f8f0*/  IMAD.MOV.U32 R0, RZ, RZ, R3 ;  /* 0x000000ffff007224 */ /* 0x002fc600078e0003 */
[----:B------:R0:W-:Y:S04]  /*f900*/  STL [R1+0x15d4], R2 ;  /* 0x0015d40201007387 */ /* 0x0001e80000100800 */
[----:B0-----:R-:W2:Y:S04]  /*f910*/  LDL.LU.64 R2, [R1+0x278] ;  /* 0x0002780001027983 */ /* 0x001ea80000300a00 */
[----:B------:R0:W-:Y:S04]  /*f920*/  STL [R1+0x15c8], R0 ;  /* 0x0015c80001007387 */ /* 0x0001e80000100800 */
[----:B------:R-:W-:Y:S04]  /*f930*/  STL [R1+0x15cc], R26 ;  /* 0x0015cc1a01007387 */ /* 0x000fe80000100800 */
[----:B------:R-:W-:Y:S04]  /*f940*/  STL [R1+0x7d4], R27 ;  /* 0x0007d41b01007387 */ /* 0x000fe80000100800 */
[----:B------:R-:W2:Y:S01]  /*f950*/  LDL.LU.64 R18, [R1+0x280] ;  /* 0x0002800001127983 */ /* 0x000ea20000300a00 */
[----:B0-----:R-:W-:-:S03]  /*f960*/  IMAD.MOV.U32 R0, RZ, RZ, R5 ;  /* 0x000000ffff007224 */ /* 0x001fc600078e0005 */
[----:B------:R0:W-:Y:S04]  /*f970*/  STL [R1+0x7dc], R4 ;  /* 0x0007dc0401007387 */ /* 0x0001e80000100800 */
[----:B0-----:R-:W2:Y:S04]  /*f980*/  LDL.LU.64 R4, [R1+0x288] ;  /* 0x0002880001047983 */ /* 0x001ea80000300a00 */
[----:B------:R0:W-:Y:S04]  /*f990*/  STL [R1+0x7d8], R0 ;  /* 0x0007d80001007387 */ /* 0x0001e80000100800 */
[----:B----4-:R1:W-:Y:S01]  /*f9a0*/  STL [R1+0x7e4], R8 ;  /* 0x0007e40801007387 */ /* 0x0103e20000100800 */
[----:B0-----:R-:W-:-:S03]  /*f9b0*/  IMAD.MOV.U32 R0, RZ, RZ, R9 ;  /* 0x000000ffff007224 */ /* 0x001fc600078e0009 */
[----:B-1----:R-:W4:Y:S04]  /*f9c0*/  LDL.LU.64 R8, [R1+0x290] ;  /* 0x0002900001087983 */ /* 0x002f280000300a00 */
[----:B------:R0:W-:Y:S04]  /*f9d0*/  STL [R1+0x7e0], R0 ;  /* 0x0007e00001007387 */ /* 0x0001e80000100800 */
[----:B------:R1:W-:Y:S01]  /*f9e0*/  STL [R1+0x7ec], R6 ;  /* 0x0007ec0601007387 */ /* 0x0003e20000100800 */
        /* <DEDUP_REMOVED lines=11> */
[----:B---3--:R1:W-:Y:S01]  /*faa0*/  STL [R1+0x804], R16 ;  /* 0x0008041001007387 */ /* 0x0083e20000100800 */
[----:B0-----:R-:W-:-:S03]  /*fab0*/  IMAD.MOV.U32 R0, RZ, RZ, R17 ;  /* 0x000000ffff007224 */ /* 0x001fc600078e0011 */
[----:B-1----:R-:W3:Y:S04]  /*fac0*/  LDL.LU.64 R16, [R1+0x2b0] ;  /* 0x0002b00001107983 */ /* 0x002ee80000300a00 */
[----:B------:R0:W-:Y:S04]  /*fad0*/  STL [R1+0x800], R0 ;  /* 0x0008000001007387 */ /* 0x0001e80000100800 */
[----:B------:R1:W-:Y:S01]  /*fae0*/  STL [R1+0x80c], R14 ;  /* 0x00080c0e01007387 */ /* 0x0003e20000100800 */
[----:B0-----:R-:W-:-:S03]  /*faf0*/  IMAD.MOV.U32 R0, RZ, RZ, R15 ;  /* 0x000000ffff007224 */ /* 0x001fc600078e000f */
[----:B-1----:R-:W3:Y:S04]  /*fb00*/  LDL.LU.64 R14, [R1+0x2b8] ;  /* 0x0002b800010e7983 */ /* 0x002ee80000300a00 */
[----:B------:R0:W-:Y:S04]  /*fb10*/  STL [R1+0x808], R0 ;  /* 0x0008080001007387 */ /* 0x0001e80000100800 */
[----:B--2---:R1:W-:Y:S01]  /*fb20*/  STL [R1+0x814], R12 ;  /* 0x0008140c01007387 */ /* 0x0043e20000100800 */
[----:B0-----:R-:W-:-:S03]  /*fb30*/  IMAD.MOV.U32 R0, RZ, RZ, R13 ;  /* 0x000000ffff007224 */ /* 0x001fc600078e000d */
[----:B-1----:R-:W2:Y:S04]  /*fb40*/  LDL.LU.64 R12, [R1+0x2c8] ;  /* 0x0002c800010c7983 */ /* 0x002ea80000300a00 */
[----:B------:R0:W-:Y:S04]  /*fb50*/  STL [R1+0x810], R0 ;  /* 0x0008100001007387 */ /* 0x0001e80000100800 */
[----:B------:R1:W-:Y:S01]  /*fb60*/  STL [R1+0x81c], R10 ;  /* 0x00081c0a01007387 */ /* 0x0003e20000100800 */
        /* <DEDUP_REMOVED lines=15> */
[----:B----4-:R1:W-:Y:S01]  /*fc60*/  STL [R1+0x83c], R8 ;  /* 0x00083c0801007387 */ /* 0x0103e20000100800 */
[----:B0-----:R-:W-:-:S03]  /*fc70*/  MOV R0, R9 ;  /* 0x0000000900007202 */ /* 0x001fc60000000f00 */
        /* <DEDUP_REMOVED lines=71> */
[----:B0-----:R-:W-:-:S03]  /*100f0*/  MOV R0, R11 ;  /* 0x0000000b00007202 */ /* 0x001fc60000000f00 */
        /* <DEDUP_REMOVED lines=71> */
[----:B0-----:R-:W-:-:S03]  /*10570*/  MOV R0, R21 ;  /* 0x0000001500007202 */ /* 0x001fc60000000f00 */
        /* <DEDUP_REMOVED lines=71> */
[----:B0-----:R-:W-:-:S03]  /*109f0*/  MOV R0, R5 ;  /* 0x0000000500007202 */ /* 0x001fc60000000f00 */
        /* <DEDUP_REMOVED lines=234> */
[----:B------:R-:W-:Y:S04]  /*118a0*/  STL [R1+0xbc4], R20 ;  /* 0x000bc41401007387 */ /* 0x000fe80000100800 */
[----:B------:R-:W4:Y:S01]  /*118b0*/  LDL.LU.64 R22, [R1+0x6c0] ;  /* 0x0006c00001167983 */ /* 0x000f220000300a00 */
[----:B0-----:R-:W-:-:S05]  /*118c0*/  IMAD.MOV.U32 R0, RZ, RZ, R21 ;  /* 0x000000ffff007224 */ /* 0x001fca00078e0015 */
        /* <DEDUP_REMOVED lines=21> */
[----:B------:R-:W-:Y:S04]  /*11a20*/  STL [R1+0xbf4], R18 ;  /* 0x000bf41201007387 */ /* 0x000fe80000100800 */
[----:B------:R-:W2:Y:S01]  /*11a30*/  LDL.LU.64 R20, [R1+0x6d8] ;  /* 0x0006d80001147983 */ /* 0x000ea20000300a00 */
[----:B0-----:R-:W-:-:S05]  /*11a40*/  IMAD.MOV.U32 R0, RZ, RZ, R19 ;  /* 0x000000ffff007224 */ /* 0x001fca00078e0013 */
[----:B------:R0:W-:Y:S04]  /*11a50*/  STL [R1+0xbf0], R0 ;  /* 0x000bf00001007387 */ /* 0x0001e80000100800 */
[----:B------:R1:W-:Y:S01]  /*11a60*/  STL [R1+0xbfc], R4 ;  /* 0x000bfc0401007387 */ /* 0x0003e20000100800 */
[----:B0-----:R-:W-:-:S03]  /*11a70*/  IMAD.MOV.U32 R0, RZ, RZ, R5 ;  /* 0x000000ffff007224 */ /* 0x001fc600078e0005 */
[----:B-1----:R-:W2:Y:S04]  /*11a80*/  LDL.LU.64 R4, [R1+0x1f0] ;  /* 0x0001f00001047983 */ /* 0x002ea80000300a00 */
[----:B------:R0:W-:Y:S04]  /*11a90*/  STL [R1+0xbf8], R0 ;  /* 0x000bf80001007387 */ /* 0x0001e80000100800 */
[----:B----4-:R-:W-:Y:S04]  /*11aa0*/  STL [R1+0xc04], R8 ;  /* 0x000c040801007387 */ /* 0x010fe80000100800 */
[----:B------:R-:W4:Y:S01]  /*11ab0*/  LDL.LU.64 R18, [R1+0x6e0] ;  /* 0x0006e00001127983 */ /* 0x000f220000300a00 */
[----:B0-----:R-:W-:-:S05]  /*11ac0*/  IMAD.MOV.U32 R0, RZ, RZ, R9 ;  /* 0x000000ffff007224 */ /* 0x001fca00078e0009 */
[----:B------:R0:W-:Y:S04]  /*11ad0*/  STL [R1+0xc00], R0 ;  /* 0x000c000001007387 */ /* 0x0001e80000100800 */
[----:B------:R1:W-:Y:S01]  /*11ae0*/  STL [R1+0xc0c], R6 ;  /* 0x000c0c0601007387 */ /* 0x0003e20000100800 */
[----:B0-----:R-:W-:-:S03]  /*11af0*/  IMAD.MOV.U32 R0, RZ, RZ, R7 ;  /* 0x000000ffff007224 */ /* 0x001fc600078e0007 */
[----:B-1----:R-:W4:Y:S04]  /*11b00*/  LDL.LU.64 R6, [R1+0x5a8] ;  /* 0x0005a80001067983 */ /* 0x002f280000300a00 */
[----:B------:R0:W-:Y:S04]  /*11b10*/  STL [R1+0xc08], R0 ;  /* 0x000c080001007387 */ /* 0x0001e80000100800 */
[----:B------:R1:W-:Y:S04]  /*11b20*/  STL [R1+0xc14], R28 ;  /* 0x000c141c01007387 */ /* 0x0003e80000100800 */
[----:B------:R-:W4:Y:S01]  /*11b30*/  LDL.LU.64 R8, [R1+0x6e8] ;  /* 0x0006e80001087983 */ /* 0x000f220000300a00 */
[----:B0-----:R-:W-:-:S05]  /*11b40*/  IMAD.MOV.U32 R0, RZ, RZ, R29 ;  /* 0x000000ffff007224 */ /* 0x001fca00078e001d */
[----:B------:R0:W-:Y:S04]  /*11b50*/  STL [R1+0xc10], R0 ;  /* 0x000c100001007387 */ /* 0x0001e80000100800 */
[----:B------:R-:W-:Y:S04]  /*11b60*/  STL [R1+0xc1c], R22 ;  /* 0x000c1c1601007387 */ /* 0x000fe80000100800 */
[----:B-1----:R-:W4:Y:S01]  /*11b70*/  LDL.LU.64 R28, [R1+0x1e8] ;  /* 0x0001e800011c7983 */ /* 0x002f220000300a00 */
[----:B0-----:R-:W-:-:S03]  /*11b80*/  IMAD.MOV.U32 R0, RZ, RZ, R23 ;  /* 0x000000ffff007224 */ /* 0x001fc600078e0017 */
[----:B---3--:R-:W-:Y:S04]  /*11b90*/  STL [R1+0xc24], R16 ;  /* 0x000c241001007387 */ /* 0x008fe80000100800 */
[----:B------:R0:W-:Y:S02]  /*11ba0*/  STL [R1+0xc18], R0 ;  /* 0x000c180001007387 */ /* 0x0001e40000100800 */
[----:B0-----:R-:W-:Y:S02]  /*11bb0*/  IMAD.MOV.U32 R0, RZ, RZ, R17 ;  /* 0x000000ffff007224 */ /* 0x001fe400078e0011 */
[----:B------:R-:W3:Y:S04]  /*11bc0*/  LDL.LU.64 R16, [R1+0x6f0] ;  /* 0x0006f00001107983 */ /* 0x000ee80000300a00 */
[----:B------:R0:W-:Y:S04]  /*11bd0*/  STL [R1+0xc20], R0 ;  /* 0x000c200001007387 */ /* 0x0001e80000100800 */
[----:B------:R1:W-:Y:S01]  /*11be0*/  STL [R1+0xc2c], R14 ;  /* 0x000c2c0e01007387 */ /* 0x0003e20000100800 */
[----:B0-----:R-:W-:-:S03]  /*11bf0*/  MOV R0, R15 ;  /* 0x0000000f00007202 */ /* 0x001fc60000000f00 */
        /* <DEDUP_REMOVED lines=32> */
[----:B------:R-:W-:Y:S04]  /*11e00*/  STL [R1+0xc74], R28 ;  /* 0x000c741c01007387 */ /* 0x000fe80000100800 */
[----:B------:R0:W-:Y:S04]  /*11e10*/  STL [R1+0xc68], R0 ;  /* 0x000c680001007387 */ /* 0x0001e80000100800 */
[----:B-1----:R-:W4:Y:S01]  /*11e20*/  LDL.LU.64 R8, [R1+0x5e8] ;  /* 0x0005e80001087983 */ /* 0x002f220000300a00 */
[----:B0-----:R-:W-:-:S03]  /*11e30*/  IMAD.MOV.U32 R0, RZ, RZ, R29 ;  /* 0x000000ffff007224 */ /* 0x001fc600078e001d */
[----:B------:R-:W4:Y:S04]  /*11e40*/  LDL.LU.64 R28, [R1+0x718] ;  /* 0x00071800011c7983 */ /* 0x000f280000300a00 */
[----:B------:R0:W-:Y:S04]  /*11e50*/  STL [R1+0xc70], R0 ;  /* 0x000c700001007387 */ /* 0x0001e80000100800 */
[----:B---3--:R1:W-:Y:S04]  /*11e60*/  STL [R1+0xc7c], R16 ;  /* 0x000c7c1001007387 */ /* 0x0083e80000100800 */
[----:B------:R-:W3:Y:S01]  /*11e70*/  LDL.LU.64 R22, [R1+0x1d0] ;  /* 0x0001d00001167983 */ /* 0x000ee20000300a00 */
[----:B0-----:R-:W-:-:S05]  /*11e80*/  IMAD.MOV.U32 R0, RZ, RZ, R17 ;  /* 0x000000ffff007224 */ /* 0x001fca00078e0011 */
[----:B------:R0:W-:Y:S04]  /*11e90*/  STL [R1+0xc78], R0 ;  /* 0x000c780001007387 */ /* 0x0001e80000100800 */
[----:B------:R-:W-:Y:S04]  /*11ea0*/  STL [R1+0xc84], R14 ;  /* 0x000c840e01007387 */ /* 0x000fe80000100800 */
[----:B-1----:R-:W3:Y:S01]  /*11eb0*/  LDL.LU.64 R16, [R1+0x720] ;  /* 0x0007200001107983 */ /* 0x002ee20000300a00 */
[----:B0-----:R-:W-:-:S05]  /*11ec0*/  IMAD.MOV.U32 R0, RZ, RZ, R15 ;  /* 0x000000ffff007224 */ /* 0x001fca00078e000f */
[----:B------:R2:W-:Y:S02]  /*11ed0*/  STL [R1+0xc80], R0 ;  /* 0x000c800001007387 */ /* 0x0005e40000100800 */
[----:B--2---:R-:W-:Y:S02]  /*11ee0*/  IMAD.MOV.U32 R0, RZ, RZ, R13 ;  /* 0x000000ffff007224 */ /* 0x004fe400078e000d */
[----:B------:R-:W-:Y:S04]  /*11ef0*/  STL [R1+0xc8c], R12 ;  /* 0x000c8c0c01007387 */ /* 0x000fe80000100800 */
[----:B------:R-:W2:Y:S04]  /*11f00*/  LDL.LU.64 R14, [R1+0x5f8] ;  /* 0x0005f800010e7983 */ /* 0x000ea80000300a00 */
[----:B------:R0:W-:Y:S02]  /*11f10*/  STL [R1+0xc88], R0 ;  /* 0x000c880001007387 */ /* 0x0001e40000100800 */
[----:B0-----:R-:W-:-:S02]  /*11f20*/  IMAD.MOV.U32 R0, RZ, RZ, R11 ;  /* 0x000000ffff007224 */ /* 0x001fc400078e000b */
[----:B------:R-:W-:Y:S04]  /*11f30*/  STL [R1+0xc94], R10 ;  /* 0x000c940a01007387 */ /* 0x000fe80000100800 */
[----:B------:R-:W2:Y:S04]  /*11f40*/  LDL.LU.64 R12, [R1+0x728] ;  /* 0x00072800010c7983 */ /* 0x000ea80000300a00 */
[----:B------:R0:W-:Y:S02]  /*11f50*/  STL [R1+0xc90], R0 ;  /* 0x000c900001007387 */ /* 0x0001e40000100800 */
[----:B0-----:R-:W-:-:S02]  /*11f60*/  IMAD.MOV.U32 R0, RZ, RZ, R3 ;  /* 0x000000ffff007224 */ /* 0x001fc400078e0003 */
[----:B------:R-:W-:Y:S04]  /*11f70*/  STL [R1+0xc9c], R2 ;  /* 0x000c9c0201007387 */ /* 0x000fe80000100800 */
[----:B------:R-:W2:Y:S04]  /*11f80*/  LDL.LU.64 R10, [R1+0x1c8] ;  /* 0x0001c800010a7983 */ /* 0x000ea80000300a00 */
[----:B------:R0:W-:Y:S04]  /*11f90*/  STL [R1+0xc98], R0 ;  /* 0x000c980001007387 */ /* 0x0001e80000100800 */
[----:B------:R1:W-:Y:S01]  /*11fa0*/  STL [R1+0xca4], R20 ;  /* 0x000ca41401007387 */ /* 0x0003e20000100800 */
[----:B0-----:R-:W-:-:S03]  /*11fb0*/  IMAD.MOV.U32 R0, RZ, RZ, R21 ;  /* 0x000000ffff007224 */ /* 0x001fc600078e0015 */
[----:B------:R-:W2:Y:S04]  /*11fc0*/  LDL.LU.64 R2, [R1+0x730] ;  /* 0x0007300001027983 */ /* 0x000ea80000300a00 */
[----:B------:R-:W-:Y:S04]  /*11fd0*/  STL [R1+0xcac], R4 ;  /* 0x000cac0401007387 */ /* 0x000fe80000100800 */
[----:B------:R0:W-:Y:S04]  /*11fe0*/  STL [R1+0xca0], R0 ;  /* 0x000ca00001007387 */ /* 0x0001e80000100800 */
[----:B-1----:R-:W2:Y:S01]  /*11ff0*/  LDL.LU.64 R20, [R1+0x610] ;  /* 0x0006100001147983 */ /* 0x002ea20000300a00 */
[----:B0-----:R-:W-:-:S03]  /*12000*/  IMAD.MOV.U32 R0, RZ, RZ, R5 ;  /* 0x000000ffff007224 */ /* 0x001fc600078e0005 */
[----:B----4-:R-:W-:Y:S04]  /*12010*/  STL [R1+0xcb4], R18 ;  /* 0x000cb41201007387 */ /* 0x010fe80000100800 */
[----:B------:R0:W-:Y:S04]  /*12020*/  STL [R1+0xca8], R0 ;  /* 0x000ca80001007387 */ /* 0x0001e80000100800 */
[----:B------:R-:W4:Y:S01]  /*12030*/  LDL.LU.64 R4, [R1+0x738] ;  /* 0x0007380001047983 */ /* 0x000f220000300a00 */
[----:B0-----:R-:W-:-:S03]  /*12040*/  IMAD.MOV.U32 R0, RZ, RZ, R19 ;  /* 0x000000ffff007224 */ /* 0x001fc600078e0013 */
[----:B------:R-:W-:Y:S04]  /*12050*/  STL [R1+0xcbc], R6 ;  /* 0x000cbc0601007387 */ /* 0x000fe80000100800 */
[----:B------:R0:W-:Y:S04]  /*12060*/  STL [R1+0xcb0], R0 ;  /* 0x000cb00001007387 */ /* 0x0001e80000100800 */
[----:B------:R-:W4:Y:S01]  /*12070*/  LDL.LU.64 R18, [R1+0x1c0] ;  /* 0x0001c00001127983 */ /* 0x000f220000300a00 */
[----:B0-----:R-:W-:-:S03]  /*12080*/  MOV R0, R7 ;  /* 0x0000000700007202 */ /* 0x001fc60000000f00 */
[----:B------:R-:W4:Y:S04]  /*12090*/  LDL.LU.64 R6, [R1+0x740] ;  /* 0x0007400001067983 */ /* 0x000f280000300a00 */
[----:B------:R0:W-:Y:S04]  /*120a0*/  STL [R1+0xcb8], R0 ;  /* 0x000cb80001007387 */ /* 0x0001e80000100800 */
[----:B------:R1:W-:Y:S01]  /*120b0*/  STL [R1+0xcc4], R8 ;  /* 0x000cc40801007387 */ /* 0x0003e20000100800 */
[----:B0-----:R-:W-:-:S03]  /*120c0*/  IMAD.MOV.U32 R0, RZ, RZ, R9 ;  /* 0x000000ffff007224 */ /* 0x001fc600078e0009 */
[----:B------:R-:W-:Y:S04]  /*120d0*/  STL [R1+0xccc], R28 ;  /* 0x000ccc1c01007387 */ /* 0x000fe80000100800 */
[----:B------:R0:W-:Y:S04]  /*120e0*/  STL [R1+0xcc0], R0 ;  /* 0x000cc00001007387 */ /* 0x0001e80000100800 */
[----:B-1----:R-:W4:Y:S01]  /*120f0*/  LDL.LU.64 R8, [R1+0x620] ;  /* 0x0006200001087983 */ /* 0x002f220000300a00 */
[----:B0-----:R-:W-:-:S03]  /*12100*/  IMAD.MOV.U32 R0, RZ, RZ, R29 ;  /* 0x000000ffff007224 */ /* 0x001fc600078e001d */
[----:B---3--:R-:W-:Y:S04]  /*12110*/  STL [R1+0xcd4], R22 ;  /* 0x000cd41601007387 */ /* 0x008fe80000100800 */
[----:B------:R0:W-:Y:S04]  /*12120*/  STL [R1+0xcc8], R0 ;  /* 0x000cc80001007387 */ /* 0x0001e80000100800 */
[----:B------:R-:W3:Y:S01]  /*12130*/  LDL.LU.64 R28, [R1+0x748] ;  /* 0x00074800011c7983 */ /* 0x000ee20000300a00 */
[----:B0-----:R-:W-:-:S03]  /*12140*/  IMAD.MOV.U32 R0, RZ, RZ, R23 ;  /* 0x000000ffff007224 */ /* 0x001fc600078e0017 */
[----:B------:R-:W-:Y:S04]  /*12150*/  STL [R1+0xcdc], R16 ;  /* 0x000cdc1001007387 */ /* 0x000fe80000100800 */
[----:B------:R0:W-:Y:S02]  /*12160*/  STL [R1+0xcd0], R0 ;  /* 0x000cd00001007387 */ /* 0x0001e40000100800 */
[----:B0-----:R-:W-:Y:S02]  /*12170*/  IMAD.MOV.U32 R0, RZ, RZ, R17 ;  /* 0x000000ffff007224 */ /* 0x001fe400078e0011 */
[----:B------:R-:W3:Y:S04]  /*12180*/  LDL.LU.64 R16, [R1+0x1b8] ;  /* 0x0001b80001107983 */ /* 0x000ee80000300a00 */
        /* <DEDUP_REMOVED lines=11> */
[----:B------:R-:W-:Y:S04]  /*12240*/  STL [R1+0xcfc], R2 ;  /* 0x000cfc0201007387 */ /* 0x000fe80000100800 */
[----:B------:R0:W-:Y:S04]  /*12250*/  STL [R1+0xcf0], R0 ;  /* 0x000cf00001007387 */ /* 0x0001e80000100800 */
[----:B-1----:R-:W2:Y:S01]  /*12260*/  LDL.LU.64 R10, [R1+0x758] ;  /* 0x00075800010a7983 */ /* 0x002ea20000300a00 */
[----:B0-----:R-:W-:-:S03]  /*12270*/  IMAD.MOV.U32 R0, RZ, RZ, R3 ;  /* 0x000000ffff007224 */ /* 0x001fc600078e0003 */
[----:B------:R-:W-:Y:S04]  /*12280*/  STL [R1+0xd04], R20 ;  /* 0x000d041401007387 */ /* 0x000fe80000100800 */
[----:B------:R0:W-:Y:S04]  /*12290*/  STL [R1+0xcf8], R0 ;  /* 0x000cf80001007387 */ /* 0x0001e80000100800 */
[----:B------:R-:W2:Y:S01]  /*122a0*/  LDL.LU.64 R2, [R1+0x1b0] ;  /* 0x0001b00001027983 */ /* 0x000ea20000300a00 */
[----:B0-----:R-:W-:-:S03]  /*122b0*/  IMAD.MOV.U32 R0, RZ, RZ, R21 ;  /* 0x000000ffff007224 */ /* 0x001fc600078e0015 */
[----:B----4-:R-:W-:Y:S04]  /*122c0*/  STL [R1+0xd0c], R4 ;  /* 0x000d0c0401007387 */ /* 0x010fe80000100800 */
[----:B------:R0:W-:Y:S02]  /*122d0*/  STL [R1+0xd00], R0 ;  /* 0x000d000001007387 */ /* 0x0001e40000100800 */
[----:B0-----:R-:W-:Y:S02]  /*122e0*/  IMAD.MOV.U32 R0, RZ, RZ, R5 ;  /* 0x000000ffff007224 */ /* 0x001fe400078e0005 */
[----:B------:R-:W4:Y:S04]  /*122f0*/  LDL.LU.64 R4, [R1+0x760] ;  /* 0x0007600001047983 */ /* 0x000f280000300a00 */
[----:B------:R0:W-:Y:S04]  /*12300*/  STL [R1+0xd08], R0 ;  /* 0x000d080001007387 */ /* 0x0001e80000100800 */
[----:B------:R-:W-:Y:S01]  /*12310*/  STL [R1+0xd14], R18 ;  /* 0x000d141201007387 */ /* 0x000fe20000100800 */
[----:B0-----:R-:W-:-:S03]  /*12320*/  IMAD.MOV.U32 R0, RZ, RZ, R19 ;  /* 0x000000ffff007224 */ /* 0x001fc600078e0013 */
[----:B------:R-:W-:Y:S04]  /*12330*/  STL [R1+0xd1c], R6 ;  /* 0x000d1c0601007387 */ /* 0x000fe80000100800 */
[----:B------:R0:W-:Y:S04]  /*12340*/  STL [R1+0xd10], R0 ;  /* 0x000d100001007387 */ /* 0x0001e80000100800 */
[----:B------:R-:W4:Y:S01]  /*12350*/  LDL.LU.64 R26, [R1+0x648] ;  /* 0x00064800011a7983 */ /* 0x000f220000300a00 */
[----:B0-----:R-:W-:-:S03]  /*12360*/  IMAD.MOV.U32 R0, RZ, RZ, R7 ;  /* 0x000000ffff007224 */ /* 0x001fc600078e0007 */
[----:B------:R-:W4:Y:S04]  /*12370*/  LDL.LU.64 R6, [R1+0x768] ;  /* 0x0007680001067983 */ /* 0x000f280000300a00 */
[----:B------:R0:W-:Y:S04]  /*12380*/  STL [R1+0xd18], R0 ;  /* 0x000d180001007387 */ /* 0x0001e80000100800 */
[----:B------:R-:W-:Y:S04]  /*12390*/  STL [R1+0xd24], R8 ;  /* 0x000d240801007387 */ /* 0x000fe80000100800 */
[----:B------:R-:W4:Y:S01]  /*123a0*/  LDL.LU.64 R24, [R1+0x1a8] ;  /* 0x0001a80001187983 */ /* 0x000f220000300a00 */
[----:B0-----:R-:W-:-:S03]  /*123b0*/  IMAD.MOV.U32 R0, RZ, RZ, R9 ;  /* 0x000000ffff007224 */ /* 0x001fc600078e0009 */
[----:B---3--:R-:W-:Y:S04]  /*123c0*/  STL [R1+0xd2c], R28 ;  /* 0x000d2c1c01007387 */ /* 0x008fe80000100800 */
[----:B------:R0:W-:Y:S04]  /*123d0*/  STL [R1+0xd20], R0 ;  /* 0x000d200001007387 */ /* 0x0001e80000100800 */
[----:B------:R-:W3:Y:S01]  /*123e0*/  LDL.LU.64 R22, [R1+0x770] ;  /* 0x0007700001167983 */ /* 0x000ee20000300a00 */
[----:B0-----:R-:W-:-:S03]  /*123f0*/  IMAD.MOV.U32 R0, RZ, RZ, R29 ;  /* 0x000000ffff007224 */ /* 0x001fc600078e001d */
[----:B------:R-:W3:Y:S04]  /*12400*/  LDL.LU.64 R28, [R1+0x660] ;  /* 0x00066000011c7983 */ /* 0x000ee80000300a00 */
[----:B------:R0:W-:Y:S04]  /*12410*/  STL [R1+0xd28], R0 ;  /* 0x000d280001007387 */ /* 0x0001e80000100800 */
[----:B------:R-:W-:Y:S04]  /*12420*/  STL [R1+0xd34], R16 ;  /* 0x000d341001007387 */ /* 0x000fe80000100800 */
[----:B------:R-:W3:Y:S01]  /*12430*/  LDL.LU.64 R8, [R1+0x778] ;  /* 0x0007780001087983 */ /* 0x000ee20000300a00 */
[----:B0-----:R-:W-:-:S03]  /*12440*/  IMAD.MOV.U32 R0, RZ, RZ, R17 ;  /* 0x000000ffff007224 */ /* 0x001fc600078e0011 */
[----:B--2---:R-:W-:Y:S04]  /*12450*/  STL [R1+0xd3c], R14 ;  /* 0x000d3c0e01007387 */ /* 0x004fe80000100800 */
[----:B------:R0:W-:Y:S04]  /*12460*/  STL [R1+0xd30], R0 ;  /* 0x000d300001007387 */ /* 0x0001e80000100800 */
[----:B------:R-:W2:Y:S01]  /*12470*/  LDL.LU.64 R20, [R1+0x1a0] ;  /* 0x0001a00001147983 */ /* 0x000ea20000300a00 */
[----:B0-----:R-:W-:-:S05]  /*12480*/  IMAD.MOV.U32 R0, RZ, RZ, R15 ;  /* 0x000000ffff007224 */ /* 0x001fca00078e000f */
[----:B------:R0:W-:Y:S04]  /*12490*/  STL [R1+0xd38], R0 ;  /* 0x000d380001007387 */ /* 0x0001e80000100800 */
[----:B------:R-:W-:Y:S04]  /*124a0*/  STL [R1+0xd44], R12 ;  /* 0x000d440c01007387 */ /* 0x000fe80000100800 */
[----:B------:R-:W2:Y:S01]  /*124b0*/  LDL.LU.64 R18, [R1+0x780] ;  /* 0x0007800001127983 */ /* 0x000ea20000300a00 */
[----:B0-----:R-:W-:-:S03]  /*124c0*/  IMAD.MOV.U32 R0, RZ, RZ, R13 ;  /* 0x000000ffff007224 */ /* 0x001fc600078e000d */
[----:B------:R-:W2:Y:S04]  /*124d0*/  LDL.LU.64 R16, [R1+0x670] ;  /* 0x0006700001107983 */ /* 0x000ea80000300a00 */
[----:B------:R0:W-:Y:S04]  /*124e0*/  STL [R1+0xd40], R0 ;  /* 0x000d400001007387 */ /* 0x0001e80000100800 */
[----:B------:R-:W-:Y:S01]  /*124f0*/  STL [R1+0xd4c], R10 ;  /* 0x000d4c0a01007387 */ /* 0x000fe20000100800 */
[----:B0-----:R-:W-:-:S03]  /*12500*/  MOV R0, R11 ;  /* 0x0000000b00007202 */ /* 0x001fc60000000f00 */
[----:B------:R-:W2:Y:S04]  /*12510*/  LDL.LU.64 R14, [R1+0x788] ;  /* 0x00078800010e7983 */ /* 0x000ea80000300a00 */
[----:B------:R0:W-:Y:S04]  /*12520*/  STL [R1+0xd54], R2 ;  /* 0x000d540201007387 */ /* 0x0001e80000100800 */
[----:B------:R1:W-:Y:S04]  /*12530*/  STL [R1+0xd48], R0 ;  /* 0x000d480001007387 */ /* 0x0003e80000100800 */
[----:B------:R-:W2:Y:S01]  /*12540*/  LDL.LU.64 R12, [R1+0x198] ;  /* 0x00019800010c7983 */ /* 0x000ea20000300a00 */
[----:B0-----:R-:W-:-:S03]  /*12550*/  IMAD.MOV.U32 R2, RZ, RZ, R3 ;  /* 0x000000ffff027224 */ /* 0x001fc600078e0003 */
[----:B-1----:R-:W2:Y:S04]  /*12560*/  LDL.LU R0, [R1+0x7a0] ;  /* 0x0007a00001007983 */ /* 0x002ea80000300800 */
[----:B------:R0:W-:Y:S04]  /*12570*/  STL [R1+0xd50], R2 ;  /* 0x000d500201007387 */ /* 0x0001e80000100800 */
[----:B----4-:R1:W-:Y:S01]  /*12580*/  STL [R1+0xd5c], R4 ;  /* 0x000d5c0401007387 */ /* 0x0103e20000100800 */
[----:B0-----:R-:W-:-:S03]  /*12590*/  IMAD.MOV.U32 R2, RZ, RZ, R5 ;  /* 0x000000ffff027224 */ /* 0x001fc600078e0005 */
[----:B------:R-:W4:Y:S04]  /*125a0*/  LDL.LU R3, [R1+0x7a4] ;  /* 0x0007a40001037983 */ /* 0x000f280000300800 */
[----:B------:R-:W4:Y:S04]  /*125b0*/  LDL.LU.64 R10, [R1+0x790] ;  /* 0x00079000010a7983 */ /* 0x000f280000300a00 */
[----:B-1----:R-:W4:Y:S04]  /*125c0*/  LDL.LU.64 R4, [R1+0x17f8] ;  /* 0x0017f80001047983 */ /* 0x002f280000300a00 */
[----:B------:R-:W-:Y:S04]  /*125d0*/  STL [R1+0xd64], R26 ;  /* 0x000d641a01007387 */ /* 0x000fe80000100800 */
[----:B------:R0:W-:Y:S04]  /*125e0*/  STL [R1+0xd58], R2 ;  /* 0x000d580201007387 */ /* 0x0001e80000100800 */
[----:B------:R-:W-:Y:S01]  /*125f0*/  STL [R1+0xd6c], R6 ;  /* 0x000d6c0601007387 */ /* 0x000fe20000100800 */
[----:B0-----:R-:W-:-:S05]  /*12600*/  IMAD.MOV.U32 R2, RZ, RZ, R27 ;  /* 0x000000ffff027224 */ /* 0x001fca00078e001b */
[----:B------:R0:W-:Y:S04]  /*12610*/  STL [R1+0xd60], R2 ;  /* 0x000d600201007387 */ /* 0x0001e80000100800 */
[----:B------:R-:W-:Y:S01]  /*12620*/  STL [R1+0xd74], R24 ;  /* 0x000d741801007387 */ /* 0x000fe20000100800 */
[----:B0-----:R-:W-:-:S05]  /*12630*/  IMAD.MOV.U32 R2, RZ, RZ, R7 ;  /* 0x000000ffff027224 */ /* 0x001fca00078e0007 */
[----:B------:R0:W-:Y:S04]  /*12640*/  STL [R1+0xd68], R2 ;  /* 0x000d680201007387 */ /* 0x0001e80000100800 */
[----:B------:R-:W4:Y:S01]  /*12650*/  LDL.LU.64 R6, [R1+0x798] ;  /* 0x0007980001067983 */ /* 0x000f220000300a00 */
[----:B0-----:R-:W-:-:S03]  /*12660*/  IMAD.MOV.U32 R2, RZ, RZ, R25 ;  /* 0x000000ffff027224 */ /* 0x001fc600078e0019 */
[----:B---3--:R-:W-:Y:S04]  /*12670*/  STL [R1+0xd7c], R22 ;  /* 0x000d7c1601007387 */ /* 0x008fe80000100800 */
[----:B------:R0:W-:Y:S04]  /*12680*/  STL [R1+0xd70], R2 ;  /* 0x000d700201007387 */ /* 0x0001e80000100800 */
[----:B------:R-:W-:Y:S01]  /*12690*/  STL [R1+0xd84], R28 ;  /* 0x000d841c01007387 */ /* 0x000fe20000100800 */
[----:B0-----:R-:W-:-:S05]  /*126a0*/  IMAD.MOV.U32 R2, RZ, RZ, R23 ;  /* 0x000000ffff027224 */ /* 0x001fca00078e0017 */
[----:B------:R0:W-:Y:S04]  /*126b0*/  STL [R1+0xd78], R2 ;  /* 0x000d780201007387 */ /* 0x0001e80000100800 */
[----:B------:R1:W-:Y:S01]  /*126c0*/  STL [R1+0xd8c], R8 ;  /* 0x000d8c0801007387 */ /* 0x0003e20000100800 */
[----:B0-----:R-:W-:-:S05]  /*126d0*/  IMAD.MOV.U32 R2, RZ, RZ, R29 ;  /* 0x000000ffff027224 */ /* 0x001fca00078e001d */
[----:B------:R0:W-:Y:S01]  /*126e0*/  STL [R1+0xd80], R2 ;  /* 0x000d800201007387 */ /* 0x0001e20000100800 */
[----:B-1----:R-:W1:Y:S03]  /*126f0*/  LDC R8, c[0x0][0x238] ;  /* 0x00008e00ff087b82 */ /* 0x002e660000000800 */
[----:B------:R-:W3:Y:S01]  /*12700*/  LDL.LU.64 R28, [R1+0x6a8] ;  /* 0x0006a800011c7983 */ /* 0x000ee20000300a00 */
[----:B0-----:R-:W-:-:S05]  /*12710*/  IMAD.MOV.U32 R2, RZ, RZ, R9 ;  /* 0x000000ffff027224 */ /* 0x001fca00078e0009 */
[----:B------:R0:W-:Y:S04]  /*12720*/  STL [R1+0xd88], R2 ;  /* 0x000d880201007387 */ /* 0x0001e80000100800 */
[----:B--2---:R-:W-:Y:S01]  /*12730*/  STL [R1+0xd94], R20 ;  /* 0x000d941401007387 */ /* 0x004fe20000100800 */
[----:B0-----:R-:W-:-:S03]  /*12740*/  IMAD.MOV.U32 R2, RZ, RZ, R21 ;  /* 0x000000ffff027224 */ /* 0x001fc600078e0015 */
[----:B------:R-:W-:Y:S04]  /*12750*/  STL [R1+0xd9c], R18 ;  /* 0x000d9c1201007387 */ /* 0x000fe80000100800 */
[----:B------:R0:W-:Y:S04]  /*12760*/  STL [R1+0xd90], R2 ;  /* 0x000d900201007387 */ /* 0x0001e80000100800 */
[----:B------:R-:W-:Y:S01]  /*12770*/  STL [R1+0xda4], R16 ;  /* 0x000da41001007387 */ /* 0x000fe20000100800 */
[----:B0-----:R-:W-:-:S05]  /*12780*/  IMAD.MOV.U32 R2, RZ, RZ, R19 ;  /* 0x000000ffff027224 */ /* 0x001fca00078e0013 */
[----:B------:R0:W-:Y:S02]  /*12790*/  STL [R1+0xd98], R2 ;  /* 0x000d980201007387 */ /* 0x0001e40000100800 */
[----:B0-----:R-:W-:Y:S02]  /*127a0*/  IMAD.MOV.U32 R2, RZ, RZ, R17 ;  /* 0x000000ffff027224 */ /* 0x001fe400078e0011 */
[----:B------:R-:W-:Y:S04]  /*127b0*/  STL [R1+0xdac], R14 ;  /* 0x000dac0e01007387 */ /* 0x000fe80000100800 */
[----:B------:R0:W-:Y:S02]  /*127c0*/  STL [R1+0xda0], R2 ;  /* 0x000da00201007387 */ /* 0x0001e40000100800 */
[----:B0-----:R-:W-:-:S05]  /*127d0*/  IMAD.MOV.U32 R2, RZ, RZ, R15 ;  /* 0x000000ffff027224 */ /* 0x001fca00078e000f */
[----:B------:R0:W-:Y:S02]  /*127e0*/  STL [R1+0xda8], R2 ;  /* 0x000da80201007387 */ /* 0x0001e40000100800 */
[----:B0-----:R-:W-:Y:S02]  /*127f0*/  IMAD.MOV.U32 R2, RZ, RZ, R13 ;  /* 0x000000ffff027224 */ /* 0x001fe400078e000d */
[----:B------:R0:W-:Y:S01]  /*12800*/  STL [R1+0xdb4], R12 ;  /* 0x000db40c01007387 */ /* 0x0001e20000100800 */
[----:B------:R-:W-:-:S03]  /*12810*/  IMAD R0, R0, UR5, RZ ;  /* 0x0000000500007c24 */ /* 0x000fc6000f8e02ff */
[----:B------:R4:W-:Y:S02]  /*12820*/  STL [R1+0xdb0], R2 ;  /* 0x000db00201007387 */ /* 0x0009e40000100800 */
[C---:B0-----:R-:W-:Y:S01]  /*12830*/  LEA R12, P1, R0.reuse, UR8, 0x1 ;  /* 0x00000008000c7c11 */ /* 0x041fe2000f8208ff */
[----:B----4-:R-:W-:Y:S02]  /*12840*/  IMAD R2, R3, UR5, RZ ;  /* 0x0000000503027c24 */ /* 0x010fe4000f8e02ff */
[----:B------:R-:W-:Y:S01]  /*12850*/  IMAD.MOV.U32 R3, RZ, RZ, R11 ;  /* 0x000000ffff037224 */ /* 0x000fe200078e000b */
[----:B------:R0:W-:Y:S01]  /*12860*/  STL [R1+0xdbc], R10 ;  /* 0x000dbc0a01007387 */ /* 0x0001e20000100800 */
[----:B------:R-:W-:-:S03]  /*12870*/  LEA.HI.X.SX32 R13, R0, UR9, 0x1, P1 ;  /* 0x00000009000d7c11 */ /* 0x000fc600088f0eff */
[----:B------:R-:W-:Y:S04]  /*12880*/  STL [R1+0xdb8], R3 ;  /* 0x000db80301007387 */ /* 0x000fe80000100800 */
[----:B------:R1:W-:Y:S01]  /*12890*/  STL [R1+0xdc4], R4 ;  /* 0x000dc40401007387 */ /* 0x0003e20000100800 */
[----:B0-----:R-:W-:-:S03]  /*128a0*/  LEA R10, P0, R2, UR8, 0x1 ;  /* 0x00000008020a7c11 */ /* 0x001fc6000f8008ff */
[----:B------:R0:W-:Y:S01]  /*128b0*/  STL [R1+0xdc0], R5 ;  /* 0x000dc00501007387 */ /* 0x0001e20000100800 */
[----:B------:R-:W-:Y:S01]  /*128c0*/  LEA.HI.X.SX32 R11, R2, UR9, 0x1, P0 ;  /* 0x00000009020b7c11 */ /* 0x000fe200080f0eff */
[----:B-1----:R-:W-:-:S04]  /*128d0*/  IMAD R4, R8, 0x7f, RZ ;  /* 0x0000007f08047824 */ /* 0x002fc800078e02ff */
[----:B------:R-:W-:-:S04]  /*128e0*/  IMAD.WIDE R2, R4, 0x2, R12 ;  /* 0x0000000204027825 */ /* 0x000fc800078e020c */
[----:B0-----:R-:W-:-:S04]  /*128f0*/  IMAD.WIDE R4, R4, 0x2, R10 ;  /* 0x0000000204047825 */ /* 0x001fc800078e020a */
[----:B------:R-:W-:Y:S01]  /*12900*/  IMAD.MOV.U32 R0, RZ, RZ, R7 ;  /* 0x000000ffff007224 */ /* 0x000fe200078e0007 */
[----:B------:R-:W-:Y:S04]  /*12910*/  STL [R1+0xdcc], R6 ;  /* 0x000dcc0601007387 */ /* 0x000fe80000100800 */
[----:B------:R-:W-:Y:S04]  /*12920*/  STL.64 [R1+0x670], R12 ;  /* 0x0006700c01007387 */ /* 0x000fe80000100a00 */
[----:B------:R0:W-:Y:S02]  /*12930*/  STL [R1+0xdc8], R0 ;  /* 0x000dc80001007387 */ /* 0x0001e40000100800 */
[----:B0-----:R-:W-:-:S02]  /*12940*/  IMAD R0, R8, 0x7e, RZ ;  /* 0x0000007e08007824 */ /* 0x001fc400078e02ff */
[----:B---3--:R-:W-:Y:S01]  /*12950*/  IMAD.MOV.U32 R6, RZ, RZ, R29 ;  /* 0x000000ffff067224 */ /* 0x008fe200078e001d */
[----:B------:R0:W-:Y:S04]  /*12960*/  STL [R1+0xdd4], R28 ;  /* 0x000dd41c01007387 */ /* 0x0001e80000100800 */
[----:B------:R-:W-:Y:S04]  /*12970*/  STL.64 [R1+0x678], R10 ;  /* 0x0006780a01007387 */ /* 0x000fe80000100a00 */
[----:B------:R-:W-:Y:S04]  /*12980*/  STL [R1+0xddc], R2 ;  /* 0x000ddc0201007387 */ /* 0x000fe80000100800 */
[----:B------:R1:W-:Y:S01]  /*12990*/  STL [R1+0xdd0], R6 ;  /* 0x000dd00601007387 */ /* 0x0003e20000100800 */
[----:B0-----:R-:W0:Y:S03]  /*129a0*/  LDC R28, c[0x0][0x230] ;  /* 0x00008c00ff1c7b82 */ /* 0x001e260000000800 */
[----:B------:R2:W-:Y:S04]  /*129b0*/  STL [R1+0xdd8], R3 ;  /* 0x000dd80301007387 */ /* 0x0005e80000100800 */
[----:B------:R-:W-:Y:S01]  /*129c0*/  STL [R1+0xde4], R4 ;  /* 0x000de40401007387 */ /* 0x000fe20000100800 */
[----:B-1----:R-:W-:-:S02]  /*129d0*/  IMAD R6, R8, 0x7d, RZ ;  /* 0x0000007d08067824 */ /* 0x002fc400078e02ff */
[C---:B--2---:R-:W-:Y:S01]  /*129e0*/  IMAD.WIDE R2, R0.reuse, 0x2, R12 ;  /* 0x0000000200027825 */ /* 0x044fe200078e020c */
[----:B------:R1:W-:Y:S04]  /*129f0*/  STL [R1+0xde0], R5 ;  /* 0x000de00501007387 */ /* 0x0003e80000100800 */
[----:B------:R-:W-:Y:S04]  /*12a00*/  STL [R1+0xdec], R2 ;  /* 0x000dec0201007387 */ /* 0x000fe80000100800 */
[----:B------:R2:W-:Y:S01]  /*12a10*/  STL [R1+0xde8], R3 ;  /* 0x000de80301007387 */ /* 0x0005e20000100800 */
[----:B-1----:R-:W-:-:S04]  /*12a20*/  IMAD.WIDE R4, R0, 0x2, R10 ;  /* 0x0000000200047825 */ /* 0x002fc800078e020a */
[----:B------:R-:W-:Y:S01]  /*12a30*/  IMAD R0, R8, 0x7c, RZ ;  /* 0x0000007c08007824 */ /* 0x000fe200078e02ff */
[----:B------:R-:W-:Y:S01]  /*12a40*/  STL [R1+0xdf4], R4 ;  /* 0x000df40401007387 */ /* 0x000fe20000100800 */
[----:B--2---:R-:W-:-:S03]  /*12a50*/  IMAD.WIDE R2, R6, 0x2, R12 ;  /* 0x0000000206027825 */ /* 0x004fc600078e020c */
[----:B------:R1:W-:Y:S01]  /*12a60*/  STL [R1+0xdf0], R5 ;  /* 0x000df00501007387 */ /* 0x0003e20000100800 */
[----:B------:R-:W-:-:S03]  /*12a70*/  IMAD.WIDE R6, R6, 0x2, R10 ;  /* 0x0000000206067825 */ /* 0x000fc600078e020a */
[----:B------:R-:W-:Y:S04]  /*12a80*/  STL [R1+0xdfc], R2 ;  /* 0x000dfc0201007387 */ /* 0x000fe80000100800 */
[----:B------:R2:W-:Y:S04]  /*12a90*/  STL [R1+0xdf8], R3 ;  /* 0x000df80301007387 */ /* 0x0005e80000100800 */
[----:B------:R3:W-:Y:S01]  /*12aa0*/  STL [R1+0xe04], R6 ;  /* 0x000e040601007387 */ /* 0x0007e20000100800 */
[----:B-1----:R-:W-:-:S04]  /*12ab0*/  IMAD.WIDE R4, R0, 0x2, R10 ;  /* 0x0000000200047825 */ /* 0x002fc800078e020a */
[----:B--2---:R-:W-:Y:S01]  /*12ac0*/  IMAD.WIDE R2, R0, 0x2, R12 ;  /* 0x0000000200027825 */ /* 0x004fe200078e020c */
[----:B------:R-:W-:Y:S03]  /*12ad0*/  STL [R1+0xe00], R7 ;  /* 0x000e000701007387 */ /* 0x000fe60000100800 */
[C---:B---3--:R-:W-:Y:S01]  /*12ae0*/  IMAD R6, R8.reuse, 0x7b, RZ ;  /* 0x0000007b08067824 */ /* 0x048fe200078e02ff */
[----:B------:R-:W-:Y:S04]  /*12af0*/  STL [R1+0xe0c], R2 ;  /* 0x000e0c0201007387 */ /* 0x000fe80000100800 */
[----:B------:R1:W-:Y:S01]  /*12b00*/  STL [R1+0xe08], R3 ;  /* 0x000e080301007387 */ /* 0x0003e20000100800 */
[----:B------:R-:W-:-:S03]  /*12b10*/  IMAD R0, R8, 0x7a, RZ ;  /* 0x0000007a08007824 */ /* 0x000fc600078e02ff */
[----:B------:R-:W-:Y:S01]  /*12b20*/  STL [R1+0xe14], R4 ;  /* 0x000e140401007387 */ /* 0x000fe20000100800 */
[----:B-1----:R-:W-:-:S03]  /*12b30*/  IMAD.WIDE R2, R6, 0x2, R12 ;  /* 0x0000000206027825 */ /* 0x002fc600078e020c */
        /* <DEDUP_REMOVED lines=403> */
[----:B------:R-:W-:-:S03]  /*14470*/  IMAD.SHL.U32 R0, R8, 0x40, RZ ;  /* 0x0000004008007824 */ /* 0x000fc600078e00ff */
        /* <DEDUP_REMOVED lines=221> */
[----:B------:R-:W-:Y:S01]  /*15250*/  STL [R1+0x13ac], R2 ;  /* 0x0013ac0201007387 */ /* 0x000fe20000100800 */
[----:B------:R-:W-:-:S03]  /*15260*/  SHF.L.U32 R0, R8, 0x5, RZ ;  /* 0x0000000508007819 */ /* 0x000fc600000006ff */
[----:B------:R1:W-:Y:S04]  /*15270*/  STL [R1+0x13a8], R3 ;  /* 0x0013a80301007387 */ /* 0x0003e80000100800 */
        /* <DEDUP_REMOVED lines=215> */
[----:B------:R2:W-:Y:S01]  /*15ff0*/  STL [R1+0x1598], R3 ;  /* 0x0015980301007387 */ /* 0x0005e20000100800 */
[----:B-1----:R-:W-:-:S03]  /*16000*/  IMAD.WIDE R4, R0, 0x2, R10 ;  /* 0x0000000200047825 */ /* 0x002fc600078e020a */
[----:B------:R-:W-:Y:S01]  /*16010*/  STL [R1+0x15a4], R6 ;  /* 0x0015a40601007387 */ /* 0x000fe20000100800 */
[----:B--2---:R-:W-:-:S03]  /*16020*/  IMAD.WIDE R2, R0, 0x2, R12 ;  /* 0x0000000200027825 */ /* 0x004fc600078e020c */
[----:B------:R1:W-:Y:S04]  /*16030*/  STL [R1+0x15a0], R7 ;  /* 0x0015a00701007387 */ /* 0x0003e80000100800 */
[----:B------:R-:W-:Y:S04]  /*16040*/  STL [R1+0x15ac], R2 ;  /* 0x0015ac0201007387 */ /* 0x000fe80000100800 */
[----:B------:R2:W-:Y:S01]  /*16050*/  STL [R1+0x15a8], R3 ;  /* 0x0015a80301007387 */ /* 0x0005e20000100800 */
[----:B-1----:R-:W-:-:S03]  /*16060*/  IMAD.WIDE R6, R8, 0x2, R12 ;  /* 0x0000000208067825 */ /* 0x002fc600078e020c */
[----:B------:R1:W-:Y:S04]  /*16070*/  STL [R1+0x15b4], R4 ;  /* 0x0015b40401007387 */ /* 0x0003e80000100800 */
[----:B------:R3:W-:Y:S01]  /*16080*/  STL [R1+0x15b0], R5 ;  /* 0x0015b00501007387 */ /* 0x0007e20000100800 */
[----:B--2---:R-:W-:-:S03]  /*16090*/  IMAD.WIDE R2, R8, 0x2, R10 ;  /* 0x0000000208027825 */ /* 0x004fc600078e020a */
[----:B------:R-:W-:Y:S04]  /*160a0*/  STL [R1+0x15bc], R6 ;  /* 0x0015bc0601007387 */ /* 0x000fe80000100800 */
[----:B------:R-:W-:Y:S04]  /*160b0*/  STL [R1+0x15b8], R7 ;  /* 0x0015b80701007387 */ /* 0x000fe80000100800 */
[----:B------:R2:W-:Y:S04]  /*160c0*/  STL [R1+0x15c4], R2 ;  /* 0x0015c40201007387 */ /* 0x0005e80000100800 */
[----:B------:R4:W-:Y:S04]  /*160d0*/  STL [R1+0x15c0], R3 ;  /* 0x0015c00301007387 */ /* 0x0009e80000100800 */
        /* <DEDUP_REMOVED lines=164> */
[----:B------:R-:W-:Y:S01]  /*16b20*/  STL [R1+0x66c], RZ ;  /* 0x00066cff01007387 */ /* 0x000fe20000100800 */
[----:B------:R-:W0:Y:S03]  /*16b30*/  S2R R29, SR_TID.X ;  /* 0x00000000001d7919 */ /* 0x000e260000002100 */
        /* <DEDUP_REMOVED lines=29> */
[----:B0-----:R-:W-:-:S03]  /*16d10*/  LOP3.LUT R29, R29, 0x3f, RZ, 0xc0, !PT ;  /* 0x0000003f1d1d7812 */ /* 0x001fc600078ec0ff */
[----:B------:R-:W-:Y:S04]  /*16d20*/  STL [R1+0x654], RZ ;  /* 0x000654ff01007387 */ /* 0x000fe80000100800 */
[----:B------:R-:W-:Y:S04]  /*16d30*/  STL [R1+0x658], RZ ;  /* 0x000658ff01007387 */ /* 0x000fe80000100800 */
[----:B------:R-:W-:Y:S04]  /*16d40*/  STL [R1+0x65c], RZ ;  /* 0x00065cff01007387 */ /* 0x000fe80000100800 */
[----:B------:R-:W-:Y:S04]  /*16d50*/  STL [R1+0x5d0], RZ ;  /* 0x0005d0ff01007387 */ /* 0x000fe80000100800 */
[----:B------:R-:W-:Y:S01]  /*16d60*/  STL [R1+0x5d4], RZ ;  /* 0x0005d4ff01007387 */ /* 0x000fe20000100800 */
[----:B-1----:R-:W-:-:S02]  /*16d70*/  IMAD.SHL.U32 R4, R29, 0x2, RZ ;  /* 0x000000021d047824 */ /* 0x002fc400078e00ff */
[----:B------:R-:W0:Y:S01]  /*16d80*/  LDC R29, c[0x0][0x23c] ;  /* 0x00008f00ff1d7b82 */ /* 0x000e220000000800 */
        /* <DEDUP_REMOVED lines=21> */
[----:B------:R-:W-:-:S03]  /*16ee0*/  VIADD R28, R28, 0x7f ;  /* 0x0000007f1c1c7836 */ /* 0x000fc60000000000 */
[----:B------:R-:W-:Y:S04]  /*16ef0*/  STL [R1+0x35c], RZ ;  /* 0x00035cff01007387 */ /* 0x000fe80000100800 */
[----:B------:R-:W-:Y:S04]  /*16f00*/  STL [R1+0x360], RZ ;  /* 0x000360ff01007387 */ /* 0x000fe80000100800 */
[----:B------:R-:W-:Y:S04]  /*16f10*/  STL [R1+0x364], RZ ;  /* 0x000364ff01007387 */ /* 0x000fe80000100800 */
[----:B------:R-:W-:Y:S01]  /*16f20*/  STL [R1+0x368], RZ ;  /* 0x000368ff01007387 */ /* 0x000fe20000100800 */
[----:B0-----:R-:W-:-:S03]  /*16f30*/  IMAD.SHL.U32 R0, R29, 0x80, RZ ;  /* 0x000000801d007824 */ /* 0x001fc600078e00ff */
[----:B------:R-:W-:Y:S01]  /*16f40*/  STL [R1+0x36c], RZ ;  /* 0x00036cff01007387 */ /* 0x000fe20000100800 */
[----:B------:R-:W-:-:S03]  /*16f50*/  SHF.R.S32.HI R29, RZ, 0x1f, R28 ;  /* 0x0000001fff1d7819 */ /* 0x000fc6000001141c */
[----:B------:R-:W-:Y:S04]  /*16f60*/  STL [R1+0x630], RZ ;  /* 0x000630ff01007387 */ /* 0x000fe80000100800 */
[----:B------:R-:W-:Y:S04]  /*16f70*/  STL [R1+0x634], RZ ;  /* 0x000634ff01007387 */ /* 0x000fe80000100800 */
[----:B------:R-:W-:Y:S04]  /*16f80*/  STL [R1+0x638], RZ ;  /* 0x000638ff01007387 */ /* 0x000fe80000100800 */
[----:B------:R-:W-:Y:S01]  /*16f90*/  STL [R1+0x63c], RZ ;  /* 0x00063cff01007387 */ /* 0x000fe20000100800 */
[----:B------:R-:W-:-:S03]  /*16fa0*/  LEA.HI R29, R29, R28, RZ, 0x7 ;  /* 0x0000001c1d1d7211 */ /* 0x000fc600078f38ff */
[----:B------:R-:W-:Y:S04]  /*16fb0*/  STL [R1+0x560], RZ ;  /* 0x000560ff01007387 */ /* 0x000fe80000100800 */
[----:B------:R-:W-:Y:S04]  /*16fc0*/  STL [R1+0x564], RZ ;  /* 0x000564ff01007387 */ /* 0x000fe80000100800 */
[----:B------:R-:W-:Y:S04]  /*16fd0*/  STL [R1+0x568], RZ ;  /* 0x000568ff01007387 */ /* 0x000fe80000100800 */
[----:B------:R-:W-:Y:S04]  /*16fe0*/  STL [R1+0x56c], RZ ;  /* 0x00056cff01007387 */ /* 0x000fe80000100800 */
[----:B------:R-:W4:Y:S01]  /*16ff0*/  LDL R28, [R1+0x474] ;  /* 0x00047400011c7983 */ /* 0x000f220000100800 */
[----:B---3--:R-:W-:-:S03]  /*17000*/  SHF.R.S32.HI R5, RZ, 0x7, R29 ;  /* 0x00000007ff057819 */ /* 0x008fc6000001141d */
[----:B------:R-:W-:Y:S04]  /*17010*/  STL [R1+0x4e0], RZ ;  /* 0x0004e0ff01007387 */ /* 0x000fe80000100800 */
[----:B------:R-:W-:Y:S04]  /*17020*/  STL [R1+0x4e4], RZ ;  /* 0x0004e4ff01007387 */ /* 0x000fe80000100800 */
[----:B------:R-:W-:Y:S04]  /*17030*/  STL [R1+0x4e8], RZ ;  /* 0x0004e8ff01007387 */ /* 0x000fe80000100800 */
[----:B------:R-:W-:Y:S04]  /*17040*/  STL [R1+0x4ec], RZ ;  /* 0x0004ecff01007387 */ /* 0x000fe80000100800 */
[----:B------:R-:W3:Y:S01]  /*17050*/  LDL R29, [R1+0x680] ;  /* 0x00068000011d7983 */ /* 0x000ee20000100800 */
[----:B------:R-:W-:-:S03]  /*17060*/  IMAD.SHL.U32 R8, R8, 0x80, RZ ;  /* 0x0000008008087824 */ /* 0x000fc600078e00ff */
[----:B------:R-:W-:Y:S04]  /*17070*/  STL [R1+0x480], RZ ;  /* 0x000480ff01007387 */ /* 0x000fe80000100800 */
[----:B------:R-:W-:Y:S04]  /*17080*/  STL [R1+0x484], RZ ;  /* 0x000484ff01007387 */ /* 0x000fe80000100800 */
[----:B------:R-:W-:Y:S04]  /*17090*/  STL [R1+0x488], RZ ;  /* 0x000488ff01007387 */ /* 0x000fe80000100800 */
[----:B------:R-:W-:Y:S01]  /*170a0*/  STL [R1+0x48c], RZ ;  /* 0x00048cff01007387 */ /* 0x000fe20000100800 */
[----:B--2---:R-:W-:-:S03]  /*170b0*/  SHF.R.S32.HI R2, RZ, 0x1f, R0 ;  /* 0x0000001fff027819 */ /* 0x004fc60000011400 */
[----:B------:R-:W-:Y:S01]  /*170c0*/  STL [R1+0x430], RZ ;  /* 0x000430ff01007387 */ /* 0x000fe20000100800 */
[----:B----4-:R-:W-:-:S03]  /*170d0*/  SHF.R.S32.HI R3, RZ, 0x1f, R8 ;  /* 0x0000001fff037819 */ /* 0x010fc60000011408 */
[----:B------:R-:W-:Y:S04]  /*170e0*/  STL [R1+0x434], RZ ;  /* 0x000434ff01007387 */ /* 0x000fe80000100800 */
[----:B------:R-:W-:Y:S04]  /*170f0*/  STL [R1+0x438], RZ ;  /* 0x000438ff01007387 */ /* 0x000fe80000100800 */
[----:B------:R-:W-:Y:S01]  /*17100*/  STL [R1+0x43c], RZ ;  /* 0x00043cff01007387 */ /* 0x000fe20000100800 */
[----:B------:R-:W-:-:S03]  /*17110*/  SHF.L.U64.HI R2, R0, 0x1, R2 ;  /* 0x0000000100027819 */ /* 0x000fc60000010202 */
[----:B------:R-:W-:Y:S01]  /*17120*/  STL [R1+0x440], RZ ;  /* 0x000440ff01007387 */ /* 0x000fe20000100800 */
[----:B------:R-:W-:-:S03]  /*17130*/  SHF.L.U64.HI R0, R8, 0x1, R3 ;  /* 0x0000000108007819 */ /* 0x000fc60000010203 */
[----:B------:R-:W-:Y:S01]  /*17140*/  STL [R1+0x444], RZ ;  /* 0x000444ff01007387 */ /* 0x000fe20000100800 */
[----:B------:R-:W-:-:S03]  /*17150*/  LOP3.LUT R3, R4, 0x20, RZ, 0x3c, !PT ;  /* 0x0000002004037812 */ /* 0x000fc600078e3cff */
[----:B------:R-:W-:Y:S01]  /*17160*/  STL [R1+0x448], RZ ;  /* 0x000448ff01007387 */ /* 0x000fe20000100800 */
[----:B------:R-:W-:-:S03]  /*17170*/  LOP3.LUT R3, R4, 0x50, RZ, 0x3c, !PT ;  /* 0x0000005004037812 */ /* 0x000fc600078e3cff */
[----:B------:R-:W-:Y:S04]  /*17180*/  STL [R1+0x44c], RZ ;  /* 0x00044cff01007387 */ /* 0x000fe80000100800 */
[----:B------:R-:W-:Y:S04]  /*17190*/  STL [R1+0x460], RZ ;  /* 0x000460ff01007387 */ /* 0x000fe80000100800 */
[----:B------:R-:W-:Y:S04]  /*171a0*/  STL [R1+0x464], RZ ;  /* 0x000464ff01007387 */ /* 0x000fe80000100800 */
[----:B------:R-:W-:Y:S01]  /*171b0*/  STL [R1+0x468], RZ ;  /* 0x000468ff01007387 */ /* 0x000fe20000100800 */
[----:B------:R-:W-:-:S03]  /*171c0*/  LOP3.LUT R5, R4, 0x30, RZ, 0x3c, !PT ;  /* 0x0000003004057812 */ /* 0x000fc600078e3cff */
        /* <DEDUP_REMOVED lines=9> */
[C---:B------:R-:W-:Y:S02]  /*17260*/  LOP3.LUT R3, R28.reuse, 0x20, RZ, 0x3c, !PT ;  /* 0x000000201c037812 */ /* 0x040fe400078e3cff */
[----:B------:R-:W-:-:S03]  /*17270*/  LOP3.LUT R5, R28, 0x40, RZ, 0x3c, !PT ;  /* 0x000000401c057812 */ /* 0x000fc600078e3cff */
[----:B------:R3:W-:Y:S01]  /*17280*/  STL [R1+0x17f0], R3 ;  /* 0x0017f00301007387 */ /* 0x0007e20000100800 */
[----:B------:R-:W-:-:S03]  /*17290*/  LOP3.LUT R4, R28, 0x60, RZ, 0x3c, !PT ;  /* 0x000000601c047812 */ /* 0x000fc600078e3cff */
[----:B------:R0:W-:Y:S01]  /*172a0*/  STL [R1+0x17ec], R5 ;  /* 0x0017ec0501007387 */ /* 0x0001e20000100800 */
[----:B---3--:R-:W-:-:S05]  /*172b0*/  LOP3.LUT R3, R29, 0x40, RZ, 0x3c, !PT ;  /* 0x000000401d037812 */ /* 0x008fca00078e3cff */
[----:B------:R0:W-:Y:S04]  /*172c0*/  STL [R1+0x17e4], R3 ;  /* 0x0017e40301007387 */ /* 0x0001e80000100800 */
[----:B------:R0:W-:Y:S02]  /*172d0*/  STL [R1+0x17e8], R4 ;  /* 0x0017e80401007387 */ /* 0x0001e40000100800 */
.L_x_1:
[----:B01----:R-:W2:Y:S01]  /*172e0*/  LDL.64 R4, [R1+0x678] ;  /* 0x0006780001047983 */ /* 0x003ea20000100a00 */
[----:B------:R-:W0:Y:S03]  /*172f0*/  LDC R3, c[0x0][0x230] ;  /* 0x00008c00ff037b82 */ /* 0x000e260000000800 */
[----:B--2---:R1:W-:Y:S04]  /*17300*/  STL [R1+0x4228], R5 ;  /* 0x0042280501007387 */ /* 0x0043e80000100800 */
[----:B-1----:R-:W0:Y:S04]  /*17310*/  LDL R5, [R1+0x7d0] ;  /* 0x0007d00001057983 */ /* 0x002e280000100800 */
[----:B-----5:R-:W-:Y:S04]  /*17320*/  STL [R1+0x3f38], R15 ;  /* 0x003f380f01007387 */ /* 0x020fe80000100800 */
[----:B------:R-:W-:Y:S04]  /*17330*/  STL [R1+0x3f3c], R15 ;  /* 0x003f3c0f01007387 */ /* 0x000fe80000100800 */
        /* <DEDUP_REMOVED lines=72> */
[----:B------:R-:W-:Y:S01]  /*177c0*/  STL [R1+0x4124], R15 ;  /* 0x0041240f01007387 */ /* 0x000fe20000100800 */
[----:B0-----:R-:W-:-:S03]  /*177d0*/  IMAD R3, R5, -0x80, R3 ;  /* 0xffffff8005037824 */ /* 0x001fc600078e0203 */
        /* <DEDUP_REMOVED lines=31> */
[----:B------:R0:W-:Y:S04]  /*179d0*/  STL [R1+0x4224], R15 ;  /* 0x0042240f01007387 */ /* 0x0001e80000100800 */
        /* <DEDUP_REMOVED lines=149> */
[----:B------:R-:W2:Y:S01]  /*18330*/  LDL.LU R5, [R1+0x4228] ;  /* 0x0042280001057983 */ /* 0x000ea20000300800 */
[----:B------:R-:W-:-:S02]  /*18340*/  ISETP.GT.AND P0, PT, R3, RZ, PT ;  /* 0x000000ff0300720c */ /* 0x000fc40003f04270 */
[----:B0-----:R-:W-:Y:S02]  /*18350*/  PRMT R15, RZ, 0x7610, R15 ;  /* 0x00007610ff0f7816 */ /* 0x001fe4000000000f */
[----:B-1----:R-:W-:Y:S02]  /*18360*/  PRMT R14, RZ, 0x7610, R14 ;  /* 0x00007610ff0e7816 */ /* 0x002fe4000000000e */
[----:B------:R-:W-:-:S07]  /*18370*/  ISETP.GT.AND P1, PT, R3, 0x1, PT ;  /* 0x000000010300780c */ /* 0x000fce0003f24270 */
[----:B--2---:R-:W2:Y:S04]  /*18380*/  @P0 LDG.E.U16 R15, desc[UR6][R4.64] ;  /* 0x00000006040f0981 */ /* 0x004ea8000c1e1500 */
[----:B--2---:R0:W-:Y:S04]  /*18390*/  STL [R1+0x720], R15 ;  /* 0x0007200f01007387 */ /* 0x0041e80000100800 */
[----:B0-----:R-:W2:Y:S04]  /*183a0*/  LDL.LU R15, [R1+0x4224] ;  /* 0x00422400010f7983 */ /* 0x001ea80000300800 */
[----:B------:R-:W3:Y:S01]  /*183b0*/  LDL.64 R4, [R1+0x670] ;  /* 0x0006700001047983 */ /* 0x000ee20000100a00 */
[----:B------:R-:W-:-:S02]  /*183c0*/  ISETP.GT.AND P2, PT, R3, 0x2, PT ;  /* 0x000000020300780c */ /* 0x000fc40003f44270 */
[----:B--2---:R-:W-:Y:S01]  /*183d0*/  PRMT R15, RZ, 0x7610, R15 ;  /* 0x00007610ff0f7816 */ /* 0x004fe2000000000f */
[----:B---3--:R-:W2:Y:S04]  /*183e0*/  @P0 LDG.E.U16 R14, desc[UR6][R4.64] ;  /* 0x00000006040e0981 */ /* 0x008ea8000c1e1500 */
[----:B--2---:R0:W-:Y:S04]  /*183f0*/  STL [R1+0x71c], R14 ;  /* 0x00071c0e01007387 */ /* 0x0041e80000100800 */
[----:B0-----:R-:W2:Y:S04]  /*18400*/  LDL.LU R14, [R1+0x4220] ;  /* 0x00422000010e7983 */ /* 0x001ea80000300800 */
[----:B------:R-:W3:Y:S04]  /*18410*/  LDL R4, [R1+0x15c0] ;  /* 0x0015c00001047983 */ /* 0x000ee80000100800 */
[----:B------:R-:W3:Y:S01]  /*18420*/  LDL R5, [R1+0x15c4] ;  /* 0x0015c40001057983 */ /* 0x000ee20000100800 */
[----:B--2---:R-:W-:-:S02]  /*18430*/  PRMT R14, RZ, 0x7610, R14 ;  /* 0x00007610ff0e7816 */ /* 0x004fc4000000000e */
[----:B---3--:R-:W-:-:S04]  /*18440*/  @P1 LOP3.LUT R5, R5, R4, RZ, 0x3c, !PT ;  /* 0x0000000405051212 */ /* 0x008fc800078e3cff */
[----:B------:R-:W-:-:S04]  /*18450*/  @P1 LOP3.LUT R4, R5, R4, RZ, 0x3c, !PT ;  /* 0x0000000405041212 */ /* 0x000fc800078e3cff */
[----:B------:R-:W-:-:S05]  /*18460*/  @P1 LOP3.LUT R5, R5, R4, RZ, 0x3c, !PT ;  /* 0x0000000405051212 */ /* 0x000fca00078e3cff */
[----:B------:R-:W2:Y:S04]  /*18470*/  @P1 LDG.E.U16 R15, desc[UR6][R4.64] ;  /* 0x00000006040f1981 */ /* 0x000ea8000c1e1500 */
[----:B--2---:R0:W-:Y:S04]  /*18480*/  STL [R1+0x718], R15 ;  /* 0x0007180f01007387 */ /* 0x0041e80000100800 */
[----:B0-----:R-:W2:Y:S04]  /*18490*/  LDL.LU R15, [R1+0x421c] ;  /* 0x00421c00010f7983 */ /* 0x001ea80000300800 */
[----:B------:R-:W3:Y:S04]  /*184a0*/  LDL R4, [R1+0x15b8] ;  /* 0x0015b80001047983 */ /* 0x000ee80000100800 */
[----:B------:R-:W3:Y:S01]  /*184b0*/  LDL R5, [R1+0x15bc] ;  /* 0x0015bc0001057983 */ /* 0x000ee20000100800 */
[----:B------:R-:W-:-:S02]  /*184c0*/  ISETP.GT.AND P0, PT, R3, 0x3, PT ;  /* 0x000000030300780c */ /* 0x000fc40003f04270 */
[----:B--2---:R-:W-:Y:S02]  /*184d0*/  PRMT R15, RZ, 0x7610, R15 ;  /* 0x00007610ff0f7816 */ /* 0x004fe4000000000f */
        /* <DEDUP_REMOVED lines=378> */
[----:B------:R-:W-:-:S02]  /*19c80*/  PRMT R2, RZ, 0x7610, R2 ;  /* 0x00007610ff027816 */ /* 0x000fc40000000002 */
[----:B------:R-:W-:Y:S02]  /*19c90*/  ISETP.GT.AND P2, PT, R3, 0x17, PT ;  /* 0x000000170300780c */ /* 0x000fe40003f44270 */
        /* <DEDUP_REMOVED lines=10> */
[----:B---3--:R-:W-:-:S04]  /*19d40*/  @P1 LOP3.LUT R5, R5, R4, RZ, 0x3c, !PT ;  /* 0x0000000405051212 */ /* 0x008fc800078e3cff */
[----:B------:R-:W-:-:S04]  /*19d50*/  @P1 LOP3.LUT R4, R5, R4, RZ, 0x3c, !PT ;  /* 0x0000000405041212 */ /* 0x000fc800078e3cff */
[----:B------:R-:W-:-:S05]  /*19d60*/  @P1 LOP3.LUT R5, R5, R4, RZ, 0x3c, !PT ;  /* 0x0000000405051212 */ /* 0x000fca00078e3cff */
[----:B------:R-:W3:Y:S04]  /*19d70*/  @P1 LDG.E.U16 R15, desc[UR6][R4.64] ;  /* 0x00000006040f1981 */ /* 0x000ee8000c1e1500 */
[----:B---3--:R0:W-:Y:S04]  /*19d80*/  STL [R1+0x21c], R15 ;  /* 0x00021c0f01007387 */ /* 0x0081e80000100800 */
[----:B0-----:R-:W3:Y:S04]  /*19d90*/  LDL.LU R15, [R1+0x4174] ;  /* 0x00417400010f7983 */ /* 0x001ee80000300800 */
[----:B------:R-:W4:Y:S04]  /*19da0*/  LDL R4, [R1+0x1468] ;  /* 0x0014680001047983 */ /* 0x000f280000100800 */
[----:B------:R-:W4:Y:S01]  /*19db0*/  LDL R5, [R1+0x146c] ;  /* 0x00146c0001057983 */ /* 0x000f220000100800 */
[----:B--2---:R-:W-:-:S02]  /*19dc0*/  PRMT R14, RZ, 0x7610, R14 ;  /* 0x00007610ff0e7816 */ /* 0x004fc4000000000e */
[----:B----4-:R-:W-:-:S04]  /*19dd0*/  @P1 LOP3.LUT R5, R5, R4, RZ, 0x3c, !PT ;  /* 0x0000000405051212 */ /* 0x010fc800078e3cff */
[----:B------:R-:W-:-:S04]  /*19de0*/  @P1 LOP3.LUT R4, R5, R4, RZ, 0x3c, !PT ;  /* 0x0000000405041212 */ /* 0x000fc800078e3cff */
[----:B------:R-:W-:-:S05]  /*19df0*/  @P1 LOP3.LUT R5, R5, R4, RZ, 0x3c, !PT ;  /* 0x0000000405051212 */ /* 0x000fca00078e3cff */
[----:B------:R-:W2:Y:S04]  /*19e00*/  @P1 LDG.E.U16 R2, desc[UR6][R4.64] ;  /* 0x0000000604021981 */ /* 0x000ea8000c1e1500 */
[----:B------:R-:W4:Y:S04]  /*19e10*/  LDL R4, [R1+0x1460] ;  /* 0x0014600001047983 */ /* 0x000f280000100800 */
[----:B------:R-:W4:Y:S01]  /*19e20*/  LDL R5, [R1+0x1464] ;  /* 0x0014640001057983 */ /* 0x000f220000100800 */
[----:B---3--:R-:W-:Y:S02]  /*19e30*/  PRMT R15, RZ, 0x7610, R15 ;  /* 0x00007610ff0f7816 */ /* 0x008fe4000000000f */
[----:B------:R-:W-:Y:S01]  /*19e40*/  ISETP.GT.AND P1, PT, R3, 0x19, PT ;  /* 0x000000190300780c */ /* 0x000fe20003f24270 */
[----:B--2---:R-:W-:Y:S01]  /*19e50*/  STL [R1+0x3e14], R2 ;  /* 0x003e140201007387 */ /* 0x004fe20000100800 */
[----:B----4-:R-:W-:-:S04]  /*19e60*/  @P2 LOP3.LUT R5, R5, R4, RZ, 0x3c, !PT ;  /* 0x0000000405052212 */ /* 0x010fc800078e3cff */
        /* <DEDUP_REMOVED lines=415> */
[----:B---3--:R-:W-:-:S02]  /*1b860*/  PRMT R15, RZ, 0x7610, R15 ;  /* 0x00007610ff0f7816 */ /* 0x008fc4000000000f */
[----:B----4-:R-:W-:-:S04]  /*1b870*/  @P0 LOP3.LUT R5, R5, R4, RZ, 0x3c, !PT ;  /* 0x0000000405050212 */ /* 0x010fc800078e3cff */
[----:B------:R-:W-:-:S04]  /*1b880*/  @P0 LOP3.LUT R4, R5, R4, RZ, 0x3c, !PT ;  /* 0x0000000405040212 */ /* 0x000fc800078e3cff */
[----:B------:R-:W-:-:S05]  /*1b890*/  @P0 LOP3.LUT R5, R5, R4, RZ, 0x3c, !PT ;  /* 0x0000000405050212 */ /* 0x000fca00078e3cff */
[----:B------:R-:W3:Y:S04]  /*1b8a0*/  @P0 LDG.E.U16 R2, desc[UR6][R4.64] ;  /* 0x0000000604020981 */ /* 0x000ee8000c1e1500 */
[----:B------:R-:W4:Y:S04]  /*1b8b0*/  LDL R4, [R1+0x12f8] ;  /* 0x0012f80001047983 */ /* 0x000f280000100800 */
[----:B------:R-:W4:Y:S01]  /*1b8c0*/  LDL R5, [R1+0x12fc] ;  /* 0x0012fc0001057983 */ /* 0x000f220000100800 */
[----:B--2---:R-:W-:Y:S02]  /*1b8d0*/  PRMT R14, RZ, 0x7610, R14 ;  /* 0x00007610ff0e7816 */ /* 0x004fe4000000000e */
[----:B------:R-:W-:Y:S01]  /*1b8e0*/  ISETP.GT.AND P2, PT, R3, 0x2f, PT ;  /* 0x0000002f0300780c */ /* 0x000fe20003f44270 */
[----:B---3--:R-:W-:Y:S01]  /*1b8f0*/  STL [R1+0x3e68], R2 ;  /* 0x003e680201007387 */ /* 0x008fe20000100800 */
        /* <DEDUP_REMOVED lines=700> */
[----:B------:R-:W3:Y:S02]  /*1e4c0*/  LDL R5, [R1+0x10ac] ;  /* 0x0010ac0001057983 */ /* 0x000ee40000100800 */
        /* <DEDUP_REMOVED lines=13> */
[----:B---3--:R0:W-:Y:S04]  /*1e5a0*/  STL [R1+0xa4], R15 ;  /* 0x0000a40f01007387 */ /* 0x0081e80000100800 */
[----:B0-----:R-:W3:Y:S04]  /*1e5b0*/  LDL.LU R15, [R1+0x3f94] ;  /* 0x003f9400010f7983 */ /* 0x001ee80000300800 */
[----:B------:R-:W4:Y:S04]  /*1e5c0*/  LDL R4, [R1+0x1098] ;  /* 0x0010980001047983 */ /* 0x000f280000100800 */
[----:B------:R-:W4:Y:S01]  /*1e5d0*/  LDL R5, [R1+0x109c] ;  /* 0x00109c0001057983 */ /* 0x000f220000100800 */
[----:B------:R-:W-:-:S02]  /*1e5e0*/  ISETP.GT.AND P0, PT, R3, 0x54, PT ;  /* 0x000000540300780c */ /* 0x000fc40003f04270 */
[----:B---3--:R-:W-:Y:S02]  /*1e5f0*/  PRMT R15, RZ, 0x7610, R15 ;  /* 0x00007610ff0f7816 */ /* 0x008fe4000000000f */
        /* <DEDUP_REMOVED lines=222> */
[----:B--2---:R0:W-:Y:S04]  /*1f3e0*/  STL [R1+0x72c], R14 ;  /* 0x00072c0e01007387 */ /* 0x0041e80000100800 */
[----:B0-----:R-:W2:Y:S04]  /*1f3f0*/  LDL.LU R14, [R1+0x3f34] ;  /* 0x003f3400010e7983 */ /* 0x001ea80000300800 */
[----:B------:R-:W4:Y:S04]  /*1f400*/  LDL R4, [R1+0xfd8] ;  /* 0x000fd80001047983 */ /* 0x000f280000100800 */
[----:B------:R-:W4:Y:S01]  /*1f410*/  LDL R5, [R1+0xfdc] ;  /* 0x000fdc0001057983 */ /* 0x000f220000100800 */
[----:B------:R-:W-:-:S02]  /*1f420*/  PRMT R29, RZ, 0x7610, R29 ;  /* 0x00007610ff1d7816 */ /* 0x000fc4000000001d */
[----:B------:R-:W-:Y:S02]  /*1f430*/  ISETP.GT.AND P0, PT, R3, 0x60, PT ;  /* 0x000000600300780c */ /* 0x000fe40003f04270 */
[----:B----4-:R-:W-:-:S04]  /*1f440*/  @P1 LOP3.LUT R5, R5, R4, RZ, 0x3c, !PT ;  /* 0x0000000405051212 */ /* 0x010fc800078e3cff */
[----:B------:R-:W-:-:S04]  /*1f450*/  @P1 LOP3.LUT R4, R5, R4, RZ, 0x3c, !PT ;  /* 0x0000000405041212 */ /* 0x000fc800078e3cff */
[----:B------:R-:W-:-:S05]  /*1f460*/  @P1 LOP3.LUT R5, R5, R4, RZ, 0x3c, !PT ;  /* 0x0000000405051212 */ /* 0x000fca00078e3cff */
[----:B------:R-:W4:Y:S04]  /*1f470*/  @P1 LDG.E.U16 R29, desc[UR6][R4.64] ;  /* 0x00000006041d1981 */ /* 0x000f28000c1e1500 */
[----:B----4-:R0:W-:Y:S04]  /*1f480*/  STL [R1+0x728], R29 ;  /* 0x0007281d01007387 */ /* 0x0101e80000100800 */
[----:B0-----:R-:W4:Y:S04]  /*1f490*/  LDL.LU R29, [R1+0x3f30] ;  /* 0x003f3000011d7983 */ /* 0x001f280000300800 */
[----:B------:R-:W3:Y:S04]  /*1f4a0*/  LDL R4, [R1+0xfd0] ;  /* 0x000fd00001047983 */ /* 0x000ee80000100800 */
[----:B------:R-:W3:Y:S01]  /*1f4b0*/  LDL R5, [R1+0xfd4] ;  /* 0x000fd40001057983 */ /* 0x000ee20000100800 */
[----:B------:R-:W-:-:S02]  /*1f4c0*/  PRMT R17, RZ, 0x7610, R17 ;  /* 0x00007610ff117816 */ /* 0x000fc40000000011 */
[----:B---3--:R-:W-:-:S04]  /*1f4d0*/  @P0 LOP3.LUT R5, R5, R4, RZ, 0x3c, !PT ;  /* 0x0000000405050212 */ /* 0x008fc800078e3cff */
[----:B------:R-:W-:-:S04]  /*1f4e0*/  @P0 LOP3.LUT R4, R5, R4, RZ, 0x3c, !PT ;  /* 0x0000000405040212 */ /* 0x000fc800078e3cff */
[----:B------:R-:W-:-:S05]  /*1f4f0*/  @P0 LOP3.LUT R5, R5, R4, RZ, 0x3c, !PT ;  /* 0x0000000405050212 */ /* 0x000fca00078e3cff */
[----:B------:R-:W3:Y:S04]  /*1f500*/  @P0 LDG.E.U16 R17, desc[UR6][R4.64] ;  /* 0x0000000604110981 */ /* 0x000ee8000c1e1500 */
[----:B---3--:R0:W-:Y:S04]  /*1f510*/  STL [R1+0x5c], R17 ;  /* 0x00005c1101007387 */ /* 0x0081e80000100800 */
[----:B0-----:R-:W3:Y:S04]  /*1f520*/  LDL.LU R17, [R1+0x3f2c] ;  /* 0x003f2c0001117983 */ /* 0x001ee80000300800 */
[----:B------:R-:W2:Y:S04]  /*1f530*/  LDL R4, [R1+0xfc8] ;  /* 0x000fc80001047983 */ /* 0x000ea80000100800 */
[----:B------:R-:W2:Y:S01]  /*1f540*/  LDL R5, [R1+0xfcc] ;  /* 0x000fcc0001057983 */ /* 0x000ea20000100800 */
[----:B------:R-:W-:-:S02]  /*1f550*/  PRMT R16, RZ, 0x7610, R16 ;  /* 0x00007610ff107816 */ /* 0x000fc40000000010 */
[----:B------:R-:W-:Y:S02]  /*1f560*/  ISETP.GT.AND P1, PT, R3, 0x61, PT ;  /* 0x000000610300780c */ /* 0x000fe40003f24270 */
[----:B--2---:R-:W-:-:S04]  /*1f570*/  @P0 LOP3.LUT R5, R5, R4, RZ, 0x3c, !PT ;  /* 0x0000000405050212 */ /* 0x004fc800078e3cff */
        /* <DEDUP_REMOVED lines=136> */
[----:B------:R-:W2:Y:S04]  /*1fe00*/  LDL R4, [R1+0xf38] ;  /* 0x000f380001047983 */ /* 0x000ea80000100800 */
[----:B------:R-:W2:Y:S01]  /*1fe10*/  LDL R5, [R1+0xf3c] ;  /* 0x000f3c0001057983 */ /* 0x000ea20000100800 */
[----:B------:R-:W-:-:S03]  /*1fe20*/  PRMT R21, RZ, 0x7610, R21 ;  /* 0x00007610ff157816 */ /* 0x000fc60000000015 */
[----:B---3--:R0:W-:Y:S04]  /*1fe30*/  STL [R1+0x24], R15 ;  /* 0x0000240f01007387 */ /* 0x0081e80000100800 */
[----:B0-----:R-:W3:Y:S01]  /*1fe40*/  LDL R15, [R1+0xf1c] ;  /* 0x000f1c00010f7983 */ /* 0x001ee20000100800 */
[-C--:B--2---:R-:W-:Y:S02]  /*1fe50*/  @P2 LOP3.LUT R5, R5, R4.reuse, RZ, 0x3c, !PT ;  /* 0x0000000405052212 */ /* 0x084fe400078e3cff */
[----:B------:R-:W-:Y:S02]  /*1fe60*/  ISETP.GT.AND P1, PT, R3, 0x6a, PT ;  /* 0x0000006a0300780c */ /* 0x000fe40003f24270 */
        /* <DEDUP_REMOVED lines=30> */
[----:B------:R-:W2:Y:S01]  /*20050*/  @P2 LDG.E.U16 R6, desc[UR6][R4.64] ;  /* 0x0000000604062981 */ /* 0x000ea2000c1e1500 */
[----:B------:R-:W-:-:S03]  /*20060*/  PRMT R0, RZ, 0x7610, R0 ;  /* 0x00007610ff007816 */ /* 0x000fc60000000000 */
[----:B--2---:R0:W-:Y:S04]  /*20070*/  STL [R1+0x14], R6 ;  /* 0x0000140601007387 */ /* 0x0041e80000100800 */
[----:B0-----:R-:W2:Y:S04]  /*20080*/  LDL.LU R6, [R1+0x3ee4] ;  /* 0x003ee40001067983 */ /* 0x001ea80000300800 */
[----:B------:R-:W4:Y:S01]  /*20090*/  LDL R5, [R1+0xf18] ;  /* 0x000f180001057983 */ /* 0x000f220000100800 */
[----:B------:R-:W-:Y:S01]  /*200a0*/  @P2 IMAD.MOV.U32 R4, RZ, RZ, R15 ;  /* 0x000000ffff042224 */ /* 0x000fe200078e000f */
[----:B------:R-:W-:-:S02]  /*200b0*/  ISETP.GT.AND P1, PT, R3, 0x6c, PT ;  /* 0x0000006c0300780c */ /* 0x000fc40003f24270 */
[----:B------:R-:W-:Y:S01]  /*200c0*/  PRMT R14, RZ, 0x7610, R14 ;  /* 0x00007610ff0e7816 */ /* 0x000fe2000000000e */
[----:B------:R-:W3:Y:S04]  /*200d0*/  LDL R15, [R1+0xecc] ;  /* 0x000ecc00010f7983 */ /* 0x000ee80000100800 */
[----:B----4-:R-:W4:Y:S04]  /*200e0*/  @P2 LDG.E.U16 R0, desc[UR6][R4.64] ;  /* 0x0000000604002981 */ /* 0x010f28000c1e1500 */
[----:B------:R-:W2:Y:S04]  /*200f0*/  LDL R4, [R1+0xf10] ;  /* 0x000f100001047983 */ /* 0x000ea80000100800 */
[----:B------:R-:W2:Y:S04]  /*20100*/  LDL R5, [R1+0xf14] ;  /* 0x000f140001057983 */ /* 0x000ea80000100800 */
[----:B----4-:R-:W-:Y:S01]  /*20110*/  STL [R1+0x3e84], R0 ;  /* 0x003e840001007387 */ /* 0x010fe20000100800 */
[----:B--2---:R-:W-:-:S04]  /*20120*/  @P1 LOP3.LUT R5, R5, R4, RZ, 0x3c, !PT ;  /* 0x0000000405051212 */ /* 0x004fc800078e3cff */
[----:B------:R-:W-:-:S04]  /*20130*/  @P1 LOP3.LUT R4, R5, R4, RZ, 0x3c, !PT ;  /* 0x0000000405041212 */ /* 0x000fc800078e3cff */
[----:B------:R-:W-:-:S05]  /*20140*/  @P1 LOP3.LUT R5, R5, R4, RZ, 0x3c, !PT ;  /* 0x0000000405051212 */ /* 0x000fca00078e3cff */
[----:B------:R-:W2:Y:S04]  /*20150*/  @P1 LDG.E.U16 R14, desc[UR6][R4.64] ;  /* 0x00000006040e1981 */ /* 0x000ea8000c1e1500 */
[----:B------:R-:W4:Y:S04]  /*20160*/  LDL R4, [R1+0xf08] ;  /* 0x000f080001047983 */ /* 0x000f280000100800 */
[----:B------:R-:W4:Y:S01]  /*20170*/  LDL R5, [R1+0xf0c] ;  /* 0x000f0c0001057983 */ /* 0x000f220000100800 */
[----:B------:R-:W-:-:S03]  /*20180*/  PRMT R2, RZ, 0x7610, R2 ;  /* 0x00007610ff027816 */ /* 0x000fc60000000002 */
[----:B--2---:R0:W-:Y:S01]  /*20190*/  STL [R1+0xc], R14 ;  /* 0x00000c0e01007387 */ /* 0x0041e20000100800 */
[----:B------:R-:W-:Y:S02]  /*201a0*/  ISETP.GT.AND P2, PT, R3, 0x70, PT ;  /* 0x000000700300780c */ /* 0x000fe40003f44270 */
[----:B------:R-:W-:Y:S01]  /*201b0*/  PRMT R19, RZ, 0x7610, R19 ;  /* 0x00007610ff137816 */ /* 0x000fe20000000013 */
[----:B0-----:R-:W2:Y:S01]  /*201c0*/  LDL R14, [R1+0xe54] ;  /* 0x000e5400010e7983 */ /* 0x001ea20000100800 */
[----:B----4-:R-:W-:-:S04]  /*201d0*/  @P1 LOP3.LUT R5, R5, R4, RZ, 0x3c, !PT ;  /* 0x0000000405051212 */ /* 0x010fc800078e3cff */
[----:B------:R-:W-:-:S04]  /*201e0*/  @P1 LOP3.LUT R4, R5, R4, RZ, 0x3c, !PT ;  /* 0x0000000405041212 */ /* 0x000fc800078e3cff */
[----:B------:R-:W-:-:S05]  /*201f0*/  @P1 LOP3.LUT R5, R5, R4, RZ, 0x3c, !PT ;  /* 0x0000000405051212 */ /* 0x000fca00078e3cff */
[----:B------:R-:W4:Y:S04]  /*20200*/  @P1 LDG.E.U16 R2, desc[UR6][R4.64] ;  /* 0x0000000604021981 */ /* 0x000f28000c1e1500 */
[----:B------:R-:W3:Y:S04]  /*20210*/  LDL R4, [R1+0xed0] ;  /* 0x000ed00001047983 */ /* 0x000ee80000100800 */
[----:B------:R-:W3:Y:S04]  /*20220*/  LDL R5, [R1+0xed4] ;  /* 0x000ed40001057983 */ /* 0x000ee80000100800 */
[----:B----4-:R0:W-:Y:S04]  /*20230*/  STL [R1+0x3e70], R2 ;  /* 0x003e700201007387 */ /* 0x0101e80000100800 */
[----:B0-----:R-:W4:Y:S01]  /*20240*/  LDL R2, [R1+0xe4c] ;  /* 0x000e4c0001027983 */ /* 0x001f220000100800 */
[----:B---3--:R-:W-:-:S04]  /*20250*/  @P2 LOP3.LUT R5, R5, R4, RZ, 0x3c, !PT ;  /* 0x0000000405052212 */ /* 0x008fc800078e3cff */
[----:B------:R-:W-:-:S04]  /*20260*/  @P2 LOP3.LUT R4, R5, R4, RZ, 0x3c, !PT ;  /* 0x0000000405042212 */ /* 0x000fc800078e3cff */
[----:B------:R-:W-:-:S05]  /*20270*/  @P2 LOP3.LUT R5, R5, R4, RZ, 0x3c, !PT ;  /* 0x0000000405052212 */ /* 0x000fca00078e3cff */
[----:B------:R-:W3:Y:S01]  /*20280*/  @P2 LDG.E.U16 R19, desc[UR6][R4.64] ;  /* 0x0000000604132981 */ /* 0x000ee2000c1e1500 */
[----:B------:R-:W-:-:S03]  /*20290*/  PRMT R29, RZ, 0x7610, R29 ;  /* 0x00007610ff1d7816 */ /* 0x000fc6000000001d */
[----:B---3--:R0:W-:Y:S04]  /*202a0*/  STL [R1], R19 ;  /* 0x0000001301007387 */ /* 0x0081e80000100800 */
[----:B0-----:R-:W3:Y:S04]  /*202b0*/  LDL.LU R19, [R1+0x3ee0] ;  /* 0x003ee00001137983 */ /* 0x001ee80000300800 */
[----:B------:R-:W2:Y:S01]  /*202c0*/  LDL R5, [R1+0xec8] ;  /* 0x000ec80001057983 */ /* 0x000ea20000100800 */
[----:B------:R-:W-:Y:S01]  /*202d0*/  @P2 IMAD.MOV.U32 R4, RZ, RZ, R15 ;  /* 0x000000ffff042224 */ /* 0x000fe200078e000f */
[----:B------:R-:W-:-:S02]  /*202e0*/  ISETP.GT.AND P3, PT, R3, 0x78, PT ;  /* 0x000000780300780c */ /* 0x000fc40003f64270 */
[----:B------:R-:W-:Y:S01]  /*202f0*/  PRMT R17, RZ, 0x7610, R17 ;  /* 0x00007610ff117816 */ /* 0x000fe20000000011 */
[----:B------:R-:W3:Y:S04]  /*20300*/  LDL R15, [R1+0xec4] ;  /* 0x000ec400010f7983 */ /* 0x000ee80000100800 */
[----:B--2---:R0:W2:Y:S04]  /*20310*/  @P2 LDG.E.U16 R29, desc[UR6][R4.64] ;  /* 0x00000006041d2981 */ /* 0x0040a8000c1e1500 */
[----:B------:R-:W4:Y:S02]  /*20320*/  LDL R5, [R1+0xe50] ;  /* 0x000e500001057983 */ /* 0x000f240000100800 */
[----:B0-----:R-:W-:-:S02]  /*20330*/  @P3 IMAD.MOV.U32 R4, RZ, RZ, R14 ;  /* 0x000000ffff043224 */ /* 0x001fc400078e000e */
[----:B--2---:R0:W-:Y:S01]  /*20340*/  STL [R1+0x3ec8], R29 ;  /* 0x003ec81d01007387 */ /* 0x0041e20000100800 */
[----:B------:R-:W-:-:S03]  /*20350*/  PRMT R16, RZ, 0x7610, R16 ;  /* 0x00007610ff107816 */ /* 0x000fc60000000010 */
[----:B------:R-:W2:Y:S04]  /*20360*/  LDL R14, [R1+0xebc] ;  /* 0x000ebc00010e7983 */ /* 0x000ea80000100800 */
[----:B----4-:R1:W4:Y:S04]  /*20370*/  @P3 LDG.E.U16 R17, desc[UR6][R4.64] ;  /* 0x0000000604113981 */ /* 0x010328000c1e1500 */
[----:B0-----:R-:W2:Y:S04]  /*20380*/  LDL R29, [R1+0xeb8] ;  /* 0x000eb800011d7983 */ /* 0x001ea80000100800 */
[----:B------:R-:W3:Y:S01]  /*20390*/  LDL R5, [R1+0xe48] ;  /* 0x000e480001057983 */ /* 0x000ee20000100800 */
[----:B-1----:R-:W-:Y:S01]  /*203a0*/  @P3 IMAD.MOV.U32 R4, RZ, RZ, R2 ;  /* 0x000000ffff043224 */ /* 0x002fe200078e0002 */
[----:B------:R-:W-:-:S02]  /*203b0*/  ISETP.GT.AND P1, PT, R3, 0x6d, PT ;  /* 0x0000006d0300780c */ /* 0x000fc40003f24270 */
[----:B----4-:R-:W-:Y:S01]  /*203c0*/  STL [R1+0x3ecc], R17 ;  /* 0x003ecc1101007387 */ /* 0x010fe20000100800 */
[----:B------:R-:W-:-:S03]  /*203d0*/  PRMT R18, RZ, 0x7610, R18 ;  /* 0x00007610ff127816 */ /* 0x000fc60000000012 */
[----:B------:R-:W4:Y:S04]  /*203e0*/  LDL R2, [R1+0xe44] ;  /* 0x000e440001027983 */ /* 0x000f280000100800 */
[----:B---3--:R0:W3:Y:S04]  /*203f0*/  @P3 LDG.E.U16 R16, desc[UR6][R4.64] ;  /* 0x0000000604103981 */ /* 0x0080e8000c1e1500 */
[----:B------:R-:W0:Y:S04]  /*20400*/  LDL R4, [R1+0xf00] ;  /* 0x000f000001047983 */ /* 0x000e280000100800 */
[----:B------:R-:W0:Y:S02]  /*20410*/  LDL R5, [R1+0xf04] ;  /* 0x000f040001057983 */ /* 0x000e240000100800 */
[----:B0-----:R-:W-:-:S04]  /*20420*/  @P1 LOP3.LUT R5, R5, R4, RZ, 0x3c, !PT ;  /* 0x0000000405051212 */ /* 0x001fc800078e3cff */
[----:B------:R-:W-:-:S04]  /*20430*/  @P1 LOP3.LUT R4, R5, R4, RZ, 0x3c, !PT ;  /* 0x0000000405041212 */ /* 0x000fc800078e3cff */
[----:B------:R-:W-:-:S05]  /*20440*/  @P1 LOP3.LUT R5, R5, R4, RZ, 0x3c, !PT ;  /* 0x0000000405051212 */ /* 0x000fca00078e3cff */
[----:B------:R-:W2:Y:S04]  /*20450*/  @P1 LDG.E.U16 R18, desc[UR6][R4.64] ;  /* 0x0000000604121981 */ /* 0x000ea8000c1e1500 */
[----:B---3--:R-:W-:Y:S01]  /*20460*/  STL [R1+0x3ed0], R16 ;  /* 0x003ed01001007387 */ /* 0x008fe20000100800 */
[----:B------:R-:W-:Y:S02]  /*20470*/  ISETP.GT.AND P2, PT, R3, 0x71, PT ;  /* 0x000000710300780c */ /* 0x000fe40003f44270 */
[----:B------:R-:W-:Y:S01]  /*20480*/  PRMT R28, RZ, 0x7610, R28 ;  /* 0x00007610ff1c7816 */ /* 0x000fe2000000001c */
[----:B--2---:R0:W-:Y:S04]  /*20490*/  STL [R1+0x4], R18 ;  /* 0x0000041201007387 */ /* 0x0041e80000100800 */
[----:B0-----:R-:W2:Y:S04]  /*204a0*/  LDL.LU R18, [R1+0x3edc] ;  /* 0x003edc0001127983 */ /* 0x001ea80000300800 */
[----:B------:R-:W3:Y:S02]  /*204b0*/  LDL R5, [R1+0xec0] ;  /* 0x000ec00001057983 */ /* 0x000ee40000100800 */
[----:B------:R-:W-:Y:S01]  /*204c0*/  @P2 IMAD.MOV.U32 R4, RZ, RZ, R15 ;  /* 0x000000ffff042224 */ /* 0x000fe200078e000f */
[----:B------:R-:W-:Y:S01]  /*204d0*/  PRMT R27, RZ, 0x7610, R27 ;  /* 0x00007610ff1b7816 */ /* 0x000fe2000000001b */
[----:B------:R-:W2:Y:S04]  /*204e0*/  LDL R15, [R1+0xe3c] ;  /* 0x000e3c00010f7983 */ /* 0x000ea80000100800 */
[----:B---3--:R0:W3:Y:S02]  /*204f0*/  @P2 LDG.E.U16 R28, desc[UR6][R4.64] ;  /* 0x00000006041c2981 */ /* 0x0080e4000c1e1500 */
[----:B0-----:R-:W-:-:S02]  /*20500*/  @P2 IMAD.MOV.U32 R4, RZ, RZ, R14 ;  /* 0x000000ffff042224 */ /* 0x001fc400078e000e */
[----:B------:R-:W-:-:S05]  /*20510*/  @P2 IMAD.MOV.U32 R5, RZ, RZ, R29 ;  /* 0x000000ffff052224 */ /* 0x000fca00078e001d */
[----:B------:R-:W4:Y:S04]  /*20520*/  @P2 LDG.E.U16 R27, desc[UR6][R4.64] ;  /* 0x00000006041b2981 */ /* 0x000f28000c1e1500 */
[----:B---3--:R0:W-:Y:S04]  /*20530*/  STL [R1+0x3eb4], R28 ;  /* 0x003eb41c01007387 */ /* 0x0081e80000100800 */
[----:B------:R-:W3:Y:S04]  /*20540*/  LDL R29, [R1+0xeb0] ;  /* 0x000eb000011d7983 */ /* 0x000ee80000100800 */
[----:B------:R-:W3:Y:S04]  /*20550*/  LDL R14, [R1+0xeb4] ;  /* 0x000eb400010e7983 */ /* 0x000ee80000100800 */
[----:B0-----:R-:W2:Y:S04]  /*20560*/  LDL R28, [R1+0xe40] ;  /* 0x000e4000011c7983 */ /* 0x001ea80000100800 */
[----:B----4-:R0:W-:Y:S04]  /*20570*/  STL [R1+0x3eb8], R27 ;  /* 0x003eb81b01007387 */ /* 0x0101e80000100800 */
[----:B0-----:R-:W4:Y:S01]  /*20580*/  LDL R27, [R1+0xe38] ;  /* 0x000e3800011b7983 */ /* 0x001f220000100800 */
[----:B------:R-:W-:-:S02]  /*20590*/  ISETP.GT.AND P3, PT, R3, 0x79, PT ;  /* 0x000000790300780c */ /* 0x000fc40003f64270 */
[----:B------:R-:W-:Y:S02]  /*205a0*/  PRMT R13, RZ, 0x7610, R13 ;  /* 0x00007610ff0d7816 */ /* 0x000fe4000000000d */
[----:B------:R-:W-:Y:S02]  /*205b0*/  ISETP.GT.AND P2, PT, R3, 0x72, PT ;  /* 0x000000720300780c */ /* 0x000fe40003f44270 */
[----:B------:R-:W-:-:S07]  /*205c0*/  PRMT R12, RZ, 0x7610, R12 ;  /* 0x00007610ff0c7816 */ /* 0x000fce000000000c */
[----:B------:R-:W-:Y:S02]  /*205d0*/  @P3 IMAD.MOV.U32 R4, RZ, RZ, R2 ;  /* 0x000000ffff043224 */ /* 0x000fe400078e0002 */
[----:B------:R-:W3:Y:S01]  /*205e0*/  LDL R2, [R1+0xeac] ;  /* 0x000eac0001027983 */ /* 0x000ee20000100800 */
[----:B------:R-:W-:Y:S01]  /*205f0*/  PRMT R26, RZ, 0x7610, R26 ;  /* 0x00007610ff1a7816 */ /* 0x000fe2000000001a */
[----:B--2---:R-:W-:Y:S02]  /*20600*/  @P3 IMAD.MOV.U32 R5, RZ, RZ, R28 ;  /* 0x000000ffff053224 */ /* 0x004fe400078e001c */
[----:B------:R-:W2:Y:S04]  /*20610*/  LDL R28, [R1+0xea8] ;  /* 0x000ea800011c7983 */ /* 0x000ea80000100800 */
[----:B------:R0:W2:Y:S02]  /*20620*/  @P3 LDG.E.U16 R13, desc[UR6][R4.64] ;  /* 0x00000006040d3981 */ /* 0x0000a4000c1e1500 */
[----:B0-----:R-:W-:Y:S01]  /*20630*/  @P3 MOV R4, R15 ;  /* 0x0000000f00043202 */ /* 0x001fe20000000f00 */
[----:B----4-:R-:W-:-:S05]  /*20640*/  @P3 IMAD.MOV.U32 R5, RZ, RZ, R27 ;  /* 0x000000ffff053224 */ /* 0x010fca00078e001b */
[----:B------:R3:W4:Y:S02]  /*20650*/  @P3 LDG.E.U16 R12, desc[UR6][R4.64] ;  /* 0x00000006040c3981 */ /* 0x000724000c1e1500 */
[----:B---3--:R-:W-:Y:S02]  /*20660*/  @P2 IMAD.MOV.U32 R4, RZ, RZ, R14 ;  /* 0x000000ffff042224 */ /* 0x008fe400078e000e */
[----:B------:R-:W-:-:S05]  /*20670*/  @P2 IMAD.MOV.U32 R5, RZ, RZ, R29 ;  /* 0x000000ffff052224 */ /* 0x000fca00078e001d */
[----:B------:R0:W3:Y:S01]  /*20680*/  @P2 LDG.E.U16 R26, desc[UR6][R4.64] ;  /* 0x00000006041a2981 */ /* 0x0000e2000c1e1500 */
[----:B------:R-:W-:Y:S01]  /*20690*/  PRMT R25, RZ, 0x7610, R25 ;  /* 0x00007610ff197816 */ /* 0x000fe20000000019 */
[----:B0-----:R-:W-:Y:S02]  /*206a0*/  @P2 IMAD.MOV.U32 R4, RZ, RZ, R2 ;  /* 0x000000ffff042224 */ /* 0x001fe400078e0002 */
[----:B--2---:R-:W-:Y:S04]  /*206b0*/  STL [R1+0x3ebc], R13 ;  /* 0x003ebc0d01007387 */ /* 0x004fe80000100800 */
[----:B------:R-:W2:Y:S04]  /*206c0*/  LDL R27, [R1+0xe30] ;  /* 0x000e3000011b7983 */ /* 0x000ea80000100800 */
[----:B------:R-:W2:Y:S01]  /*206d0*/  LDL R15, [R1+0xe34] ;  /* 0x000e3400010f7983 */ /* 0x000ea20000100800 */
[----:B------:R-:W-:-:S05]  /*206e0*/  @P2 IMAD.MOV.U32 R5, RZ, RZ, R28 ;  /* 0x000000ffff052224 */ /* 0x000fca00078e001c */
[----:B------:R2:W2:Y:S04]  /*206f0*/  @P2 LDG.E.U16 R25, desc[UR6][R4.64] ;  /* 0x0000000604192981 */ /* 0x0004a8000c1e1500 */
[----:B----4-:R0:W-:Y:S04]  /*20700*/  STL [R1+0x3ec0], R12 ;  /* 0x003ec00c01007387 */ /* 0x0101e80000100800 */
[----:B------:R-:W4:Y:S04]  /*20710*/  LDL R14, [R1+0xe28] ;  /* 0x000e2800010e7983 */ /* 0x000f280000100800 */
[----:B0-----:R-:W4:Y:S04]  /*20720*/  LDL R12, [R1+0xe2c] ;  /* 0x000e2c00010c7983 */ /* 0x001f280000100800 */
[----:B---3--:R0:W-:Y:S04]  /*20730*/  STL [R1+0x3e9c], R26 ;  /* 0x003e9c1a01007387 */ /* 0x0081e80000100800 */
[----:B------:R-:W3:Y:S04]  /*20740*/  LDL R2, [R1+0xea4] ;  /* 0x000ea40001027983 */ /* 0x000ee80000100800 */
[----:B0-----:R-:W3:Y:S01]  /*20750*/  LDL R26, [R1+0xea0] ;  /* 0x000ea000011a7983 */ /* 0x001ee20000100800 */
[----:B------:R-:W-:-:S02]  /*20760*/  ISETP.GT.AND P3, PT, R3, 0x7a, PT ;  /* 0x0000007a0300780c */ /* 0x000fc40003f64270 */
[----:B------:R-:W-:Y:S02]  /*20770*/  PRMT R11, RZ, 0x7610, R11 ;  /* 0x00007610ff0b7816 */ /* 0x000fe4000000000b */
[----:B------:R-:W-:Y:S02]  /*20780*/  ISETP.GT.AND P2, PT, R3, 0x73, PT ;  /* 0x000000730300780c */ /* 0x000fe40003f44270 */
[----:B------:R-:W-:Y:S02]  /*20790*/  PRMT R10, RZ, 0x7610, R10 ;  /* 0x00007610ff0a7816 */ /* 0x000fe4000000000a */
[----:B------:R-:W-:-:S05]  /*207a0*/  PRMT R23, RZ, 0x7610, R23 ;  /* 0x00007610ff177816 */ /* 0x000fca0000000017 */
[----:B--2---:R-:W-:Y:S02]  /*207b0*/  @P3 IMAD.MOV.U32 R5, RZ, RZ, R27 ;  /* 0x000000ffff053224 */ /* 0x004fe400078e001b */
[----:B------:R-:W-:-:S05]  /*207c0*/  @P3 IMAD.MOV.U32 R4, RZ, RZ, R15 ;  /* 0x000000ffff043224 */ /* 0x000fca00078e000f */
[----:B------:R4:W2:Y:S04]  /*207d0*/  @P3 LDG.E.U16 R11, desc[UR6][R4.64] ;  /* 0x00000006040b3981 */ /* 0x0008a8000c1e1500 */
[----:B------:R0:W-:Y:S04]  /*207e0*/  STL [R1+0x3ea0], R25 ;  /* 0x003ea01901007387 */ /* 0x0001e80000100800 */
[----:B------:R-:W2:Y:S04]  /*207f0*/  LDL R15, [R1+0xe9c] ;  /* 0x000e9c00010f7983 */ /* 0x000ea80000100800 */
[----:B0-----:R-:W2:Y:S01]  /*20800*/  LDL R25, [R1+0xe98] ;  /* 0x000e980001197983 */ /* 0x001ea20000100800 */
[----:B----4-:R-:W-:-:S02]  /*20810*/  @P3 IMAD.MOV.U32 R5, RZ, RZ, R14 ;  /* 0x000000ffff053224 */ /* 0x010fc400078e000e */
[----:B------:R-:W-:-:S05]  /*20820*/  @P3 IMAD.MOV.U32 R4, RZ, RZ, R12 ;  /* 0x000000ffff043224 */ /* 0x000fca00078e000c */
[----:B------:R3:W4:Y:S02]  /*20830*/  @P3 LDG.E.U16 R10, desc[UR6][R4.64] ;  /* 0x00000006040a3981 */ /* 0x000724000c1e1500 */
[----:B---3--:R-:W-:Y:S02]  /*20840*/  @P2 IMAD.MOV.U32 R4, RZ, RZ, R2 ;  /* 0x000000ffff042224 */ /* 0x008fe400078e0002 */
[----:B------:R-:W-:-:S05]  /*20850*/  @P2 IMAD.MOV.U32 R5, RZ, RZ, R26 ;  /* 0x000000ffff052224 */ /* 0x000fca00078e001a */
[----:B------:R0:W3:Y:S01]  /*20860*/  @P2 LDG.E.U16 R23, desc[UR6][R4.64] ;  /* 0x0000000604172981 */ /* 0x0000e2000c1e1500 */
[----:B------:R-:W-:-:S03]  /*20870*/  PRMT R22, RZ, 0x7610, R22 ;  /* 0x00007610ff167816 */ /* 0x000fc60000000016 */
[----:B--2---:R-:W-:Y:S04]  /*20880*/  STL [R1+0x3ea4], R11 ;  /* 0x003ea40b01007387 */ /* 0x004fe80000100800 */
[----:B------:R-:W2:Y:S04]  /*20890*/  LDL R14, [R1+0xe20] ;  /* 0x000e2000010e7983 */ /* 0x000ea80000100800 */
[----:B------:R-:W2:Y:S01]  /*208a0*/  LDL R12, [R1+0xe24] ;  /* 0x000e2400010c7983 */ /* 0x000ea20000100800 */
[----:B0-----:R-:W-:Y:S02]  /*208b0*/  @P2 IMAD.MOV.U32 R4, RZ, RZ, R15 ;  /* 0x000000ffff042224 */ /* 0x001fe400078e000f */
[----:B------:R-:W-:-:S05]  /*208c0*/  @P2 IMAD.MOV.U32 R5, RZ, RZ, R25 ;  /* 0x000000ffff052224 */ /* 0x000fca00078e0019 */
[----:B------:R2:W2:Y:S04]  /*208d0*/  @P2 LDG.E.U16 R22, desc[UR6][R4.64] ;  /* 0x0000000604162981 */ /* 0x0004a8000c1e1500 */
[----:B----4-:R0:W-:Y:S04]  /*208e0*/  STL [R1+0x3ea8], R10 ;  /* 0x003ea80a01007387 */ /* 0x0101e80000100800 */
[----:B------:R-:W4:Y:S04]  /*208f0*/  LDL R2, [R1+0xe1c] ;  /* 0x000e1c0001027983 */ /* 0x000f280000100800 */
[----:B0-----:R-:W4:Y:S04]  /*20900*/  LDL R10, [R1+0xe18] ;  /* 0x000e1800010a7983 */ /* 0x001f280000100800 */
[----:B---3--:R-:W-:Y:S04]  /*20910*/  STL [R1+0x3e88], R23 ;  /* 0x003e881701007387 */ /* 0x008fe80000100800 */
[----:B------:R-:W3:Y:S04]  /*20920*/  LDL R25, [R1+0xef8] ;  /* 0x000ef80001197983 */ /* 0x000ee80000100800 */
[----:B------:R-:W3:Y:S01]  /*20930*/  LDL R15, [R1+0xefc] ;  /* 0x000efc00010f7983 */ /* 0x000ee20000100800 */
[----:B------:R-:W-:-:S02]  /*20940*/  ISETP.GT.AND P3, PT, R3, 0x7b, PT ;  /* 0x0000007b0300780c */ /* 0x000fc40003f64270 */
[----:B------:R-:W-:Y:S02]  /*20950*/  PRMT R9, RZ, 0x7610, R9 ;  /* 0x00007610ff097816 */ /* 0x000fe40000000009 */
[----:B------:R-:W-:Y:S02]  /*20960*/  PRMT R8, RZ, 0x7610, R8 ;  /* 0x00007610ff087816 */ /* 0x000fe40000000008 */
[----:B------:R-:W-:-:S07]  /*20970*/  PRMT R24, RZ, 0x7610, R24 ;  /* 0x00007610ff187816 */ /* 0x000fce0000000018 */
[----:B--2---:R-:W-:Y:S02]  /*20980*/  @P3 IMAD.MOV.U32 R5, RZ, RZ, R14 ;  /* 0x000000ffff053224 */ /* 0x004fe400078e000e */
[----:B------:R-:W-:-:S05]  /*20990*/  @P3 IMAD.MOV.U32 R4, RZ, RZ, R12 ;  /* 0x000000ffff043224 */ /* 0x000fca00078e000c */
[----:B------:R4:W2:Y:S04]  /*209a0*/  @P3 LDG.E.U16 R9, desc[UR6][R4.64] ;  /* 0x0000000604093981 */ /* 0x0008a8000c1e1500 */
[----:B------:R0:W-:Y:S04]  /*209b0*/  STL [R1+0x3e8c], R22 ;  /* 0x003e8c1601007387 */ /* 0x0001e80000100800 */
[----:B------:R-:W2:Y:S04]  /*209c0*/  LDL R14, [R1+0xe90] ;  /* 0x000e9000010e7983 */ /* 0x000ea80000100800 */
[----:B------:R-:W2:Y:S01]  /*209d0*/  LDL R12, [R1+0xe94] ;  /* 0x000e9400010c7983 */ /* 0x000ea20000100800 */
[----:B----4-:R-:W-:-:S02]  /*209e0*/  @P3 IMAD.MOV.U32 R4, RZ, RZ, R2 ;  /* 0x000000ffff043224 */ /* 0x010fc400078e0002 */
[----:B------:R-:W-:-:S05]  /*209f0*/  @P3 IMAD.MOV.U32 R5, RZ, RZ, R10 ;  /* 0x000000ffff053224 */ /* 0x000fca00078e000a */
[----:B------:R3:W4:Y:S02]  /*20a00*/  @P3 LDG.E.U16 R8, desc[UR6][R4.64] ;  /* 0x0000000604083981 */ /* 0x000724000c1e1500 */
[----:B---3--:R-:W-:Y:S01]  /*20a10*/  @P1 MOV R4, R15 ;  /* 0x0000000f00041202 */ /* 0x008fe20000000f00 */
[----:B------:R-:W-:-:S05]  /*20a20*/  @P1 IMAD.MOV.U32 R5, RZ, RZ, R25 ;  /* 0x000000ffff051224 */ /* 0x000fca00078e0019 */
[----:B------:R1:W3:Y:S01]  /*20a30*/  @P1 LDG.E.U16 R24, desc[UR6][R4.64] ;  /* 0x0000000604181981 */ /* 0x0002e2000c1e1500 */
[----:B------:R-:W-:Y:S02]  /*20a40*/  ISETP.GT.AND P2, PT, R3, 0x74, PT ;  /* 0x000000740300780c */ /* 0x000fe40003f44270 */
[----:B------:R-:W-:Y:S01]  /*20a50*/  PRMT R21, RZ, 0x7610, R21 ;  /* 0x00007610ff157816 */ /* 0x000fe20000000015 */
[----:B--2---:R-:W-:Y:S04]  /*20a60*/  STL [R1+0x3e90], R9 ;  /* 0x003e900901007387 */ /* 0x004fe80000100800 */
[----:B------:R-:W2:Y:S04]  /*20a70*/  LDL R10, [R1+0xe88] ;  /* 0x000e8800010a7983 */ /* 0x000ea80000100800 */
[----:B------:R-:W2:Y:S02]  /*20a80*/  LDL R2, [R1+0xe8c] ;  /* 0x000e8c0001027983 */ /* 0x000ea40000100800 */
[----:B-1----:R-:W-:-:S02]  /*20a90*/  @P2 IMAD.MOV.U32 R5, RZ, RZ, R14 ;  /* 0x000000ffff052224 */ /* 0x002fc400078e000e */
[----:B------:R-:W-:-:S05]  /*20aa0*/  @P2 IMAD.MOV.U32 R4, RZ, RZ, R12 ;  /* 0x000000ffff042224 */ /* 0x000fca00078e000c */
[----:B------:R2:W2:Y:S04]  /*20ab0*/  @P2 LDG.E.U16 R21, desc[UR6][R4.64] ;  /* 0x0000000604152981 */ /* 0x0004a8000c1e1500 */
[----:B----4-:R-:W-:Y:S04]  /*20ac0*/  STL [R1+0x3e94], R8 ;  /* 0x003e940801007387 */ /* 0x010fe80000100800 */
[----:B0-----:R-:W4:Y:S04]  /*20ad0*/  LDL R22, [R1+0xe10] ;  /* 0x000e100001167983 */ /* 0x001f280000100800 */
[----:B------:R-:W4:Y:S04]  /*20ae0*/  LDL R15, [R1+0xe14] ;  /* 0x000e1400010f7983 */ /* 0x000f280000100800 */
[----:B---3--:R-:W-:Y:S04]  /*20af0*/  STL [R1+0x3e2c], R24 ;  /* 0x003e2c1801007387 */ /* 0x008fe80000100800 */
[----:B------:R-:W3:Y:S04]  /*20b00*/  LDL R14, [R1+0xe08] ;  /* 0x000e0800010e7983 */ /* 0x000ee80000100800 */
[----:B------:R-:W3:Y:S01]  /*20b10*/  LDL R12, [R1+0xe0c] ;  /* 0x000e0c00010c7983 */ /* 0x000ee20000100800 */
[----:B------:R-:W-:-:S02]  /*20b20*/  ISETP.GT.AND P3, PT, R3, 0x7c, PT ;  /* 0x0000007c0300780c */ /* 0x000fc40003f64270 */
[----:B------:R-:W-:Y:S02]  /*20b30*/  PRMT R20, RZ, 0x7610, R20 ;  /* 0x00007610ff147816 */ /* 0x000fe40000000014 */
[----:B------:R-:W-:Y:S02]  /*20b40*/  PRMT R7, RZ, 0x7610, R7 ;  /* 0x00007610ff077816 */ /* 0x000fe40000000007 */
[----:B------:R-:W-:Y:S01]  /*20b50*/  PRMT R6, RZ, 0x7610, R6 ;  /* 0x00007610ff067816 */ /* 0x000fe20000000006 */
[----:B--2---:R-:W-:Y:S02]  /*20b60*/  @P2 IMAD.MOV.U32 R5, RZ, RZ, R10 ;  /* 0x000000ffff052224 */ /* 0x004fe400078e000a */
[----:B------:R-:W-:-:S05]  /*20b70*/  @P2 IMAD.MOV.U32 R4, RZ, RZ, R2 ;  /* 0x000000ffff042224 */ /* 0x000fca00078e0002 */
[----:B------:R4:W2:Y:S04]  /*20b80*/  @P2 LDG.E.U16 R20, desc[UR6][R4.64] ;  /* 0x0000000604142981 */ /* 0x0008a8000c1e1500 */
[----:B------:R-:W-:Y:S04]  /*20b90*/  STL [R1+0x3e74], R21 ;  /* 0x003e741501007387 */ /* 0x000fe80000100800 */
[----:B------:R-:W2:Y:S04]  /*20ba0*/  LDL R10, [R1+0xe80] ;  /* 0x000e8000010a7983 */ /* 0x000ea80000100800 */
[----:B------:R-:W2:Y:S01]  /*20bb0*/  LDL R2, [R1+0xe84] ;  /* 0x000e840001027983 */ /* 0x000ea20000100800 */
[----:B----4-:R-:W-:-:S02]  /*20bc0*/  @P3 IMAD.MOV.U32 R5, RZ, RZ, R22 ;  /* 0x000000ffff053224 */ /* 0x010fc400078e0016 */
[----:B------:R-:W-:-:S05]  /*20bd0*/  @P3 IMAD.MOV.U32 R4, RZ, RZ, R15 ;  /* 0x000000ffff043224 */ /* 0x000fca00078e000f */
[----:B------:R3:W4:Y:S02]  /*20be0*/  @P3 LDG.E.U16 R7, desc[UR6][R4.64] ;  /* 0x0000000604073981 */ /* 0x000724000c1e1500 */
[----:B---3--:R-:W-:Y:S02]  /*20bf0*/  @P3 IMAD.MOV.U32 R5, RZ, RZ, R14 ;  /* 0x000000ffff053224 */ /* 0x008fe400078e000e */
[----:B------:R-:W-:-:S05]  /*20c00*/  @P3 IMAD.MOV.U32 R4, RZ, RZ, R12 ;  /* 0x000000ffff043224 */ /* 0x000fca00078e000c */
[----:B------:R0:W3:Y:S01]  /*20c10*/  @P3 LDG.E.U16 R6, desc[UR6][R4.64] ;  /* 0x0000000604063981 */ /* 0x0000e2000c1e1500 */
[----:B------:R-:W-:Y:S02]  /*20c20*/  ISETP.GT.AND P1, PT, R3, 0x75, PT ;  /* 0x000000750300780c */ /* 0x000fe40003f24270 */
[----:B------:R-:W-:Y:S01]  /*20c30*/  PRMT R19, RZ, 0x7610, R19 ;  /* 0x00007610ff137816 */ /* 0x000fe20000000013 */
[----:B--2---:R-:W-:Y:S04]  /*20c40*/  STL [R1+0x3e78], R20 ;  /* 0x003e781401007387 */ /* 0x004fe80000100800 */
[----:B------:R-:W2:Y:S04]  /*20c50*/  LDL R22, [R1+0xe78] ;  /* 0x000e780001167983 */ /* 0x000ea80000100800 */
[----:B------:R-:W2:Y:S02]  /*20c60*/  LDL R15, [R1+0xe7c] ;  /* 0x000e7c00010f7983 */ /* 0x000ea40000100800 */
[----:B0-----:R-:W-:-:S02]  /*20c70*/  @P1 IMAD.MOV.U32 R5, RZ, RZ, R10 ;  /* 0x000000ffff051224 */ /* 0x001fc400078e000a */
[----:B------:R-:W-:-:S05]  /*20c80*/  @P1 IMAD.MOV.U32 R4, RZ, RZ, R2 ;  /* 0x000000ffff041224 */ /* 0x000fca00078e0002 */
[----:B------:R2:W2:Y:S04]  /*20c90*/  @P1 LDG.E.U16 R19, desc[UR6][R4.64] ;  /* 0x0000000604131981 */ /* 0x0004a8000c1e1500 */
[----:B----4-:R0:W-:Y:S04]  /*20ca0*/  STL [R1+0x3e7c], R7 ;  /* 0x003e7c0701007387 */ /* 0x0101e80000100800 */
[----:B------:R-:W4:Y:S04]  /*20cb0*/  LDL R14, [R1+0xe00] ;  /* 0x000e0000010e7983 */ /* 0x000f280000100800 */
[----:B------:R-:W4:Y:S04]  /*20cc0*/  LDL R12, [R1+0xe04] ;  /* 0x000e0400010c7983 */ /* 0x000f280000100800 */
[----:B---3--:R1:W-:Y:S04]  /*20cd0*/  STL [R1+0x3e80], R6 ;  /* 0x003e800601007387 */ /* 0x0083e80000100800 */
[----:B------:R-:W3:Y:S04]  /*20ce0*/  LDL R10, [R1+0xdf8] ;  /* 0x000df800010a7983 */ /* 0x000ee80000100800 */
[----:B------:R-:W3:Y:S01]  /*20cf0*/  LDL R2, [R1+0xdfc] ;  /* 0x000dfc0001027983 */ /* 0x000ee20000100800 */
[----:B------:R-:W-:-:S02]  /*20d00*/  ISETP.GT.AND P2, PT, R3, 0x7d, PT ;  /* 0x0000007d0300780c */ /* 0x000fc40003f44270 */
[----:B------:R-:W-:Y:S01]  /*20d10*/  PRMT R18, RZ, 0x7610, R18 ;  /* 0x00007610ff127816 */ /* 0x000fe20000000012 */
[----:B--2---:R-:W-:Y:S02]  /*20d20*/  @P1 IMAD.MOV.U32 R5, RZ, RZ, R22 ;  /* 0x000000ffff051224 */ /* 0x004fe400078e0016 */
[----:B------:R-:W-:-:S05]  /*20d30*/  @P1 IMAD.MOV.U32 R4, RZ, RZ, R15 ;  /* 0x000000ffff041224 */ /* 0x000fca00078e000f */
[----:B------:R2:W3:Y:S04]  /*20d40*/  @P1 LDG.E.U16 R18, desc[UR6][R4.64] ;  /* 0x0000000604121981 */ /* 0x0004e8000c1e1500 */
[----:B------:R-:W-:Y:S01]  /*20d50*/  STL [R1+0x3e30], R19 ;  /* 0x003e301301007387 */ /* 0x000fe20000100800 */
[----:B--2---:R-:W-:-:S03]  /*20d60*/  PRMT R5, RZ, 0x7610, R5 ;  /* 0x00007610ff057816 */ /* 0x004fc60000000005 */
[----:B------:R-:W2:Y:S04]  /*20d70*/  LDL R26, [R1+0xf68] ;  /* 0x000f6800011a7983 */ /* 0x000ea80000100800 */
[----:B------:R-:W2:Y:S01]  /*20d80*/  LDL R22, [R1+0xf6c] ;  /* 0x000f6c0001167983 */ /* 0x000ea20000100800 */
[----:B------:R-:W-:-:S03]  /*20d90*/  PRMT R4, RZ, 0x7610, R4 ;  /* 0x00007610ff047816 */ /* 0x000fc60000000004 */
[----:B0-----:R-:W2:Y:S04]  /*20da0*/  LDL R7, [R1+0xf60] ;  /* 0x000f600001077983 */ /* 0x001ea80000100800 */
[----:B-1----:R-:W2:Y:S01]  /*20db0*/  LDL R6, [R1+0xf64] ;  /* 0x000f640001067983 */ /* 0x002ea20000100800 */
[----:B----4-:R-:W-:Y:S02]  /*20dc0*/  @P2 IMAD.MOV.U32 R15, RZ, RZ, R14 ;  /* 0x000000ffff0f2224 */ /* 0x010fe400078e000e */
[----:B------:R-:W-:-:S05]  /*20dd0*/  @P2 IMAD.MOV.U32 R14, RZ, RZ, R12 ;  /* 0x000000ffff0e2224 */ /* 0x000fca00078e000c */
[----:B------:R3:W4:Y:S02]  /*20de0*/  @P2 LDG.E.U16 R5, desc[UR6][R14.64] ;  /* 0x000000060e052981 */ /* 0x000724000c1e1500 */
[----:B---3--:R-:W-:Y:S02]  /*20df0*/  @P2 IMAD.MOV.U32 R15, RZ, RZ, R10 ;  /* 0x000000ffff0f2224 */ /* 0x008fe400078e000a */
[----:B------:R-:W-:-:S05]  /*20e00*/  @P2 IMAD.MOV.U32 R14, RZ, RZ, R2 ;  /* 0x000000ffff0e2224 */ /* 0x000fca00078e0002 */
[----:B------:R2:W3:Y:S01]  /*20e10*/  @P2 LDG.E.U16 R4, desc[UR6][R14.64] ;  /* 0x000000060e042981 */ /* 0x0004e2000c1e1500 */
[----:B------:R-:W-:Y:S02]  /*20e20*/  PRMT R21, RZ, 0x7610, R21 ;  /* 0x00007610ff157816 */ /* 0x000fe40000000015 */
[----:B------:R-:W-:Y:S01]  /*20e30*/  ISETP.GT.AND P1, PT, R3, 0x67, PT ;  /* 0x000000670300780c */ /* 0x000fe20003f24270 */
[----:B------:R-:W-:Y:S01]  /*20e40*/  STL [R1+0x3e34], R18 ;  /* 0x003e341201007387 */ /* 0x000fe20000100800 */
[----:B--2---:R-:W-:Y:S01]  /*20e50*/  @P0 IMAD.MOV.U32 R15, RZ, RZ, R26 ;  /* 0x000000ffff0f0224 */ /* 0x004fe200078e001a */
[----:B------:R-:W-:-:S05]  /*20e60*/  @P0 MOV R14, R22 ;  /* 0x00000016000e0202 */ /* 0x000fca0000000f00 */
[----:B------:R0:W2:Y:S05]  /*20e70*/  @P0 LDG.E.U16 R21, desc[UR6][R14.64] ;  /* 0x000000060e150981 */ /* 0x0000aa000c1e1500 */
[----:B0-----:R-:W-:Y:S02]  /*20e80*/  @P1 IMAD.MOV.U32 R14, RZ, RZ, R6 ;  /* 0x000000ffff0e1224 */ /* 0x001fe400078e0006 */
[----:B------:R-:W-:Y:S01]  /*20e90*/  @P1 IMAD.MOV.U32 R15, RZ, RZ, R7 ;  /* 0x000000ffff0f1224 */ /* 0x000fe200078e0007 */
[----:B----4-:R-:W-:Y:S04]  /*20ea0*/  STL [R1+0x3e38], R5 ;  /* 0x003e380501007387 */ /* 0x010fe80000100800 */
[----:B------:R-:W4:Y:S04]  /*20eb0*/  LDL R25, [R1+0xf58] ;  /* 0x000f580001197983 */ /* 0x000f280000100800 */
[----:B------:R-:W4:Y:S04]  /*20ec0*/  LDL R2, [R1+0xf5c] ;  /* 0x000f5c0001027983 */ /* 0x000f280000100800 */
[----:B------:R-:W4:Y:S04]  /*20ed0*/  LDL R12, [R1+0xef0] ;  /* 0x000ef000010c7983 */ /* 0x000f280000100800 */
[----:B------:R-:W4:Y:S04]  /*20ee0*/  LDL R10, [R1+0xef4] ;  /* 0x000ef400010a7983 */ /* 0x000f280000100800 */
[----:B---3--:R0:W-:Y:S04]  /*20ef0*/  STL [R1+0x3e3c], R4 ;  /* 0x003e3c0401007387 */ /* 0x0081e80000100800 */
[----:B------:R-:W3:Y:S01]  /*20f00*/  LDL R22, [R1+0xee8] ;  /* 0x000ee80001167983 */ /* 0x000ee20000100800 */
[----:B0-----:R-:W-:-:S06]  /*20f10*/  PRMT R4, RZ, 0x7610, R4 ;  /* 0x00007610ff047816 */ /* 0x001fcc0000000004 */
[----:B------:R4:W3:Y:S01]  /*20f20*/  @P1 LDG.E.U16 R4, desc[UR6][R14.64] ;  /* 0x000000060e041981 */ /* 0x0008e2000c1e1500 */
[----:B------:R-:W-:Y:S02]  /*20f30*/  ISETP.GT.AND P0, PT, R3, 0x6e, PT ;  /* 0x0000006e0300780c */ /* 0x000fe40003f04270 */
[----:B------:R-:W-:Y:S01]  /*20f40*/  PRMT R24, RZ, 0x7610, R24 ;  /* 0x00007610ff187816 */ /* 0x000fe20000000018 */
[----:B--2---:R0:W-:Y:S04]  /*20f50*/  STL [R1+0x31c], R21 ;  /* 0x00031c1501007387 */ /* 0x0041e80000100800 */
[----:B------:R-:W2:Y:S04]  /*20f60*/  LDL R7, [R1+0xee0] ;  /* 0x000ee00001077983 */ /* 0x000ea80000100800 */
[----:B------:R-:W2:Y:S04]  /*20f70*/  LDL R6, [R1+0xee4] ;  /* 0x000ee40001067983 */ /* 0x000ea80000100800 */
[----:B0-----:R-:W2:Y:S01]  /*20f80*/  LDL R21, [R1+0xeec] ;  /* 0x000eec0001157983 */ /* 0x001ea20000100800 */
[----:B----4-:R-:W-:-:S02]  /*20f90*/  @P1 IMAD.MOV.U32 R15, RZ, RZ, R25 ;  /* 0x000000ffff0f1224 */ /* 0x010fc400078e0019 */
[----:B------:R-:W-:-:S05]  /*20fa0*/  @P1 IMAD.MOV.U32 R14, RZ, RZ, R2 ;  /* 0x000000ffff0e1224 */ /* 0x000fca00078e0002 */
[----:B------:R0:W4:Y:S02]  /*20fb0*/  @P1 LDG.E.U16 R24, desc[UR6][R14.64] ;  /* 0x000000060e181981 */ /* 0x000124000c1e1500 */
[----:B0-----:R-:W-:Y:S02]  /*20fc0*/  @P0 IMAD.MOV.U32 R14, RZ, RZ, R10 ;  /* 0x000000ffff0e0224 */ /* 0x001fe400078e000a */
[----:B------:R-:W-:Y:S01]  /*20fd0*/  @P0 IMAD.MOV.U32 R15, RZ, RZ, R12 ;  /* 0x000000ffff0f0224 */ /* 0x000fe200078e000c */
[----:B---3--:R0:W-:Y:S04]  /*20fe0*/  STL [R1+0x314], R4 ;  /* 0x0003140401007387 */ /* 0x0081e80000100800 */
[----:B------:R-:W3:Y:S04]  /*20ff0*/  LDL R2, [R1+0xedc] ;  /* 0x000edc0001027983 */ /* 0x000ee80000100800 */
[----:B------:R-:W4:Y:S04]  /*21000*/  LDL R12, [R1+0xe70] ;  /* 0x000e7000010c7983 */ /* 0x000f280000100800 */
[----:B------:R-:W4:Y:S04]  /*21010*/  LDL R10, [R1+0xe74] ;  /* 0x000e7400010a7983 */ /* 0x000f280000100800 */
[----:B0-----:R-:W4:Y:S01]  /*21020*/  LDL R4, [R1+0xed8] ;  /* 0x000ed80001047983 */ /* 0x001f220000100800 */
[----:B------:R-:W-:-:S02]  /*21030*/  PRMT R23, RZ, 0x7610, R23 ;  /* 0x00007610ff177816 */ /* 0x000fc40000000017 */
[----:B------:R-:W-:Y:S02]  /*21040*/  ISETP.GT.AND P1, PT, R3, 0x6f, PT ;  /* 0x0000006f0300780c */ /* 0x000fe40003f24270 */
[----:B------:R-:W-:Y:S02]  /*21050*/  PRMT R18, RZ, 0x7610, R18 ;  /* 0x00007610ff127816 */ /* 0x000fe40000000012 */
[----:B------:R0:W4:Y:S01]  /*21060*/  @P0 LDG.E.U16 R23, desc[UR6][R14.64] ;  /* 0x000000060e170981 */ /* 0x000122000c1e1500 */
[----:B------:R-:W-:Y:S01]  /*21070*/  PRMT R17, RZ, 0x7610, R17 ;  /* 0x00007610ff117816 */ /* 0x000fe20000000011 */
[----:B0-----:R-:W-:Y:S01]  /*21080*/  @P0 IMAD.MOV.U32 R15, RZ, RZ, R22 ;  /* 0x000000ffff0f0224 */ /* 0x001fe200078e0016 */
[----:B------:R-:W-:Y:S02]  /*21090*/  PRMT R13, RZ, 0x7610, R13 ;  /* 0x00007610ff0d7816 */ /* 0x000fe4000000000d */
[----:B------:R-:W-:Y:S01]  /*210a0*/  PRMT R9, RZ, 0x7610, R9 ;  /* 0x00007610ff097816 */ /* 0x000fe20000000009 */
[----:B--2---:R-:W-:-:S05]  /*210b0*/  @P0 IMAD.MOV.U32 R14, RZ, RZ, R21 ;  /* 0x000000ffff0e0224 */ /* 0x004fca00078e0015 */
[----:B------:R0:W2:Y:S01]  /*210c0*/  @P0 LDG.E.U16 R18, desc[UR6][R14.64] ;  /* 0x000000060e120981 */ /* 0x0000a2000c1e1500 */
[----:B------:R-:W-:Y:S01]  /*210d0*/  ISETP.GT.AND P0, PT, R3, 0x76, PT ;  /* 0x000000760300780c */ /* 0x000fe20003f04270 */
[----:B0-----:R-:W-:Y:S02]  /*210e0*/  @P1 IMAD.MOV.U32 R14, RZ, RZ, R6 ;  /* 0x000000ffff0e1224 */ /* 0x001fe400078e0006 */
[----:B------:R-:W-:Y:S01]  /*210f0*/  @P1 IMAD.MOV.U32 R15, RZ, RZ, R7 ;  /* 0x000000ffff0f1224 */ /* 0x000fe200078e0007 */
[----:B------:R-:W2:Y:S04]  /*21100*/  LDL R6, [R1+0xe6c] ;  /* 0x000e6c0001067983 */ /* 0x000ea80000100800 */
[----:B------:R-:W2:Y:S04]  /*21110*/  LDL R7, [R1+0xe68] ;  /* 0x000e680001077983 */ /* 0x000ea80000100800 */
[----:B------:R3:W2:Y:S02]  /*21120*/  @P1 LDG.E.U16 R17, desc[UR6][R14.64] ;  /* 0x000000060e111981 */ /* 0x0006a4000c1e1500 */
[----:B---3--:R-:W-:-:S02]  /*21130*/  @P1 IMAD.MOV.U32 R14, RZ, RZ, R2 ;  /* 0x000000ffff0e1224 */ /* 0x008fc400078e0002 */
[----:B------:R-:W3:Y:S01]  /*21140*/  LDL R2, [R1+0xe64] ;  /* 0x000e640001027983 */ /* 0x000ee20000100800 */
[----:B----4-:R-:W-:-:S03]  /*21150*/  @P1 IMAD.MOV.U32 R15, RZ, RZ, R4 ;  /* 0x000000ffff0f1224 */ /* 0x010fc600078e0004 */
[----:B------:R-:W4:Y:S04]  /*21160*/  LDL R4, [R1+0xe60] ;  /* 0x000e600001047983 */ /* 0x000f280000100800 */
[----:B------:R0:W3:Y:S02]  /*21170*/  @P1 LDG.E.U16 R13, desc[UR6][R14.64] ;  /* 0x000000060e0d1981 */ /* 0x0000e4000c1e1500 */
[----:B0-----:R-:W-:Y:S02]  /*21180*/  @P0 IMAD.MOV.U32 R14, RZ, RZ, R10 ;  /* 0x000000ffff0e0224 */ /* 0x001fe400078e000a */
[----:B------:R-:W-:-:S05]  /*21190*/  @P0 IMAD.MOV.U32 R15, RZ, RZ, R12 ;  /* 0x000000ffff0f0224 */ /* 0x000fca00078e000c */
[----:B------:R0:W4:Y:S01]  /*211a0*/  @P0 LDG.E.U16 R9, desc[UR6][R14.64] ;  /* 0x000000060e090981 */ /* 0x000122000c1e1500 */
[----:B------:R-:W-:Y:S02]  /*211b0*/  ISETP.GT.AND P1, PT, R3, 0x77, PT ;  /* 0x000000770300780c */ /* 0x000fe40003f24270 */
[----:B------:R-:W-:Y:S01]  /*211c0*/  PRMT R20, RZ, 0x7610, R20 ;  /* 0x00007610ff147816 */ /* 0x000fe20000000014 */
[----:B--2---:R1:W-:Y:S04]  /*211d0*/  STL [R1+0x2fc], R18 ;  /* 0x0002fc1201007387 */ /* 0x0043e80000100800 */
[----:B-1----:R-:W2:Y:S04]  /*211e0*/  LDL R18, [R1+0xe58] ;  /* 0x000e580001127983 */ /* 0x002ea80000100800 */
[----:B------:R1:W-:Y:S04]  /*211f0*/  STL [R1+0x2f4], R17 ;  /* 0x0002f41101007387 */ /* 0x0003e80000100800 */
[----:B-1----:R-:W2:Y:S01]  /*21200*/  LDL R17, [R1+0xe5c] ;  /* 0x000e5c0001117983 */ /* 0x002ea20000100800 */
[----:B0-----:R-:W-:-:S02]  /*21210*/  @P0 IMAD.MOV.U32 R14, RZ, RZ, R6 ;  /* 0x000000ffff0e0224 */ /* 0x001fc400078e0006 */
[----:B------:R-:W-:-:S05]  /*21220*/  @P0 IMAD.MOV.U32 R15, RZ, RZ, R7 ;  /* 0x000000ffff0f0224 */ /* 0x000fca00078e0007 */
[----:B------:R0:W2:Y:S04]  /*21230*/  @P0 LDG.E.U16 R20, desc[UR6][R14.64] ;  /* 0x000000060e140981 */ /* 0x0000a8000c1e1500 */
[----:B---3--:R1:W-:Y:S04]  /*21240*/  STL [R1+0x2f0], R13 ;  /* 0x0002f00d01007387 */ /* 0x0083e80000100800 */
[----:B------:R-:W3:Y:S04]  /*21250*/  LDL R12, [R1+0xdf4] ;  /* 0x000df400010c7983 */ /* 0x000ee80000100800 */
[----:B-1----:R-:W3:Y:S04]  /*21260*/  LDL R13, [R1+0xdf0] ;  /* 0x000df000010d7983 */ /* 0x002ee80000100800 */
[----:B------:R-:W-:Y:S04]  /*21270*/  STL [R1+0x30c], R24 ;  /* 0x00030c1801007387 */ /* 0x000fe80000100800 */
[----:B------:R-:W3:Y:S04]  /*21280*/  LDL R10, [R1+0xde8] ;  /* 0x000de800010a7983 */ /* 0x000ee80000100800 */
[----:B----4-:R1:W-:Y:S04]  /*21290*/  STL [R1+0x2ec], R9 ;  /* 0x0002ec0901007387 */ /* 0x0103e80000100800 */
[----:B-1----:R-:W4:Y:S04]  /*212a0*/  LDL R9, [R1+0xdec] ;  /* 0x000dec0001097983 */ /* 0x002f280000100800 */
[----:B------:R-:W-:Y:S04]  /*212b0*/  STL [R1+0x304], R23 ;  /* 0x0003041701007387 */ /* 0x000fe80000100800 */
[----:B------:R-:W4:Y:S04]  /*212c0*/  LDL R7, [R1+0xde0] ;  /* 0x000de00001077983 */ /* 0x000f280000100800 */
[----:B------:R-:W4:Y:S01]  /*212d0*/  LDL R6, [R1+0xde4] ;  /* 0x000de40001067983 */ /* 0x000f220000100800 */
[----:B0-----:R-:W-:Y:S01]  /*212e0*/  @P1 MOV R14, R2 ;  /* 0x00000002000e1202 */ /* 0x001fe20000000f00 */
[----:B------:R-:W-:-:S02]  /*212f0*/  @P1 IMAD.MOV.U32 R15, RZ, RZ, R4 ;  /* 0x000000ffff0f1224 */ /* 0x000fc400078e0004 */
[----:B------:R-:W4:Y:S04]  /*21300*/  LDL R2, [R1+0xddc] ;  /* 0x000ddc0001027983 */ /* 0x000f280000100800 */
[----:B------:R-:W4:Y:S01]  /*21310*/  LDL R4, [R1+0xdd8] ;  /* 0x000dd80001047983 */ /* 0x000f220000100800 */
[----:B------:R-:W-:Y:S02]  /*21320*/  PRMT R19, RZ, 0x7610, R19 ;  /* 0x00007610ff137816 */ /* 0x000fe40000000013 */
[----:B------:R-:W-:Y:S02]  /*21330*/  ISETP.GT.AND P0, PT, R3, 0x7e, PT ;  /* 0x0000007e0300780c */ /* 0x000fe40003f04270 */
[----:B------:R-:W-:Y:S02]  /*21340*/  PRMT R16, RZ, 0x7610, R16 ;  /* 0x00007610ff107816 */ /* 0x000fe40000000010 */
[----:B------:R2:W4:Y:S01]  /*21350*/  @P1 LDG.E.U16 R19, desc[UR6][R14.64] ;  /* 0x000000060e131981 */ /* 0x000522000c1e1500 */
[----:B------:R-:W-:-:S02]  /*21360*/  PRMT R11, RZ, 0x7610, R11 ;  /* 0x00007610ff0b7816 */ /* 0x000fc4000000000b */
[----:B------:R-:W-:Y:S02]  /*21370*/  PRMT R8, RZ, 0x7610, R8 ;  /* 0x00007610ff087816 */ /* 0x000fe40000000008 */
[----:B------:R-:W-:Y:S02]  /*21380*/  PRMT R5, RZ, 0x7610, R5 ;  /* 0x00007610ff057816 */ /* 0x000fe40000000005 */
[----:B------:R-:W-:Y:S01]  /*21390*/  PRMT R0, RZ, 0x7610, R0 ;  /* 0x00007610ff007816 */ /* 0x000fe20000000000 */
[----:B--2---:R-:W-:Y:S02]  /*213a0*/  @P1 IMAD.MOV.U32 R15, RZ, RZ, R18 ;  /* 0x000000ffff0f1224 */ /* 0x004fe400078e0012 */
[----:B------:R-:W-:-:S05]  /*213b0*/  @P1 IMAD.MOV.U32 R14, RZ, RZ, R17 ;  /* 0x000000ffff0e1224 */ /* 0x000fca00078e0011 */
[----:B------:R3:W2:Y:S01]  /*213c0*/  @P1 LDG.E.U16 R16, desc[UR6][R14.64] ;  /* 0x000000060e101981 */ /* 0x0006a2000c1e1500 */
[----:B------:R-:W-:Y:S01]  /*213d0*/  ISETP.GT.AND P1, PT, R3, 0x7f, PT ;  /* 0x0000007f0300780c */ /* 0x000fe20003f24270 */
[----:B---3--:R-:W-:Y:S02]  /*213e0*/  @P0 IMAD.MOV.U32 R14, RZ, RZ, R12 ;  /* 0x000000ffff0e0224 */ /* 0x008fe400078e000c */
[----:B------:R-:W-:-:S05]  /*213f0*/  @P0 IMAD.MOV.U32 R15, RZ, RZ, R13 ;  /* 0x000000ffff0f0224 */ /* 0x000fca00078e000d */
[----:B------:R0:W3:Y:S02]  /*21400*/  @P0 LDG.E.U16 R11, desc[UR6][R14.64] ;  /* 0x000000060e0b0981 */ /* 0x0000e4000c1e1500 */
[----:B0-----:R-:W-:Y:S02]  /*21410*/  @P0 IMAD.MOV.U32 R15, RZ, RZ, R10 ;  /* 0x000000ffff0f0224 */ /* 0x001fe400078e000a */
[----:B----4-:R-:W-:-:S05]  /*21420*/  @P0 IMAD.MOV.U32 R14, RZ, RZ, R9 ;  /* 0x000000ffff0e0224 */ /* 0x010fca00078e0009 */
[----:B------:R0:W4:Y:S02]  /*21430*/  @P0 LDG.E.U16 R8, desc[UR6][R14.64] ;  /* 0x000000060e080981 */ /* 0x000124000c1e1500 */
[----:B0-----:R-:W-:Y:S02]  /*21440*/  @P1 IMAD.MOV.U32 R14, RZ, RZ, R6 ;  /* 0x000000ffff0e1224 */ /* 0x001fe400078e0006 */
[----:B------:R-:W-:-:S05]  /*21450*/  @P1 IMAD.MOV.U32 R15, RZ, RZ, R7 ;  /* 0x000000ffff0f1224 */ /* 0x000fca00078e0007 */
[----:B------:R0:W4:Y:S02]  /*21460*/  @P1 LDG.E.U16 R5, desc[UR6][R14.64] ;  /* 0x000000060e051981 */ /* 0x000124000c1e1500 */
[----:B0-----:R-:W-:Y:S02]  /*21470*/  @P1 IMAD.MOV.U32 R14, RZ, RZ, R2 ;  /* 0x000000ffff0e1224 */ /* 0x001fe400078e0002 */
[----:B------:R-:W-:-:S05]  /*21480*/  @P1 IMAD.MOV.U32 R15, RZ, RZ, R4 ;  /* 0x000000ffff0f1224 */ /* 0x000fca00078e0004 */
[----:B------:R-:W4:Y:S04]  /*21490*/  @P1 LDG.E.U16 R0, desc[UR6][R14.64] ;  /* 0x000000060e001981 */ /* 0x000f28000c1e1500 */
        /* <DEDUP_REMOVED lines=20> */
[----:B------:R-:W0:Y:S01]  /*215e0*/  S2R R2, SR_TID.X ;  /* 0x0000000000027919 */ /* 0x000e220000002100 */
[----:B------:R-:W-:Y:S06]  /*215f0*/  BAR.SYNC.DEFER_BLOCKING 0x0 ;  /* 0x0000000000007b1d */ /* 0x000fec0000010000 */
[----:B--2---:R-:W-:Y:S04]  /*21600*/  STL [R1+0x2c4], R16 ;  /* 0x0002c41001007387 */ /* 0x004fe80000100800 */
[----:B------:R-:W-:Y:S04]  /*21610*/  STL [R1+0x3cf0], R14 ;  /* 0x003cf00e01007387 */ /* 0x000fe80000100800 */
[----:B------:R-:W-:Y:S04]  /*21620*/  STL [R1+0x3cf8], R14 ;  /* 0x003cf80e01007387 */ /* 0x000fe80000100800 */
[----:B------:R-:W-:Y:S04]  /*21630*/  STL [R1+0x3d00], R14 ;  /* 0x003d000e01007387 */ /* 0x000fe80000100800 */
[----:B---3--:R-:W-:Y:S04]  /*21640*/  STL [R1+0x2bc], R11 ;  /* 0x0002bc0b01007387 */ /* 0x008fe80000100800 */
[----:B------:R-:W-:Y:S04]  /*21650*/  STL [R1+0x3d08], R14 ;  /* 0x003d080e01007387 */ /* 0x000fe80000100800 */
[----:B------:R-:W-:Y:S04]  /*21660*/  STL [R1+0x3d10], R14 ;  /* 0x003d100e01007387 */ /* 0x000fe80000100800 */
[----:B------:R-:W-:Y:S04]  /*21670*/  STL [R1+0x3d18], R14 ;  /* 0x003d180e01007387 */ /* 0x000fe80000100800 */
[----:B------:R-:W-:Y:S04]  /*21680*/  STL [R1+0x3d20], R14 ;  /* 0x003d200e01007387 */ /* 0x000fe80000100800 */
[----:B----4-:R-:W-:Y:S04]  /*21690*/  STL [R1+0x2b4], R8 ;  /* 0x0002b40801007387 */ /* 0x010fe80000100800 */
        /* <DEDUP_REMOVED lines=44> */
[----:B-1----:R-:W1:Y:S03]  /*21960*/  S2R R0, SR_TID.X ;  /* 0x0000000000007919 */ /* 0x002e660000002100 */
        /* <DEDUP_REMOVED lines=30> */
[----:B0-----:R0:W-:Y:S01]  /*21b50*/  STL [R1+0x3ed4], R2 ;  /* 0x003ed40201007387 */ /* 0x0011e20000100800 */
[----:B-1----:R-:W-:-:S03]  /*21b60*/  LOP3.LUT R29, R0, 0x3f, RZ, 0xc0, !PT ;  /* 0x0000003f001d7812 */ /* 0x002fc600078ec0ff */
[----:B------:R-:W-:Y:S01]  /*21b70*/  STL [R1+0x3dac], R15 ;  /* 0x003dac0f01007387 */ /* 0x000fe20000100800 */
[----:B------:R-:W-:-:S03]  /*21b80*/  LOP3.LUT R0, R2, 0x3f, RZ, 0xc0, !PT ;  /* 0x0000003f02007812 */ /* 0x000fc600078ec0ff */
[----:B------:R-:W-:Y:S04]  /*21b90*/  STL [R1+0x3e08], R15 ;  /* 0x003e080f01007387 */ /* 0x000fe80000100800 */
[----:B0-----:R-:W2:Y:S01]  /*21ba0*/  LDL.LU R2, [R1+0x71c] ;  /* 0x00071c0001027983 */ /* 0x001ea20000300800 */
[----:B------:R-:W-:-:S04]  /*21bb0*/  LOP3.LUT R4, R29, 0x40, RZ, 0xfc, !PT ;  /* 0x000000401d047812 */ /* 0x000fc800078efcff */
[----:B------:R-:W-:Y:S01]  /*21bc0*/  ISETP.GE.AND P1, PT, R4, R3, PT ;  /* 0x000000030400720c */ /* 0x000fe20003f26270 */
        /* <DEDUP_REMOVED lines=26> */
[----:B------:R-:W-:-:S03]  /*21d70*/  IMAD.SHL.U32 R15, R0, 0x2, RZ ;  /* 0x00000002000f7824 */ /* 0x000fc600078e00ff */
[----:B------:R-:W4:Y:S01]  /*21d80*/  LDL.LU R28, [R1] ;  /* 0x00000000011c7983 */ /* 0x000f220000300800 */
[----:B------:R-:W-:-:S03]  /*21d90*/  ISETP.GE.AND P0, PT, R0, R3, PT ;  /* 0x000000030000720c */ /* 0x000fc60003f06270 */
[----:B------:R0:W-:Y:S04]  /*21da0*/  STL [R1+0x3ec4], R0 ;  /* 0x003ec40001007387 */ /* 0x0001e80000100800 */
[----:B0-----:R-:W4:Y:S04]  /*21db0*/  LDL.LU R0, [R1+0x214] ;  /* 0x0002140001007983 */ /* 0x001f280000300800 */
[----:B------:R0:W-:Y:S04]  /*21dc0*/  STL [R1+0x3e0c], R3 ;  /* 0x003e0c0301007387 */ /* 0x0001e80000100800 */
[----:B0-----:R-:W4:Y:S04]  /*21dd0*/  LDL.LU R3, [R1+0x2e0] ;  /* 0x0002e00001037983 */ /* 0x001f280000300800 */
[----:B--2---:R0:W-:Y:S04]  /*21de0*/  STS.U16 [R15+UR4], R2 ;  /* 0x000000020f007988 */ /* 0x0041e80008000404 */
[----:B0-----:R-:W2:Y:S04]  /*21df0*/  LDL.LU R2, [R1+0x3ed8] ;  /* 0x003ed80001027983 */ /* 0x001ea80000300800 */
[----:B--2---:R0:W-:Y:S04]  /*21e00*/  STS.U16 [R15+UR4+0x80], R2 ;  /* 0x000080020f007988 */ /* 0x0041e80008000404 */
[----:B---3--:R1:W-:Y:S04]  /*21e10*/  STS.U16 [R15+UR4+0x800], R16 ;  /* 0x000800100f007988 */ /* 0x0083e80008000404 */
[----:B----4-:R2:W-:Y:S04]  /*21e20*/  STS.U16 [R15+UR4+0x880], R17 ;  /* 0x000880110f007988 */ /* 0x0105e80008000404 */
[----:B------:R3:W-:Y:S04]  /*21e30*/  STS.U16 [R15+UR4+0x1000], R29 ;  /* 0x0010001d0f007988 */ /* 0x0007e80008000404 */
[----:B0-----:R-:W4:Y:S04]  /*21e40*/  LDL.LU R2, [R1+0x3ed4] ;  /* 0x003ed40001027983 */ /* 0x001f280000300800 */
[----:B-1----:R-:W4:Y:S04]  /*21e50*/  LDL.LU R16, [R1+0x3ed0] ;  /* 0x003ed00001107983 */ /* 0x002f280000300800 */
[----:B--2---:R-:W2:Y:S04]  /*21e60*/  LDL.LU R17, [R1+0x3ecc] ;  /* 0x003ecc0001117983 */ /* 0x004ea80000300800 */
[----:B---3--:R-:W3:Y:S04]  /*21e70*/  LDL.LU R29, [R1+0x3ec8] ;  /* 0x003ec800011d7983 */ /* 0x008ee80000300800 */
[----:B------:R-:W-:Y:S04]  /*21e80*/  STS.U16 [R15+UR4+0x1080], R3 ;  /* 0x001080030f007988 */ /* 0x000fe80008000404 */
[----:B------:R0:W-:Y:S04]  /*21e90*/  STS.U16 [R15+UR4+0x1800], R0 ;  /* 0x001800000f007988 */ /* 0x0001e80008000404 */
[----:B------:R-:W-:Y:S04]  /*21ea0*/  STS.U16 [R15+UR4+0x1880], R14 ;  /* 0x0018800e0f007988 */ /* 0x000fe80008000404 */
        /* <DEDUP_REMOVED lines=17> */
[----:B------:R1:W-:Y:S04]  /*21fc0*/  STS.U16 [R15+UR4+0x6080], R12 ;  /* 0x0060800c0f007988 */ /* 0x0003e80008000404 */
[----:B------:R1:W-:Y:S04]  /*21fd0*/  STS.U16 [R15+UR4+0x6800], R13 ;  /* 0x0068000d0f007988 */ /* 0x0003e80008000404 */
[----:B------:R1:W-:Y:S04]  /*21fe0*/  STS.U16 [R15+UR4+0x6880], R27 ;  /* 0x0068801b0f007988 */ /* 0x0003e80008000404 */
[----:B------:R1:W-:Y:S04]  /*21ff0*/  STS.U16 [R15+UR4+0x7000], R28 ;  /* 0x0070001c0f007988 */ /* 0x0003e80008000404 */
[----:B---3--:R-:W-:Y:S04]  /*22000*/  STL [R1+0x3e18], R29 ;  /* 0x003e181d01007387 */ /* 0x008fe80000100800 */
[----:B--2---:R-:W-:Y:S04]  /*22010*/  STL [R1+0x3e1c], R17 ;  /* 0x003e1c1101007387 */ /* 0x004fe80000100800 */
[----:B0-----:R-:W2:Y:S04]  /*22020*/  LDL.LU R0, [R1+0x718] ;  /* 0x0007180001007983 */ /* 0x001ea80000300800 */
[----:B-1----:R-:W3:Y:S04]  /*22030*/  LDL.LU R12, [R1+0x714] ;  /* 0x00071400010c7983 */ /* 0x002ee80000300800 */
[----:B------:R-:W3:Y:S04]  /*22040*/  LDL.LU R13, [R1+0x6e0] ;  /* 0x0006e000010d7983 */ /* 0x000ee80000300800 */
[----:B------:R-:W3:Y:S04]  /*22050*/  LDL.LU R27, [R1+0x6dc] ;  /* 0x0006dc00011b7983 */ /* 0x000ee80000300800 */
[----:B------:R-:W3:Y:S04]  /*22060*/  LDL.LU R28, [R1+0x2c8] ;  /* 0x0002c800011c7983 */ /* 0x000ee80000300800 */
[----:B------:R-:W-:Y:S04]  /*22070*/  STS.U16 [R15+UR4+0x7080], R29 ;  /* 0x0070801d0f007988 */ /* 0x000fe80008000404 */
[----:B------:R0:W-:Y:S04]  /*22080*/  STS.U16 [R15+UR4+0x7800], R17 ;  /* 0x007800110f007988 */ /* 0x0001e80008000404 */
[----:B0-----:R-:W3:Y:S04]  /*22090*/  LDL.LU R17, [R1+0x208] ;  /* 0x0002080001117983 */ /* 0x001ee80000300800 */
[----:B------:R-:W3:Y:S04]  /*220a0*/  LDL.LU R29, [R1+0x1d4] ;  /* 0x0001d400011d7983 */ /* 0x000ee80000300800 */
        /* <DEDUP_REMOVED lines=19> */
[----:B----4-:R-:W-:Y:S04]  /*221e0*/  STS.U16 [R15+UR4+0x7880], R16 ;  /* 0x007880100f007988 */ /* 0x010fe80008000404 */
[----:B------:R0:W-:Y:S01]  /*221f0*/  STL [R1+0x3e98], R15 ;  /* 0x003e980f01007387 */ /* 0x0001e20000100800 */
[----:B------:R-:W-:-:S03]  /*22200*/  LOP3.LUT R2, R2, 0x3f, RZ, 0xc0, !PT ;  /* 0x0000003f02027812 */ /* 0x000fc600078ec0ff */
[----:B0-----:R-:W4:Y:S04]  /*22210*/  LDL.LU R15, [R1+0x20c] ;  /* 0x00020c00010f7983 */ /* 0x001f280000300800 */
[----:B------:R0:W-:Y:S01]  /*22220*/  STL [R1+0x3e20], R16 ;  /* 0x003e201001007387 */ /* 0x0001e20000100800 */
[----:B------:R-:W-:-:S03]  /*22230*/  IMAD.SHL.U32 R2, R2, 0x2, RZ ;  /* 0x0000000202027824 */ /* 0x000fc600078e00ff */
[----:B0-----:R-:W4:Y:S02]  /*22240*/  LDL.LU R16, [R1+0x2c0] ;  /* 0x0002c00001107983 */ /* 0x001f240000300800 */
[----:B------:R-:W-:-:S05]  /*22250*/  LOP3.LUT R2, R2, 0x10, RZ, 0x3c, !PT ;  /* 0x0000001002027812 */ /* 0x000fca00078e3cff */
[----:B--2---:R0:W-:Y:S04]  /*22260*/  STS.U16 [R2+UR4+0x100], R0 ;  /* 0x0001000002007988 */ /* 0x0041e80008000404 */
[----:B---3--:R1:W-:Y:S04]  /*22270*/  STS.U16 [R2+UR4+0x180], R12 ;  /* 0x0001800c02007988 */ /* 0x0083e80008000404 */
[----:B------:R2:W-:Y:S04]  /*22280*/  STS.U16 [R2+UR4+0x900], R13 ;  /* 0x0009000d02007988 */ /* 0x0005e80008000404 */
[----:B------:R3:W-:Y:S04]  /*22290*/  STS.U16 [R2+UR4+0x980], R27 ;  /* 0x0009801b02007988 */ /* 0x0007e80008000404 */
[----:B------:R3:W-:Y:S04]  /*222a0*/  STS.U16 [R2+UR4+0x1100], R28 ;  /* 0x0011001c02007988 */ /* 0x0007e80008000404 */
[----:B0-----:R-:W4:Y:S04]  /*222b0*/  LDL.LU R0, [R1+0x3ec4] ;  /* 0x003ec40001007983 */ /* 0x001f280000300800 */
[----:B-1----:R-:W4:Y:S04]  /*222c0*/  LDL.LU R12, [R1+0x3ec0] ;  /* 0x003ec000010c7983 */ /* 0x002f280000300800 */
[----:B--2---:R-:W2:Y:S04]  /*222d0*/  LDL.LU R13, [R1+0x3ebc] ;  /* 0x003ebc00010d7983 */ /* 0x004ea80000300800 */
[----:B---3--:R-:W3:Y:S04]  /*222e0*/  LDL.LU R27, [R1+0x3eb8] ;  /* 0x003eb800011b7983 */ /* 0x008ee80000300800 */
[----:B------:R-:W2:Y:S04]  /*222f0*/  LDL.LU R28, [R1+0x3eb4] ;  /* 0x003eb400011c7983 */ /* 0x000ea80000300800 */
[----:B----4-:R-:W-:Y:S04]  /*22300*/  STS.U16 [R2+UR4+0x1180], R16 ;  /* 0x0011801002007988 */ /* 0x010fe80008000404 */
        /* <DEDUP_REMOVED lines=19> */
[----:B--2---:R-:W-:Y:S04]  /*22440*/  STL [R1+0x3e24], R28 ;  /* 0x003e241c01007387 */ /* 0x004fe80000100800 */
[----:B0-----:R-:W2:Y:S04]  /*22450*/  LDL.LU R10, [R1+0x70c] ;  /* 0x00070c00010a7983 */ /* 0x001ea80000300800 */
[----:B--2---:R0:W-:Y:S04]  /*22460*/  STL [R1+0x3eac], R10 ;  /* 0x003eac0a01007387 */ /* 0x0041e80000100800 */
[----:B0-----:R-:W2:Y:S04]  /*22470*/  LDL.LU R10, [R1+0x710] ;  /* 0x00071000010a7983 */ /* 0x001ea80000300800 */
[----:B------:R0:W-:Y:S04]  /*22480*/  STS.U16 [R2+UR4+0x6180], R11 ;  /* 0x0061800b02007988 */ /* 0x0001e80008000404 */
[----:B------:R1:W-:Y:S04]  /*22490*/  STS.U16 [R2+UR4+0x6900], R25 ;  /* 0x0069001902007988 */ /* 0x0003e80008000404 */
[----:B------:R4:W-:Y:S04]  /*224a0*/  STS.U16 [R2+UR4+0x6980], R26 ;  /* 0x0069801a02007988 */ /* 0x0009e80008000404 */
[----:B------:R3:W-:Y:S01]  /*224b0*/  STS.U16 [R2+UR4+0x7100], R28 ;  /* 0x0071001c02007988 */ /* 0x0007e20008000404 */
[----:B------:R-:W-:-:S02]  /*224c0*/  IMAD.SHL.U32 R3, R0, 0x2, RZ ;  /* 0x0000000200037824 */ /* 0x000fc400078e00ff */
[----:B------:R-:W-:Y:S01]  /*224d0*/  IMAD.SHL.U32 R0, R0, 0x2, RZ ;  /* 0x0000000200007824 */ /* 0x000fe200078e00ff */
[----:B--2---:R2:W-:Y:S04]  /*224e0*/  STL [R1+0x3eb0], R10 ;  /* 0x003eb00a01007387 */ /* 0x0045e80000100800 */
[----:B0-----:R-:W2:Y:S04]  /*224f0*/  LDL.LU R11, [R1+0x6d8] ;  /* 0x0006d800010b7983 */ /* 0x001ea80000300800 */
[----:B-1----:R-:W2:Y:S04]  /*22500*/  LDL.LU R25, [R1+0x6d4] ;  /* 0x0006d40001197983 */ /* 0x002ea80000300800 */
[----:B----4-:R-:W4:Y:S04]  /*22510*/  LDL.LU R26, [R1+0x2b8] ;  /* 0x0002b800011a7983 */ /* 0x010f280000300800 */
[----:B---3--:R-:W3:Y:S04]  /*22520*/  LDL.LU R28, [R1+0x1cc] ;  /* 0x0001cc00011c7983 */ /* 0x008ee80000300800 */
        /* <DEDUP_REMOVED lines=14> */
[----:B------:R-:W3:Y:S01]  /*22610*/  LDL.LU R9, [R1+0x78] ;  /* 0x0000780001097983 */ /* 0x000ee20000300800 */
[----:B--2---:R-:W-:-:S03]  /*22620*/  LOP3.LUT R10, R0, 0x10, RZ, 0x3c, !PT ;  /* 0x00000010000a7812 */ /* 0x004fc600078e3cff */
[----:B------:R-:W2:Y:S04]  /*22630*/  LDL.LU R22, [R1+0x4c] ;  /* 0x00004c0001167983 */ /* 0x000ea80000300800 */
[----:B------:R-:W2:Y:S04]  /*22640*/  LDL.LU R23, [R1+0x48] ;  /* 0x0000480001177983 */ /* 0x000ea80000300800 */
[----:B------:R-:W2:Y:S04]  /*22650*/  LDL.LU R2, [R1+0x1c] ;  /* 0x00001c0001027983 */ /* 0x000ea80000300800 */
[----:B------:R-:W2:Y:S04]  /*22660*/  LDL.LU R0, [R1+0x18] ;  /* 0x0000180001007983 */ /* 0x000ea80000300800 */
[----:B------:R-:W-:Y:S04]  /*22670*/  STS.U16 [R10+UR4+0x7180], R27 ;  /* 0x0071801b0a007988 */ /* 0x000fe80008000404 */
[----:B------:R0:W-:Y:S04]  /*22680*/  STL [R1+0x3e28], R27 ;  /* 0x003e281b01007387 */ /* 0x0001e80000100800 */
[----:B------:R-:W-:Y:S04]  /*22690*/  STS.U16 [R10+UR4+0x7900], R13 ;  /* 0x0079000d0a007988 */ /* 0x000fe80008000404 */
[----:B------:R-:W-:Y:S04]  /*226a0*/  STS.U16 [R10+UR4+0x7980], R12 ;  /* 0x0079800c0a007988 */ /* 0x000fe80008000404 */
[----:B0-----:R-:W3:Y:S04]  /*226b0*/  LDL.LU R27, [R1+0x200] ;  /* 0x00020000011b7983 */ /* 0x001ee80000300800 */
[----:B------:R0:W-:Y:S04]  /*226c0*/  STL [R1+0x3e40], R13 ;  /* 0x003e400d01007387 */ /* 0x0001e80000100800 */
[----:B0-----:R-:W2:Y:S04]  /*226d0*/  LDL.LU R13, [R1+0x204] ;  /* 0x00020400010d7983 */ /* 0x001ea80000300800 */
[----:B------:R-:W4:Y:S01]  /*226e0*/  LDL.LU R10, [R1+0x3eb0] ;  /* 0x003eb000010a7983 */ /* 0x000f220000300800 */
[----:B------:R-:W-:-:S03]  /*226f0*/  LOP3.LUT R15, R3, 0x20, RZ, 0x3c, !PT ;  /* 0x00000020030f7812 */ /* 0x000fc600078e3cff */
[----:B------:R0:W-:Y:S04]  /*22700*/  STL [R1+0x3e44], R12 ;  /* 0x003e440c01007387 */ /* 0x0001e80000100800 */
[----:B0-----:R-:W3:Y:S04]  /*22710*/  LDL.LU R12, [R1+0x2b0] ;  /* 0x0002b000010c7983 */ /* 0x001ee80000300800 */
[----:B----4-:R0:W-:Y:S04]  /*22720*/  STS.U16 [R15+UR4+0x200], R10 ;  /* 0x0002000a0f007988 */ /* 0x0101e80008000404 */
[----:B0-----:R-:W4:Y:S04]  /*22730*/  LDL.LU R10, [R1+0x3eac] ;  /* 0x003eac00010a7983 */ /* 0x001f280000300800 */
[----:B----4-:R0:W-:Y:S04]  /*22740*/  STS.U16 [R15+UR4+0x280], R10 ;  /* 0x0002800a0f007988 */ /* 0x0101e80008000404 */
[----:B------:R1:W-:Y:S04]  /*22750*/  STS.U16 [R15+UR4+0xa00], R11 ;  /* 0x000a000b0f007988 */ /* 0x0003e80008000404 */
[----:B------:R4:W-:Y:S04]  /*22760*/  STS.U16 [R15+UR4+0xa80], R25 ;  /* 0x000a80190f007988 */ /* 0x0009e80008000404 */
[----:B------:R2:W-:Y:S04]  /*22770*/  STS.U16 [R15+UR4+0x1200], R26 ;  /* 0x0012001a0f007988 */ /* 0x0005e80008000404 */
[----:B0-----:R-:W3:Y:S04]  /*22780*/  LDL.LU R10, [R1+0x3ea8] ;  /* 0x003ea800010a7983 */ /* 0x001ee80000300800 */
[----:B-1----:R-:W3:Y:S04]  /*22790*/  LDL.LU R11, [R1+0x3ea4] ;  /* 0x003ea400010b7983 */ /* 0x002ee80000300800 */
[----:B----4-:R-:W4:Y:S04]  /*227a0*/  LDL.LU R25, [R1+0x3ea0] ;  /* 0x003ea00001197983 */ /* 0x010f280000300800 */
[----:B--2---:R-:W2:Y:S04]  /*227b0*/  LDL.LU R26, [R1+0x3e9c] ;  /* 0x003e9c00011a7983 */ /* 0x004ea80000300800 */
[----:B---3--:R-:W-:Y:S04]  /*227c0*/  STS.U16 [R15+UR4+0x1280], R12 ;  /* 0x0012800c0f007988 */ /* 0x008fe80008000404 */
        /* <DEDUP_REMOVED lines=20> */
[----:B------:R-:W-:Y:S04]  /*22910*/  STS.U16 [R15+UR4+0x6a00], R2 ;  /* 0x006a00020f007988 */ /* 0x000fe80008000404 */
[----:B------:R3:W-:Y:S04]  /*22920*/  STS.U16 [R15+UR4+0x6a80], R0 ;  /* 0x006a80000f007988 */ /* 0x0007e80008000404 */
[----:B0-----:R-:W4:Y:S04]  /*22930*/  LDL.LU R8, [R1+0x708] ;  /* 0x0007080001087983 */ /* 0x001f280000300800 */
[----:B-1----:R-:W4:Y:S04]  /*22940*/  LDL.LU R9, [R1+0x704] ;  /* 0x0007040001097983 */ /* 0x002f280000300800 */
        /* <DEDUP_REMOVED lines=21> */
[----:B--2---:R-:W-:Y:S04]  /*22aa0*/  STS.U16 [R15+UR4+0x7200], R26 ;  /* 0x0072001a0f007988 */ /* 0x004fe80008000404 */
[----:B------:R0:W-:Y:S04]  /*22ab0*/  STL [R1+0x3e48], R26 ;  /* 0x003e481a01007387 */ /* 0x0001e80000100800 */
[----:B----4-:R-:W-:Y:S04]  /*22ac0*/  STS.U16 [R15+UR4+0x7280], R25 ;  /* 0x007280190f007988 */ /* 0x010fe80008000404 */
[----:B------:R-:W-:Y:S04]  /*22ad0*/  STS.U16 [R15+UR4+0x7a00], R11 ;  /* 0x007a000b0f007988 */ /* 0x000fe80008000404 */
[----:B------:R-:W-:Y:S04]  /*22ae0*/  STS.U16 [R15+UR4+0x7a80], R10 ;  /* 0x007a800a0f007988 */ /* 0x000fe80008000404 */
[----:B0-----:R-:W2:Y:S04]  /*22af0*/  LDL.LU R26, [R1+0x1c4] ;  /* 0x0001c400011a7983 */ /* 0x001ea80000300800 */
[----:B------:R0:W-:Y:S04]  /*22b00*/  STL [R1+0x3e4c], R25 ;  /* 0x003e4c1901007387 */ /* 0x0001e80000100800 */
[----:B0-----:R-:W4:Y:S04]  /*22b10*/  LDL.LU R25, [R1+0x1f8] ;  /* 0x0001f80001197983 */ /* 0x001f280000300800 */
[----:B------:R0:W-:Y:S04]  /*22b20*/  STL [R1+0x3e50], R11 ;  /* 0x003e500b01007387 */ /* 0x0001e80000100800 */
[----:B0-----:R-:W2:Y:S04]  /*22b30*/  LDL.LU R11, [R1+0x1fc] ;  /* 0x0001fc00010b7983 */ /* 0x001ea80000300800 */
[----:B------:R-:W4:Y:S04]  /*22b40*/  LDL.LU R15, [R1+0x3e98] ;  /* 0x003e9800010f7983 */ /* 0x000f280000300800 */
[----:B------:R0:W-:Y:S04]  /*22b50*/  STL [R1+0x3e54], R10 ;  /* 0x003e540a01007387 */ /* 0x0001e80000100800 */
[----:B0-----:R-:W2:Y:S01]  /*22b60*/  LDL.LU R10, [R1+0x260] ;  /* 0x00026000010a7983 */ /* 0x001ea20000300800 */
[----:B------:R-:W-:-:S05]  /*22b70*/  LOP3.LUT R3, R3, 0x30, RZ, 0x3c, !PT ;  /* 0x0000003003037812 */ /* 0x000fca00078e3cff */
[----:B------:R0:W-:Y:S04]  /*22b80*/  STS.U16 [R3+UR4+0x300], R8 ;  /* 0x0003000803007988 */ /* 0x0001e80008000404 */
[----:B------:R1:W-:Y:S04]  /*22b90*/  STS.U16 [R3+UR4+0x380], R9 ;  /* 0x0003800903007988 */ /* 0x0003e80008000404 */
[----:B---3--:R3:W-:Y:S04]  /*22ba0*/  STS.U16 [R3+UR4+0xb00], R22 ;  /* 0x000b001603007988 */ /* 0x0087e80008000404 */
[----:B------:R3:W-:Y:S04]  /*22bb0*/  STS.U16 [R3+UR4+0xb80], R23 ;  /* 0x000b801703007988 */ /* 0x0007e80008000404 */
[----:B------:R3:W-:Y:S04]  /*22bc0*/  STS.U16 [R3+UR4+0x1300], R0 ;  /* 0x0013000003007988 */ /* 0x0007e80008000404 */
[----:B0-----:R-:W4:Y:S04]  /*22bd0*/  LDL.LU R8, [R1+0x3e94] ;  /* 0x003e940001087983 */ /* 0x001f280000300800 */
[----:B-1----:R-:W4:Y:S04]  /*22be0*/  LDL.LU R9, [R1+0x3e90] ;  /* 0x003e900001097983 */ /* 0x002f280000300800 */
[----:B---3--:R-:W3:Y:S04]  /*22bf0*/  LDL.LU R22, [R1+0x3e8c] ;  /* 0x003e8c0001167983 */ /* 0x008ee80000300800 */
[----:B------:R-:W3:Y:S04]  /*22c00*/  LDL.LU R23, [R1+0x3e88] ;  /* 0x003e880001177983 */ /* 0x000ee80000300800 */
[----:B------:R-:W3:Y:S04]  /*22c10*/  LDL.LU R0, [R1+0x3e84] ;  /* 0x003e840001007983 */ /* 0x000ee80000300800 */
[----:B--2---:R-:W-:Y:S04]  /*22c20*/  STS.U16 [R3+UR4+0x1380], R10 ;  /* 0x0013800a03007988 */ /* 0x004fe80008000404 */
[----:B------:R-:W-:Y:S04]  /*22c30*/  STS.U16 [R3+UR4+0x1b00], R11 ;  /* 0x001b000b03007988 */ /* 0x000fe80008000404 */
        /* <DEDUP_REMOVED lines=20> */
[----:B0-----:R-:W3:Y:S04]  /*22d80*/  LDL.LU R6, [R1+0x700] ;  /* 0x0007000001067983 */ /* 0x001ee80000300800 */
[----:B-1----:R-:W3:Y:S04]  /*22d90*/  LDL.LU R7, [R1+0x6fc] ;  /* 0x0006fc0001077983 */ /* 0x002ee80000300800 */
[----:B--2---:R-:W2:Y:S04]  /*22da0*/  LDL.LU R20, [R1+0x688] ;  /* 0x0006880001147983 */ /* 0x004ea80000300800 */
[----:B----4-:R-:W4:Y:S04]  /*22db0*/  LDL.LU R21, [R1+0x318] ;  /* 0x0003180001157983 */ /* 0x010f280000300800 */
[----:B---3--:R-:W3:Y:S04]  /*22dc0*/  LDL.LU R2, [R1+0x22c] ;  /* 0x00022c0001027983 */ /* 0x008ee80000300800 */
[----:B------:R-:W3:Y:S04]  /*22dd0*/  LDL.LU R10, [R1+0x1b8] ;  /* 0x0001b800010a7983 */ /* 0x000ee80000300800 */
[----:B------:R-:W3:Y:S04]  /*22de0*/  LDL.LU R11, [R1+0x18c] ;  /* 0x00018c00010b7983 */ /* 0x000ee80000300800 */
[----:B------:R-:W3:Y:S04]  /*22df0*/  LDL.LU R25, [R1+0x188] ;  /* 0x0001880001197983 */ /* 0x000ee80000300800 */
[----:B------:R-:W3:Y:S04]  /*22e00*/  LDL.LU R18, [R1+0x15c] ;  /* 0x00015c0001127983 */ /* 0x000ee80000300800 */
[----:B------:R-:W3:Y:S04]  /*22e10*/  LDL.LU R19, [R1+0x158] ;  /* 0x0001580001137983 */ /* 0x000ee80000300800 */
[----:B------:R-:W-:Y:S04]  /*22e20*/  STS.U16 [R3+UR4+0x6b80], R0 ;  /* 0x006b800003007988 */ /* 0x000fe80008000404 */
[----:B------:R-:W3:Y:S04]  /*22e30*/  LDL.LU R24, [R1+0x12c] ;  /* 0x00012c0001187983 */ /* 0x000ee80000300800 */
[----:B------:R-:W-:Y:S04]  /*22e40*/  STS.U16 [R3+UR4+0x7300], R23 ;  /* 0x0073001703007988 */ /* 0x000fe80008000404 */
[----:B------:R0:W-:Y:S04]  /*22e50*/  STL [R1+0x3e58], R23 ;  /* 0x003e581701007387 */ /* 0x0001e80000100800 */
[----:B------:R-:W-:Y:S04]  /*22e60*/  STS.U16 [R3+UR4+0x7380], R22 ;  /* 0x0073801603007988 */ /* 0x000fe80008000404 */
[----:B------:R-:W-:Y:S04]  /*22e70*/  STS.U16 [R3+UR4+0x7b00], R9 ;  /* 0x007b000903007988 */ /* 0x000fe80008000404 */
[----:B0-----:R-:W3:Y:S04]  /*22e80*/  LDL.LU R23, [R1+0x1bc] ;  /* 0x0001bc0001177983 */ /* 0x001ee80000300800 */
[----:B------:R0:W-:Y:S04]  /*22e90*/  STL [R1+0x3e5c], R22 ;  /* 0x003e5c1601007387 */ /* 0x0001e80000100800 */
[----:B0-----:R-:W3:Y:S04]  /*22ea0*/  LDL.LU R22, [R1+0x1f0] ;  /* 0x0001f00001167983 */ /* 0x001ee80000300800 */
[----:B------:R0:W-:Y:S04]  /*22eb0*/  STL [R1+0x3e60], R9 ;  /* 0x003e600901007387 */ /* 0x0001e80000100800 */
        /* <DEDUP_REMOVED lines=10> */
[----:B-1----:R-:W3:Y:S04]  /*22f60*/  LDL.LU R3, [R1+0x68] ;  /* 0x0000680001037983 */ /* 0x002ee80000300800 */
[----:B------:R-:W3:Y:S04]  /*22f70*/  LDL.LU R14, [R1+0x3c] ;  /* 0x00003c00010e7983 */ /* 0x000ee80000300800 */
[----:B------:R-:W3:Y:S04]  /*22f80*/  LDL.LU R4, [R1+0x38] ;  /* 0x0000380001047983 */ /* 0x000ee80000300800 */
[----:B------:R-:W3:Y:S04]  /*22f90*/  LDL.LU R5, [R1+0xc] ;  /* 0x00000c0001057983 */ /* 0x000ee80000300800 */
[----:B------:R0:W-:Y:S04]  /*22fa0*/  STL [R1+0x3e64], R8 ;  /* 0x003e640801007387 */ /* 0x0001e80000100800 */
[----:B0-----:R-:W3:Y:S01]  /*22fb0*/  LDL.LU R8, [R1+0x228] ;  /* 0x0002280001087983 */ /* 0x001ee20000300800 */
[----:B------:R-:W-:-:S05]  /*22fc0*/  LOP3.LUT R0, R15, 0x40, RZ, 0x3c, !PT ;  /* 0x000000400f007812 */ /* 0x000fca00078e3cff */
[----:B------:R0:W-:Y:S04]  /*22fd0*/  STS.U16 [R0+UR4+0x400], R6 ;  /* 0x0004000600007988 */ /* 0x0001e80008000404 */
[----:B------:R1:W-:Y:S04]  /*22fe0*/  STS.U16 [R0+UR4+0x480], R7 ;  /* 0x0004800700007988 */ /* 0x0003e80008000404 */
[----:B--2---:R2:W-:Y:S04]  /*22ff0*/  STS.U16 [R0+UR4+0xc00], R20 ;  /* 0x000c001400007988 */ /* 0x0045e80008000404 */
[----:B----4-:R4:W-:Y:S04]  /*23000*/  STS.U16 [R0+UR4+0xc80], R21 ;  /* 0x000c801500007988 */ /* 0x0109e80008000404 */
[----:B---3--:R3:W-:Y:S04]  /*23010*/  STS.U16 [R0+UR4+0x1400], R2 ;  /* 0x0014000200007988 */ /* 0x0087e80008000404 */
[----:B0-----:R-:W3:Y:S04]  /*23020*/  LDL.LU R6, [R1+0x3e80] ;  /* 0x003e800001067983 */ /* 0x001ee80000300800 */
[----:B-1----:R-:W3:Y:S04]  /*23030*/  LDL.LU R7, [R1+0x3e7c] ;  /* 0x003e7c0001077983 */ /* 0x002ee80000300800 */
[----:B--2---:R-:W2:Y:S04]  /*23040*/  LDL.LU R20, [R1+0x3e78] ;  /* 0x003e780001147983 */ /* 0x004ea80000300800 */
[----:B----4-:R-:W4:Y:S04]  /*23050*/  LDL.LU R21, [R1+0x3e74] ;  /* 0x003e740001157983 */ /* 0x010f280000300800 */
[----:B---3--:R-:W3:Y:S04]  /*23060*/  LDL.LU R2, [R1+0x3e70] ;  /* 0x003e700001027983 */ /* 0x008ee80000300800 */
        /* <DEDUP_REMOVED lines=20> */
[----:B0-----:R-:W2:Y:S04]  /*231b0*/  LDL.LU R18, [R1+0x6f8] ;  /* 0x0006f80001127983 */ /* 0x001ea80000300800 */
[----:B------:R-:W-:Y:S04]  /*231c0*/  STS.U16 [R0+UR4+0x6480], R4 ;  /* 0x0064800400007988 */ /* 0x000fe80008000404 */
[----:B-1----:R-:W2:Y:S04]  /*231d0*/  LDL.LU R19, [R1+0x6f4] ;  /* 0x0006f40001137983 */ /* 0x002ea80000300800 */
[----:B------:R-:W-:Y:S04]  /*231e0*/  STS.U16 [R0+UR4+0x6c00], R5 ;  /* 0x006c000500007988 */ /* 0x000fe80008000404 */
[----:B------:R-:W2:Y:S04]  /*231f0*/  LDL.LU R24, [R1+0x310] ;  /* 0x0003100001187983 */ /* 0x000ea80000300800 */
[----:B---3--:R0:W-:Y:S04]  /*23200*/  STS.U16 [R0+UR4+0x6c80], R2 ;  /* 0x006c800200007988 */ /* 0x0081e80008000404 */
[----:B0-----:R-:W3:Y:S01]  /*23210*/  LDL.LU R2, [R1+0x224] ;  /* 0x0002240001027983 */ /* 0x001ee20000300800 */
[----:B------:R-:W-:-:S03]  /*23220*/  LOP3.LUT R27, R15, 0x50, RZ, 0x3c, !PT ;  /* 0x000000500f1b7812 */ /* 0x000fc600078e3cff */
[----:B----4-:R-:W-:Y:S04]  /*23230*/  STS.U16 [R0+UR4+0x7400], R21 ;  /* 0x0074001500007988 */ /* 0x010fe80008000404 */
[----:B--2---:R-:W-:Y:S04]  /*23240*/  STS.U16 [R0+UR4+0x7480], R20 ;  /* 0x0074801400007988 */ /* 0x004fe80008000404 */
[----:B------:R-:W-:Y:S04]  /*23250*/  STS.U16 [R0+UR4+0x7c00], R7 ;  /* 0x007c000700007988 */ /* 0x000fe80008000404 */
[----:B---3--:R0:W-:Y:S04]  /*23260*/  STL [R1+0x3e6c], R2 ;  /* 0x003e6c0201007387 */ /* 0x0081e80000100800 */
[----:B0-----:R-:W2:Y:S04]  /*23270*/  LDL.LU R2, [R1+0x308] ;  /* 0x0003080001027983 */ /* 0x001ea80000300800 */
[----:B------:R-:W3:Y:S04]  /*23280*/  LDL.LU R28, [R1+0x220] ;  /* 0x00022000011c7983 */ /* 0x000ee80000300800 */
[----:B------:R-:W4:Y:S04]  /*23290*/  LDL.LU R16, [R1+0x1ec] ;  /* 0x0001ec0001107983 */ /* 0x000f280000300800 */
[----:B------:R-:W4:Y:S04]  /*232a0*/  LDL.LU R17, [R1+0x1e8] ;  /* 0x0001e80001117983 */ /* 0x000f280000300800 */
[----:B------:R-:W4:Y:S04]  /*232b0*/  LDL.LU R29, [R1+0x1b4] ;  /* 0x0001b400011d7983 */ /* 0x000f280000300800 */
[----:B------:R-:W4:Y:S04]  /*232c0*/  LDL.LU R3, [R1+0x1b0] ;  /* 0x0001b00001037983 */ /* 0x000f280000300800 */
[----:B------:R-:W-:Y:S04]  /*232d0*/  STL [R1+0x3ba4], R0 ;  /* 0x003ba40001007387 */ /* 0x000fe80000100800 */
        /* <DEDUP_REMOVED lines=11> */
[----:B------:R-:W-:Y:S04]  /*23390*/  STS.U16 [R0+UR4+0x7c80], R6 ;  /* 0x007c800600007988 */ /* 0x000fe80008000404 */
[----:B------:R-:W4:Y:S04]  /*233a0*/  LDL.LU R4, [R1+0x64] ;  /* 0x0000640001047983 */ /* 0x000f280000300800 */
[----:B------:R0:W-:Y:S04]  /*233b0*/  STS.U16 [R27+UR4+0x500], R18 ;  /* 0x000500121b007988 */ /* 0x0001e80008000404 */
[----:B------:R-:W4:Y:S04]  /*233c0*/  LDL.LU R5, [R1+0x60] ;  /* 0x0000600001057983 */ /* 0x000f280000300800 */
[----:B------:R1:W-:Y:S04]  /*233d0*/  STS.U16 [R27+UR4+0x580], R19 ;  /* 0x000580131b007988 */ /* 0x0003e80008000404 */
[----:B------:R1:W-:Y:S04]  /*233e0*/  STS.U16 [R27+UR4+0xd00], R24 ;  /* 0x000d00181b007988 */ /* 0x0003e80008000404 */
[----:B0-----:R-:W4:Y:S04]  /*233f0*/  LDL.LU R18, [R1+0x34] ;  /* 0x0000340001127983 */ /* 0x001f280000300800 */
[----:B-1----:R-:W4:Y:S04]  /*23400*/  LDL.LU R19, [R1+0x30] ;  /* 0x0000300001137983 */ /* 0x002f280000300800 */
[----:B------:R-:W4:Y:S04]  /*23410*/  LDL.LU R24, [R1+0x4] ;  /* 0x0000040001187983 */ /* 0x000f280000300800 */
[----:B--2---:R0:W-:Y:S04]  /*23420*/  STS.U16 [R27+UR4+0xd80], R2 ;  /* 0x000d80021b007988 */ /* 0x0041e80008000404 */
[----:B0-----:R-:W2:Y:S04]  /*23430*/  LDL.LU R2, [R1+0x3e6c] ;  /* 0x003e6c0001027983 */ /* 0x001ea80000300800 */
[----:B--2---:R0:W-:Y:S04]  /*23440*/  STS.U16 [R27+UR4+0x1500], R2 ;  /* 0x001500021b007988 */ /* 0x0041e80008000404 */
[----:B0-----:R-:W2:Y:S04]  /*23450*/  LDL.LU R2, [R1+0x3e68] ;  /* 0x003e680001027983 */ /* 0x001ea80000300800 */
[----:B---3--:R0:W-:Y:S04]  /*23460*/  STS.U16 [R27+UR4+0x1580], R28 ;  /* 0x0015801c1b007988 */ /* 0x0081e80008000404 */
[----:B----4-:R1:W-:Y:S04]  /*23470*/  STS.U16 [R27+UR4+0x1d00], R16 ;  /* 0x001d00101b007988 */ /* 0x0103e80008000404 */
[----:B------:R3:W-:Y:S04]  /*23480*/  STS.U16 [R27+UR4+0x1d80], R17 ;  /* 0x001d80111b007988 */ /* 0x0007e80008000404 */
[----:B------:R4:W-:Y:S04]  /*23490*/  STS.U16 [R27+UR4+0x2500], R29 ;  /* 0x0025001d1b007988 */ /* 0x0009e80008000404 */
[----:B------:R-:W-:Y:S04]  /*234a0*/  STS.U16 [R27+UR4+0x2580], R3 ;  /* 0x002580031b007988 */ /* 0x000fe80008000404 */
[----:B0-----:R-:W2:Y:S04]  /*234b0*/  LDL.LU R28, [R1+0x6f0] ;  /* 0x0006f000011c7983 */ /* 0x001ea80000300800 */
[----:B-1----:R-:W2:Y:S04]  /*234c0*/  LDL.LU R16, [R1+0x6ec] ;  /* 0x0006ec0001107983 */ /* 0x002ea80000300800 */
[----:B---3--:R-:W3:Y:S04]  /*234d0*/  LDL.LU R17, [R1+0x300] ;  /* 0x0003000001117983 */ /* 0x008ee80000300800 */
[----:B----4-:R-:W4:Y:S04]  /*234e0*/  LDL.LU R29, [R1+0x2f8] ;  /* 0x0002f800011d7983 */ /* 0x010f280000300800 */
[----:B--2---:R0:W-:Y:S04]  /*234f0*/  STS.U16 [R27+UR4+0x2d00], R2 ;  /* 0x002d00021b007988 */ /* 0x0041e80008000404 */
[----:B------:R1:W-:Y:S04]  /*23500*/  STS.U16 [R27+UR4+0x2d80], R14 ;  /* 0x002d800e1b007988 */ /* 0x0003e80008000404 */
[----:B------:R2:W-:Y:S04]  /*23510*/  STS.U16 [R27+UR4+0x3500], R8 ;  /* 0x003500081b007988 */ /* 0x0005e80008000404 */
[----:B------:R2:W-:Y:S04]  /*23520*/  STS.U16 [R27+UR4+0x3580], R9 ;  /* 0x003580091b007988 */ /* 0x0005e80008000404 */
[----:B------:R3:W-:Y:S04]  /*23530*/  STS.U16 [R27+UR4+0x3d00], R22 ;  /* 0x003d00161b007988 */ /* 0x0007e80008000404 */
[----:B------:R3:W-:Y:S04]  /*23540*/  STS.U16 [R27+UR4+0x3d80], R23 ;  /* 0x003d80171b007988 */ /* 0x0007e80008000404 */
[----:B0-----:R-:W4:Y:S04]  /*23550*/  LDL.LU R2, [R1+0x21c] ;  /* 0x00021c0001027983 */ /* 0x001f280000300800 */
[----:B------:R-:W4:Y:S04]  /*23560*/  LDL.LU R3, [R1+0x1e4] ;  /* 0x0001e40001037983 */ /* 0x000f280000300800 */
[----:B-1----:R-:W4:Y:S04]  /*23570*/  LDL.LU R14, [R1+0x1e0] ;  /* 0x0001e000010e7983 */ /* 0x002f280000300800 */
[----:B--2---:R-:W2:Y:S04]  /*23580*/  LDL.LU R8, [R1+0x3e64] ;  /* 0x003e640001087983 */ /* 0x004ea80000300800 */
[----:B------:R-:W2:Y:S04]  /*23590*/  LDL.LU R9, [R1+0x3e60] ;  /* 0x003e600001097983 */ /* 0x000ea80000300800 */
[----:B---3--:R-:W3:Y:S04]  /*235a0*/  LDL.LU R22, [R1+0x3e5c] ;  /* 0x003e5c0001167983 */ /* 0x008ee80000300800 */
[----:B------:R-:W3:Y:S04]  /*235b0*/  LDL.LU R23, [R1+0x3e58] ;  /* 0x003e580001177983 */ /* 0x000ee80000300800 */
[----:B------:R0:W-:Y:S04]  /*235c0*/  STS.U16 [R27+UR4+0x4500], R10 ;  /* 0x0045000a1b007988 */ /* 0x0001e80008000404 */
[----:B------:R1:W-:Y:S04]  /*235d0*/  STS.U16 [R27+UR4+0x4580], R11 ;  /* 0x0045800b1b007988 */ /* 0x0003e80008000404 */
[----:B------:R1:W-:Y:S04]  /*235e0*/  STS.U16 [R27+UR4+0x4d00], R25 ;  /* 0x004d00191b007988 */ /* 0x0003e80008000404 */
[----:B------:R1:W-:Y:S04]  /*235f0*/  STS.U16 [R27+UR4+0x4d80], R26 ;  /* 0x004d801a1b007988 */ /* 0x0003e80008000404 */
[----:B------:R1:W-:Y:S04]  /*23600*/  STS.U16 [R27+UR4+0x5500], R12 ;  /* 0x0055000c1b007988 */ /* 0x0003e80008000404 */
[----:B------:R1:W-:Y:S04]  /*23610*/  STS.U16 [R27+UR4+0x5580], R13 ;  /* 0x0055800d1b007988 */ /* 0x0003e80008000404 */
[----:B0-----:R-:W2:Y:S04]  /*23620*/  LDL.LU R10, [R1+0x3e54] ;  /* 0x003e5400010a7983 */ /* 0x001ea80000300800 */
[----:B-1----:R-:W3:Y:S04]  /*23630*/  LDL.LU R11, [R1+0x3e50] ;  /* 0x003e5000010b7983 */ /* 0x002ee80000300800 */
[----:B------:R-:W2:Y:S04]  /*23640*/  LDL.LU R25, [R1+0x3e4c] ;  /* 0x003e4c0001197983 */ /* 0x000ea80000300800 */
[----:B------:R-:W2:Y:S04]  /*23650*/  LDL.LU R26, [R1+0x3e48] ;  /* 0x003e4800011a7983 */ /* 0x000ea80000300800 */
[----:B------:R-:W3:Y:S04]  /*23660*/  LDL.LU R12, [R1+0x3e44] ;  /* 0x003e4400010c7983 */ /* 0x000ee80000300800 */
[----:B------:R-:W2:Y:S04]  /*23670*/  LDL.LU R13, [R1+0x3e40] ;  /* 0x003e4000010d7983 */ /* 0x000ea80000300800 */
[----:B------:R0:W-:Y:S04]  /*23680*/  STS.U16 [R27+UR4+0x5d00], R4 ;  /* 0x005d00041b007988 */ /* 0x0001e80008000404 */
[----:B------:R1:W-:Y:S04]  /*23690*/  STS.U16 [R27+UR4+0x5d80], R5 ;  /* 0x005d80051b007988 */ /* 0x0003e80008000404 */
[----:B------:R1:W-:Y:S04]  /*236a0*/  STS.U16 [R27+UR4+0x6500], R18 ;  /* 0x006500121b007988 */ /* 0x0003e80008000404 */
[----:B------:R1:W-:Y:S04]  /*236b0*/  STS.U16 [R27+UR4+0x6580], R19 ;  /* 0x006580131b007988 */ /* 0x0003e80008000404 */
[----:B------:R1:W-:Y:S04]  /*236c0*/  STS.U16 [R27+UR4+0x6d00], R24 ;  /* 0x006d00181b007988 */ /* 0x0003e80008000404 */
[----:B0-----:R-:W4:Y:S04]  /*236d0*/  LDL.LU R4, [R1+0x3e3c] ;  /* 0x003e3c0001047983 */ /* 0x001f280000300800 */
[----:B-1----:R-:W3:Y:S04]  /*236e0*/  LDL.LU R5, [R1+0x3e38] ;  /* 0x003e380001057983 */ /* 0x002ee80000300800 */
[----:B------:R-:W2:Y:S04]  /*236f0*/  LDL.LU R18, [R1+0x3e34] ;  /* 0x003e340001127983 */ /* 0x000ea80000300800 */
[----:B------:R-:W4:Y:S04]  /*23700*/  LDL.LU R19, [R1+0x3e30] ;  /* 0x003e300001137983 */ /* 0x000f280000300800 */
[----:B------:R-:W3:Y:S01]  /*23710*/  LDL.LU R24, [R1+0x3e2c] ;  /* 0x003e2c0001187983 */ /* 0x000ee20000300800 */
[----:B------:R-:W-:-:S03]  /*23720*/  LOP3.LUT R15, R15, 0x60, RZ, 0x3c, !PT ;  /* 0x000000600f0f7812 */ /* 0x000fc600078e3cff */
[----:B---3--:R-:W-:Y:S04]  /*23730*/  STS.U16 [R27+UR4+0x6d80], R24 ;  /* 0x006d80181b007988 */ /* 0x008fe80008000404 */
[----:B----4-:R-:W-:Y:S04]  /*23740*/  STS.U16 [R27+UR4+0x7500], R19 ;  /* 0x007500131b007988 */ /* 0x010fe80008000404 */
[----:B--2---:R-:W-:Y:S04]  /*23750*/  STS.U16 [R27+UR4+0x7580], R18 ;  /* 0x007580121b007988 */ /* 0x004fe80008000404 */
[----:B------:R0:W-:Y:S04]  /*23760*/  STS.U16 [R27+UR4+0x7d00], R5 ;  /* 0x007d00051b007988 */ /* 0x0001e80008000404 */
[----:B------:R1:W-:Y:S04]  /*23770*/  STS.U16 [R27+UR4+0x7d80], R4 ;  /* 0x007d80041b007988 */ /* 0x0003e80008000404 */
[----:B------:R2:W-:Y:S04]  /*23780*/  STS.U16 [R15+UR4+0x600], R28 ;  /* 0x0006001c0f007988 */ /* 0x0005e80008000404 */
[----:B------:R3:W-:Y:S04]  /*23790*/  STS.U16 [R15+UR4+0x680], R16 ;  /* 0x000680100f007988 */ /* 0x0007e80008000404 */
[----:B------:R4:W-:Y:S04]  /*237a0*/  STS.U16 [R15+UR4+0xe00], R17 ;  /* 0x000e00110f007988 */ /* 0x0009e80008000404 */
[----:B------:R4:W-:Y:S04]  /*237b0*/  STS.U16 [R15+UR4+0xe80], R29 ;  /* 0x000e801d0f007988 */ /* 0x0009e80008000404 */
[----:B0-----:R-:W4:Y:S04]  /*237c0*/  LDL R5, [R1+0xdd4] ;  /* 0x000dd40001057983 */ /* 0x001f280000100800 */
[----:B-1----:R-:W4:Y:S04]  /*237d0*/  LDL.LU R27, [R1+0x3e28] ;  /* 0x003e2800011b7983 */ /* 0x002f280000300800 */
[----:B------:R-:W4:Y:S04]  /*237e0*/  LDL R4, [R1+0xdd0] ;  /* 0x000dd00001047983 */ /* 0x000f280000100800 */
[----:B--2---:R-:W2:Y:S04]  /*237f0*/  LDL.LU R28, [R1+0x3e24] ;  /* 0x003e2400011c7983 */ /* 0x004ea80000300800 */
[----:B---3--:R-:W3:Y:S04]  /*23800*/  LDL.LU R16, [R1+0x3e20] ;  /* 0x003e200001107983 */ /* 0x008ee80000300800 */
[----:B----4-:R-:W4:Y:S04]  /*23810*/  LDL.LU R17, [R1+0x3e1c] ;  /* 0x003e1c0001117983 */ /* 0x010f280000300800 */
[----:B------:R-:W2:Y:S04]  /*23820*/  LDL.LU R29, [R1+0x3e18] ;  /* 0x003e1800011d7983 */ /* 0x000ea80000300800 */
[----:B------:R0:W-:Y:S04]  /*23830*/  STS.U16 [R15+UR4+0x1600], R2 ;  /* 0x001600020f007988 */ /* 0x0001e80008000404 */
[----:B0-----:R-:W3:Y:S04]  /*23840*/  LDL.LU R2, [R1+0x3e14] ;  /* 0x003e140001027983 */ /* 0x001ee80000300800 */
[----:B---3--:R0:W-:Y:S04]  /*23850*/  STS.U16 [R15+UR4+0x1680], R2 ;  /* 0x001680020f007988 */ /* 0x0081e80008000404 */
[----:B0-----:R-:W3:Y:S01]  /*23860*/  LDL.LU R2, [R1+0x3e10] ;  /* 0x003e100001027983 */ /* 0x001ee20000300800 */
[----:B------:R-:W-:-:S04]  /*23870*/  @!P0 LOP3.LUT R5, R5, R4, RZ, 0x3c, !PT ;  /* 0x0000000405058212 */ /* 0x000fc800078e3cff */
[----:B------:R-:W-:-:S04]  /*23880*/  @!P0 LOP3.LUT R4, R5, R4, RZ, 0x3c, !PT ;  /* 0x0000000405048212 */ /* 0x000fc800078e3cff */
[----:B------:R-:W-:Y:S02]  /*23890*/  @!P0 LOP3.LUT R5, R5, R4, RZ, 0x3c, !PT ;  /* 0x0000000405058212 */ /* 0x000fe400078e3cff */
[----:B---3--:R-:W-:-:S06]  /*238a0*/  PRMT R2, RZ, 0x7610, R2 ;  /* 0x00007610ff027816 */ /* 0x008fcc0000000002 */
[----:B------:R-:W3:Y:S04]  /*238b0*/  @!P0 LDG.E.U16 R2, desc[UR6][R4.64] ;  /* 0x0000000604028981 */ /* 0x000ee8000c1e1500 */
[----:B------:R0:W-:Y:S04]  /*238c0*/  STS.U16 [R15+UR4+0x1e00], R3 ;  /* 0x001e00030f007988 */ /* 0x0001e80008000404 */
[----:B------:R1:W-:Y:S04]  /*238d0*/  STS.U16 [R15+UR4+0x1e80], R14 ;  /* 0x001e800e0f007988 */ /* 0x0003e80008000404 */
[----:B0-----:R-:W4:Y:S04]  /*238e0*/  LDL.LU R3, [R1+0x3e0c] ;  /* 0x003e0c0001037983 */ /* 0x001f280000300800 */
[----:B-1----:R-:W2:Y:S04]  /*238f0*/  LDL.LU R15, [R1+0x3e08] ;  /* 0x003e0800010f7983 */ /* 0x002ea80000300800 */
[----:B------:R-:W4:Y:S04]  /*23900*/  LDL.LU R14, [R1+0x3e04] ;  /* 0x003e0400010e7983 */ /* 0x000f280000300800 */
[----:B---3--:R0:W-:Y:S04]  /*23910*/  STL [R1+0x1d8], R2 ;  /* 0x0001d80201007387 */ /* 0x0081e80000100800 */
[----:B0-----:R-:W3:Y:S04]  /*23920*/  LDL.LU R2, [R1+0x3e00] ;  /* 0x003e000001027983 */ /* 0x001ee80000300800 */
[----:B------:R-:W2:Y:S04]  /*23930*/  LDL R4, [R1+0xdc8] ;  /* 0x000dc80001047983 */ /* 0x000ea80000100800 */
[----:B------:R-:W2:Y:S01]  /*23940*/  LDL R5, [R1+0xdcc] ;  /* 0x000dcc0001057983 */ /* 0x000ea20000100800 */
[----:B----4-:R-:W-:-:S02]  /*23950*/  PRMT R14, RZ, 0x7610, R14 ;  /* 0x00007610ff0e7816 */ /* 0x010fc4000000000e */
[----:B--2---:R-:W-:-:S04]  /*23960*/  @!P1 LOP3.LUT R5, R5, R4, RZ, 0x3c, !PT ;  /* 0x0000000405059212 */ /* 0x004fc800078e3cff */
[----:B------:R-:W-:-:S04]  /*23970*/  @!P1 LOP3.LUT R4, R5, R4, RZ, 0x3c, !PT ;  /* 0x0000000405049212 */ /* 0x000fc800078e3cff */
[----:B------:R-:W-:-:S05]  /*23980*/  @!P1 LOP3.LUT R5, R5, R4, RZ, 0x3c, !PT ;  /* 0x0000000405059212 */ /* 0x000fca00078e3cff */
[----:B------:R-:W2:Y:S04]  /*23990*/  @!P1 LDG.E.U16 R14, desc[UR6][R4.64] ;  /* 0x00000006040e9981 */ /* 0x000ea8000c1e1500 */
[----:B--2---:R0:W-:Y:S04]  /*239a0*/  STL [R1+0x1d4], R14 ;  /* 0x0001d40e01007387 */ /* 0x0041e80000100800 */
[----:B0-----:R-:W2:Y:S04]  /*239b0*/  LDL.LU R14, [R1+0x3dfc] ;  /* 0x003dfc00010e7983 */ /* 0x001ea80000300800 */
[----:B------:R-:W4:Y:S04]  /*239c0*/  LDL R4, [R1+0xd50] ;  /* 0x000d500001047983 */ /* 0x000f280000100800 */
[----:B------:R-:W4:Y:S01]  /*239d0*/  LDL R5, [R1+0xd54] ;  /* 0x000d540001057983 */ /* 0x000f220000100800 */
[----:B---3--:R-:W-:-:S02]  /*239e0*/  PRMT R2, RZ, 0x7610, R2 ;  /* 0x00007610ff027816 */ /* 0x008fc40000000002 */
[----:B----4-:R-:W-:-:S04]  /*239f0*/  @!P0 LOP3.LUT R5, R5, R4, RZ, 0x3c, !PT ;  /* 0x0000000405058212 */ /* 0x010fc800078e3cff */
[----:B------:R-:W-:-:S04]  /*23a00*/  @!P0 LOP3.LUT R4, R5, R4, RZ, 0x3c, !PT ;  /* 0x0000000405048212 */ /* 0x000fc800078e3cff */
[----:B------:R-:W-:-:S05]  /*23a10*/  @!P0 LOP3.LUT R5, R5, R4, RZ, 0x3c, !PT ;  /* 0x0000000405058212 */ /* 0x000fca00078e3cff */
[----:B------:R-:W3:Y:S04]  /*23a20*/  @!P0 LDG.E.U16 R2, desc[UR6][R4.64] ;  /* 0x0000000604028981 */ /* 0x000ee8000c1e1500 */
[----:B---3--:R0:W-:Y:S04]  /*23a30*/  STL [R1+0x1d0], R2 ;  /* 0x0001d00201007387 */ /* 0x0081e80000100800 */
[----:B0-----:R-:W3:Y:S04]  /*23a40*/  LDL.LU R2, [R1+0x3df8] ;  /* 0x003df80001027983 */ /* 0x001ee80000300800 */
[----:B------:R-:W4:Y:S04]  /*23a50*/  LDL R4, [R1+0xd48] ;  /* 0x000d480001047983 */ /* 0x000f280000100800 */
[----:B------:R-:W4:Y:S01]  /*23a60*/  LDL R5, [R1+0xd4c] ;  /* 0x000d4c0001057983 */ /* 0x000f220000100800 */
[----:B--2---:R-:W-:-:S02]  /*23a70*/  PRMT R14, RZ, 0x7610, R14 ;  /* 0x00007610ff0e7816 */ /* 0x004fc4000000000e */
[----:B----4-:R-:W-:-:S04]  /*23a80*/  @!P1 LOP3.LUT R5, R5, R4, RZ, 0x3c, !PT ;  /* 0x0000000405059212 */ /* 0x010fc800078e3cff */
        /* <DEDUP_REMOVED lines=155> */
[----:B------:R0:W3:Y:S04]  /*24440*/  @!P0 LDG.E.U16 R2, desc[UR6][R4.64] ;  /* 0x0000000604028981 */ /* 0x0000e8000c1e1500 */
[----:B------:R-:W0:Y:S04]  /*24450*/  LDL R4, [R1+0x8c8] ;  /* 0x0008c80001047983 */ /* 0x000e280000100800 */
[----:B------:R-:W0:Y:S01]  /*24460*/  LDL R5, [R1+0x8cc] ;  /* 0x0008cc0001057983 */ /* 0x000e220000100800 */
[----:B--2---:R-:W-:Y:S02]  /*24470*/  PRMT R14, RZ, 0x7610, R14 ;  /* 0x00007610ff0e7816 */ /* 0x004fe4000000000e */
[----:B0-----:R-:W-:-:S04]  /*24480*/  @!P1 LOP3.LUT R5, R5, R4, RZ, 0x3c, !PT ;  /* 0x0000000405059212 */ /* 0x001fc800078e3cff */
[----:B------:R-:W-:-:S04]  /*24490*/  @!P1 LOP3.LUT R4, R5, R4, RZ, 0x3c, !PT ;  /* 0x0000000405049212 */ /* 0x000fc800078e3cff */
[----:B------:R-:W-:-:S05]  /*244a0*/  @!P1 LOP3.LUT R5, R5, R4, RZ, 0x3c, !PT ;  /* 0x0000000405059212 */ /* 0x000fca00078e3cff */
[----:B------:R-:W2:Y:S04]  /*244b0*/  @!P1 LDG.E.U16 R14, desc[UR6][R4.64] ;  /* 0x00000006040e9981 */ /* 0x000ea8000c1e1500 */
[----:B---3--:R0:W-:Y:S04]  /*244c0*/  STL [R1+0x188], R2 ;  /* 0x0001880201007387 */ /* 0x0081e80000100800 */
[----:B0-----:R-:W3:Y:S04]  /*244d0*/  LDL R2, [R1+0x164c] ;  /* 0x00164c0001027983 */ /* 0x001ee80000100800 */
[----:B--2---:R0:W-:Y:S04]  /*244e0*/  STL [R1+0x184], R14 ;  /* 0x0001840e01007387 */ /* 0x0041e80000100800 */
[----:B0-----:R-:W2:Y:S04]  /*244f0*/  LDL.LU R14, [R1+0x3db0] ;  /* 0x003db000010e7983 */ /* 0x001ea80000300800 */
[----:B------:R-:W4:Y:S04]  /*24500*/  LDL R4, [R1+0x850] ;  /* 0x0008500001047983 */ /* 0x000f280000100800 */
[----:B------:R-:W4:Y:S01]  /*24510*/  LDL R5, [R1+0x854] ;  /* 0x0008540001057983 */ /* 0x000f220000100800 */
[----:B------:R-:W-:-:S02]  /*24520*/  PRMT R15, RZ, 0x7610, R15 ;  /* 0x00007610ff0f7816 */ /* 0x000fc4000000000f */
[----:B----4-:R-:W-:-:S04]  /*24530*/  @!P0 LOP3.LUT R5, R5, R4, RZ, 0x3c, !PT ;  /* 0x0000000405058212 */ /* 0x010fc800078e3cff */
[----:B------:R-:W-:-:S04]  /*24540*/  @!P0 LOP3.LUT R4, R5, R4, RZ, 0x3c, !PT ;  /* 0x0000000405048212 */ /* 0x000fc800078e3cff */
[----:B------:R-:W-:-:S05]  /*24550*/  @!P0 LOP3.LUT R5, R5, R4, RZ, 0x3c, !PT ;  /* 0x0000000405058212 */ /* 0x000fca00078e3cff */
[----:B------:R-:W4:Y:S04]  /*24560*/  @!P0 LDG.E.U16 R15, desc[UR6][R4.64] ;  /* 0x00000006040f8981 */ /* 0x000f28000c1e1500 */
[----:B----4-:R0:W-:Y:S04]  /*24570*/  STL [R1+0x180], R15 ;  /* 0x0001800f01007387 */ /* 0x0101e80000100800 */
[----:B0-----:R-:W4:Y:S04]  /*24580*/  LDL.LU R15, [R1+0x3dac] ;  /* 0x003dac00010f7983 */ /* 0x001f280000300800 */
[----:B------:R-:W3:Y:S04]  /*24590*/  LDL R4, [R1+0x848] ;  /* 0x0008480001047983 */ /* 0x000ee80000100800 */
[----:B------:R-:W3:Y:S01]  /*245a0*/  LDL R5, [R1+0x84c] ;  /* 0x00084c0001057983 */ /* 0x000ee20000100800 */
[----:B--2---:R-:W-:-:S02]  /*245b0*/  PRMT R14, RZ, 0x7610, R14 ;  /* 0x00007610ff0e7816 */ /* 0x004fc4000000000e */
[----:B---3--:R-:W-:-:S04]  /*245c0*/  @!P1 LOP3.LUT R5, R5, R4, RZ, 0x3c, !PT ;  /* 0x0000000405059212 */ /* 0x008fc800078e3cff */
[----:B------:R-:W-:-:S04]  /*245d0*/  @!P1 LOP3.LUT R4, R5, R4, RZ, 0x3c, !PT ;  /* 0x0000000405049212 */ /* 0x000fc800078e3cff */
[----:B------:R-:W-:-:S05]  /*245e0*/  @!P1 LOP3.LUT R5, R5, R4, RZ, 0x3c, !PT ;  /* 0x0000000405059212 */ /* 0x000fca00078e3cff */
[----:B------:R-:W2:Y:S04]  /*245f0*/  @!P1 LDG.E.U16 R14, desc[UR6][R4.64] ;  /* 0x00000006040e9981 */ /* 0x000ea8000c1e1500 */
[----:B--2---:R0:W-:Y:S04]  /*24600*/  STL [R1+0x124], R14 ;  /* 0x0001240e01007387 */ /* 0x0041e80000100800 */
[----:B0-----:R-:W2:Y:S04]  /*24610*/  LDL.LU R14, [R1+0x3da8] ;  /* 0x003da800010e7983 */ /* 0x001ea80000300800 */
[----:B------:R-:W3:Y:S04]  /*24620*/  LDL R4, [R1+0x7d4] ;  /* 0x0007d40001047983 */ /* 0x000ee80000100800 */
[----:B------:R-:W3:Y:S01]  /*24630*/  LDL R5, [R1+0x15cc] ;  /* 0x0015cc0001057983 */ /* 0x000ee20000100800 */
[----:B----4-:R-:W-:-:S02]  /*24640*/  PRMT R15, RZ, 0x7610, R15 ;  /* 0x00007610ff0f7816 */ /* 0x010fc4000000000f */
[----:B---3--:R-:W-:-:S04]  /*24650*/  @!P0 LOP3.LUT R5, R5, R4, RZ, 0x3c, !PT ;  /* 0x0000000405058212 */ /* 0x008fc800078e3cff */
        /* <DEDUP_REMOVED lines=11> */
[----:B------:R-:W2:Y:S01]  /*24710*/  @!P1 LDG.E.U16 R14, desc[UR6][R4.64] ;  /* 0x00000006040e9981 */ /* 0x000ea2000c1e1500 */
[----:B---3--:R-:W-:-:S03]  /*24720*/  PRMT R15, RZ, 0x7610, R15 ;  /* 0x00007610ff0f7816 */ /* 0x008fc6000000000f */
[----:B--2---:R0:W-:Y:S04]  /*24730*/  STL [R1+0x114], R14 ;  /* 0x0001140e01007387 */ /* 0x0041e80000100800 */
[----:B0-----:R-:W2:Y:S04]  /*24740*/  LDL.LU R14, [R1+0x3da0] ;  /* 0x003da000010e7983 */ /* 0x001ea80000300800 */
[----:B------:R-:W3:Y:S01]  /*24750*/  LDL R5, [R1+0x1640] ;  /* 0x0016400001057983 */ /* 0x000ee20000100800 */
[----:B------:R-:W-:-:S03]  /*24760*/  @!P0 IMAD.MOV.U32 R4, RZ, RZ, R2 ;  /* 0x000000ffff048224 */ /* 0x000fc600078e0002 */
[----:B------:R-:W4:Y:S04]  /*24770*/  LDL.LU R2, [R1+0xdc4] ;  /* 0x000dc40001027983 */ /* 0x000f280000300800 */
[----:B---3--:R-:W3:Y:S04]  /*24780*/  @!P0 LDG.E.U16 R15, desc[UR6][R4.64] ;  /* 0x00000006040f8981 */ /* 0x008ee8000c1e1500 */
        /* <DEDUP_REMOVED lines=35> */
[----:B------:R0:W4:Y:S04]  /*249c0*/  @!P0 LDG.E.U16 R13, desc[UR6][R4.64] ;  /* 0x00000006040d8981 */ /* 0x000128000c1e1500 */
[----:B------:R-:W0:Y:S04]  /*249d0*/  LDL R4, [R1+0x1748] ;  /* 0x0017480001047983 */ /* 0x000e280000100800 */
[----:B------:R-:W0:Y:S01]  /*249e0*/  LDL R5, [R1+0x1754] ;  /* 0x0017540001057983 */ /* 0x000e220000100800 */
[----:B------:R-:W-:Y:S02]  /*249f0*/  PRMT R12, RZ, 0x7610, R12 ;  /* 0x00007610ff0c7816 */ /* 0x000fe4000000000c */
[----:B0-----:R-:W-:-:S04]  /*24a00*/  @!P1 LOP3.LUT R5, R5, R4, RZ, 0x3c, !PT ;  /* 0x0000000405059212 */ /* 0x001fc800078e3cff */
[----:B------:R-:W-:-:S04]  /*24a10*/  @!P1 LOP3.LUT R4, R5, R4, RZ, 0x3c, !PT ;  /* 0x0000000405049212 */ /* 0x000fc800078e3cff */
[----:B------:R-:W-:Y:S01]  /*24a20*/  @!P1 LOP3.LUT R5, R5, R4, RZ, 0x3c, !PT ;  /* 0x0000000405059212 */ /* 0x000fe200078e3cff */
[----:B----4-:R-:W-:Y:S04]  /*24a30*/  STL [R1+0x3c44], R13 ;  /* 0x003c440d01007387 */ /* 0x010fe80000100800 */
[----:B------:R0:W4:Y:S04]  /*24a40*/  @!P1 LDG.E.U16 R12, desc[UR6][R4.64] ;  /* 0x00000006040c9981 */ /* 0x000128000c1e1500 */
[----:B------:R-:W2:Y:S01]  /*24a50*/  LDL R5, [R1+0xdc0] ;  /* 0x000dc00001057983 */ /* 0x000ea20000100800 */
[----:B---3--:R-:W-:Y:S01]  /*24a60*/  PRMT R15, RZ, 0x7610, R15 ;  /* 0x00007610ff0f7816 */ /* 0x008fe2000000000f */
[----:B0-----:R-:W-:-:S05]  /*24a70*/  @!P0 IMAD.MOV.U32 R4, RZ, RZ, R2 ;  /* 0x000000ffff048224 */ /* 0x001fca00078e0002 */
[----:B--2---:R-:W2:Y:S04]  /*24a80*/  @!P0 LDG.E.U16 R15, desc[UR6][R4.64] ;  /* 0x00000006040f8981 */ /* 0x004ea8000c1e1500 */
        /* <DEDUP_REMOVED lines=34> */
[----:B--2---:R0:W-:Y:S04]  /*24cb0*/  STL [R1+0x17c], R15 ;  /* 0x00017c0f01007387 */ /* 0x0041e80000100800 */
[----:B0-----:R-:W2:Y:S04]  /*24cc0*/  LDL.LU R15, [R1+0x3d8c] ;  /* 0x003d8c00010f7983 */ /* 0x001ea80000300800 */
[----:B------:R-:W3:Y:S04]  /*24cd0*/  LDL R4, [R1+0xdb8] ;  /* 0x000db80001047983 */ /* 0x000ee80000100800 */
[----:B------:R-:W3:Y:S01]  /*24ce0*/  LDL R5, [R1+0xdbc] ;  /* 0x000dbc0001057983 */ /* 0x000ee20000100800 */
[----:B------:R-:W-:-:S02]  /*24cf0*/  PRMT R14, RZ, 0x7610, R14 ;  /* 0x00007610ff0e7816 */ /* 0x000fc4000000000e */
        /* <DEDUP_REMOVED lines=273> */
[----:B------:R-:W0:Y:S04]  /*25e10*/  LDL R4, [R1+0xdb0] ;  /* 0x000db00001047983 */ /* 0x000e280000100800 */
[----:B------:R-:W0:Y:S01]  /*25e20*/  LDL R5, [R1+0xdb4] ;  /* 0x000db40001057983 */ /* 0x000e220000100800 */
[----:B--2---:R-:W-:-:S02]  /*25e30*/  PRMT R15, RZ, 0x7610, R15 ;  /* 0x00007610ff0f7816 */ /* 0x004fc4000000000f */
[----:B0-----:R-:W-:-:S04]  /*25e40*/  @!P0 LOP3.LUT R5, R5, R4, RZ, 0x3c, !PT ;  /* 0x0000000405058212 */ /* 0x001fc800078e3cff */
[----:B------:R-:W-:-:S04]  /*25e50*/  @!P0 LOP3.LUT R4, R5, R4, RZ, 0x3c, !PT ;  /* 0x0000000405048212 */ /* 0x000fc800078e3cff */
[----:B------:R-:W-:-:S05]  /*25e60*/  @!P0 LOP3.LUT R5, R5, R4, RZ, 0x3c, !PT ;  /* 0x0000000405058212 */ /* 0x000fca00078e3cff */
[----:B------:R-:W2:Y:S04]  /*25e70*/  @!P0 LDG.E.U16 R15, desc[UR6][R4.64] ;  /* 0x00000006040f8981 */ /* 0x000ea8000c1e1500 */
[----:B----4-:R-:W-:Y:S04]  /*25e80*/  STL [R1+0x3c34], R10 ;  /* 0x003c340a01007387 */ /* 0x010fe80000100800 */
        /* <DEDUP_REMOVED lines=262> */
[----:B------:R-:W-:-:S02]  /*26ef0*/  PRMT R8, RZ, 0x7610, R8 ;  /* 0x00007610ff087816 */ /* 0x000fc40000000008 */
        /* <DEDUP_REMOVED lines=131> */
[----:B--2---:R-:W-:Y:S02]  /*27730*/  PRMT R15, RZ, 0x7610, R15 ;  /* 0x00007610ff0f7816 */ /* 0x004fe4000000000f */
[----:B0-----:R-:W-:-:S04]  /*27740*/  @!P1 LOP3.LUT R5, R5, R4, RZ, 0x3c, !PT ;  /* 0x0000000405059212 */ /* 0x001fc800078e3cff */
[----:B------:R-:W-:-:S04]  /*27750*/  @!P1 LOP3.LUT R4, R5, R4, RZ, 0x3c, !PT ;  /* 0x0000000405049212 */ /* 0x000fc800078e3cff */
[----:B------:R-:W-:-:S05]  /*27760*/  @!P1 LOP3.LUT R5, R5, R4, RZ, 0x3c, !PT ;  /* 0x0000000405059212 */ /* 0x000fca00078e3cff */
[----:B------:R-:W2:Y:S04]  /*27770*/  @!P1 LDG.E.U16 R15, desc[UR6][R4.64] ;  /* 0x00000006040f9981 */ /* 0x000ea8000c1e1500 */
[----:B----4-:R0:W-:Y:S04]  /*27780*/  STL [R1+0x50], R11 ;  /* 0x0000500b01007387 */ /* 0x0101e80000100800 */
[----:B0-----:R-:W4:Y:S04]  /*27790*/  LDL R11, [R1+0x924] ;  /* 0x00092400010b7983 */ /* 0x001f280000100800 */
        /* <DEDUP_REMOVED lines=12> */
[----:B------:R-:W4:Y:S02]  /*27860*/  LDL R5, [R1+0xa1c] ;  /* 0x000a1c0001057983 */ /* 0x000f240000100800 */
[----:B----4-:R-:W-:-:S02]  /*27870*/  @!P1 LOP3.LUT R5, R5, R4, RZ, 0x3c, !PT ;  /* 0x0000000405059212 */ /* 0x010fc400078e3cff */
[----:B---3--:R-:W-:Y:S02]  /*27880*/  PRMT R14, RZ, 0x7610, R14 ;  /* 0x00007610ff0e7816 */ /* 0x008fe4000000000e */
        /* <DEDUP_REMOVED lines=20> */
[----:B------:R0:W3:Y:S04]  /*279d0*/  @!P1 LDG.E.U16 R14, desc[UR6][R4.64] ;  /* 0x00000006040e9981 */ /* 0x0000e8000c1e1500 */
[----:B------:R-:W4:Y:S01]  /*279e0*/  LDL R5, [R1+0x920] ;  /* 0x0009200001057983 */ /* 0x000f220000100800 */
[----:B------:R-:W-:Y:S02]  /*279f0*/  PRMT R8, RZ, 0x7610, R8 ;  /* 0x00007610ff087816 */ /* 0x000fe40000000008 */
[----:B0-----:R-:W-:Y:S01]  /*27a00*/  @!P0 MOV R4, R11 ;  /* 0x0000000b00048202 */ /* 0x001fe20000000f00 */
[----:B---3--:R0:W-:Y:S01]  /*27a10*/  STL [R1+0x3c], R14 ;  /* 0x00003c0e01007387 */ /* 0x0081e20000100800 */
[----:B------:R-:W-:-:S03]  /*27a20*/  PRMT R9, RZ, 0x7610, R9 ;  /* 0x00007610ff097816 */ /* 0x000fc60000000009 */
[----:B------:R-:W3:Y:S04]  /*27a30*/  LDL R11, [R1+0x818] ;  /* 0x00081800010b7983 */ /* 0x000ee80000100800 */
[----:B----4-:R1:W4:Y:S04]  /*27a40*/  @!P0 LDG.E.U16 R8, desc[UR6][R4.64] ;  /* 0x0000000604088981 */ /* 0x010328000c1e1500 */
[----:B0-----:R-:W3:Y:S04]  /*27a50*/  LDL R14, [R1+0x824] ;  /* 0x00082400010e7983 */ /* 0x001ee80000100800 */
[----:B------:R-:W1:Y:S04]  /*27a60*/  LDL R4, [R1+0x918] ;  /* 0x0009180001047983 */ /* 0x000e680000100800 */
[----:B------:R-:W1:Y:S02]  /*27a70*/  LDL R5, [R1+0x91c] ;  /* 0x00091c0001057983 */ /* 0x000e640000100800 */
[----:B-1----:R-:W-:-:S04]  /*27a80*/  @!P1 LOP3.LUT R5, R5, R4, RZ, 0x3c, !PT ;  /* 0x0000000405059212 */ /* 0x002fc800078e3cff */
[----:B------:R-:W-:-:S04]  /*27a90*/  @!P1 LOP3.LUT R4, R5, R4, RZ, 0x3c, !PT ;  /* 0x0000000405049212 */ /* 0x000fc800078e3cff */
[----:B------:R-:W-:Y:S01]  /*27aa0*/  @!P1 LOP3.LUT R5, R5, R4, RZ, 0x3c, !PT ;  /* 0x0000000405059212 */ /* 0x000fe200078e3cff */
[----:B----4-:R0:W-:Y:S04]  /*27ab0*/  STL [R1+0x38], R8 ;  /* 0x0000380801007387 */ /* 0x0101e80000100800 */
[----:B------:R1:W4:Y:S01]  /*27ac0*/  @!P1 LDG.E.U16 R9, desc[UR6][R4.64] ;  /* 0x0000000604099981 */ /* 0x000322000c1e1500 */
[----:B--2---:R-:W-:-:S03]  /*27ad0*/  PRMT R15, RZ, 0x7610, R15 ;  /* 0x00007610ff0f7816 */ /* 0x004fc6000000000f */
[----:B0-----:R-:W2:Y:S04]  /*27ae0*/  LDL R8, [R1+0x81c] ;  /* 0x00081c0001087983 */ /* 0x001ea80000100800 */
[----:B------:R-:W1:Y:S04]  /*27af0*/  LDL R4, [R1+0x8a0] ;  /* 0x0008a00001047983 */ /* 0x000e680000100800 */
[----:B------:R-:W1:Y:S02]  /*27b00*/  LDL R5, [R1+0x8a4] ;  /* 0x0008a40001057983 */ /* 0x000e640000100800 */
[----:B-1----:R-:W-:-:S04]  /*27b10*/  @!P0 LOP3.LUT R5, R5, R4, RZ, 0x3c, !PT ;  /* 0x0000000405058212 */ /* 0x002fc800078e3cff */
[----:B------:R-:W-:-:S04]  /*27b20*/  @!P0 LOP3.LUT R4, R5, R4, RZ, 0x3c, !PT ;  /* 0x0000000405048212 */ /* 0x000fc800078e3cff */
[----:B------:R-:W-:-:S05]  /*27b30*/  @!P0 LOP3.LUT R5, R5, R4, RZ, 0x3c, !PT ;  /* 0x0000000405058212 */ /* 0x000fca00078e3cff */
[----:B------:R-:W3:Y:S04]  /*27b40*/  @!P0 LDG.E.U16 R15, desc[UR6][R4.64] ;  /* 0x00000006040f8981 */ /* 0x000ee8000c1e1500 */
[----:B----4-:R0:W-:Y:S04]  /*27b50*/  STL [R1+0x34], R9 ;  /* 0x0000340901007387 */ /* 0x0101e80000100800 */
[----:B0-----:R-:W4:Y:S04]  /*27b60*/  LDL R9, [R1+0x15fc] ;  /* 0x0015fc0001097983 */ /* 0x001f280000100800 */
[----:B---3--:R0:W-:Y:S04]  /*27b70*/  STL [R1+0x30], R15 ;  /* 0x0000300f01007387 */ /* 0x0081e80000100800 */
[----:B0-----:R-:W3:Y:S04]  /*27b80*/  LDL.LU R15, [R1+0x3c64] ;  /* 0x003c6400010f7983 */ /* 0x001ee80000300800 */
[----:B------:R-:W2:Y:S04]  /*27b90*/  LDL R4, [R1+0x898] ;  /* 0x0008980001047983 */ /* 0x000ea80000100800 */
[----:B------:R-:W2:Y:S02]  /*27ba0*/  LDL R5, [R1+0x89c] ;  /* 0x00089c0001057983 */ /* 0x000ea40000100800 */
[----:B--2---:R-:W-:-:S02]  /*27bb0*/  @!P1 LOP3.LUT R5, R5, R4, RZ, 0x3c, !PT ;  /* 0x0000000405059212 */ /* 0x004fc400078e3cff */
[----:B---3--:R-:W-:Y:S02]  /*27bc0*/  PRMT R15, RZ, 0x7610, R15 ;  /* 0x00007610ff0f7816 */ /* 0x008fe4000000000f */
[----:B------:R-:W-:-:S04]  /*27bd0*/  @!P1 LOP3.LUT R4, R5, R4, RZ, 0x3c, !PT ;  /* 0x0000000405049212 */ /* 0x000fc800078e3cff */
[----:B------:R-:W-:-:S05]  /*27be0*/  @!P1 LOP3.LUT R5, R5, R4, RZ, 0x3c, !PT ;  /* 0x0000000405059212 */ /* 0x000fca00078e3cff */
[----:B------:R-:W2:Y:S01]  /*27bf0*/  @!P1 LDG.E.U16 R15, desc[UR6][R4.64] ;  /* 0x00000006040f9981 */ /* 0x000ea2000c1e1500 */
[----:B------:R-:W-:-:S03]  /*27c00*/  PRMT R13, RZ, 0x7610, R13 ;  /* 0x00007610ff0d7816 */ /* 0x000fc6000000000d */
[----:B--2---:R0:W-:Y:S04]  /*27c10*/  STL [R1+0x2c], R15 ;  /* 0x00002c0f01007387 */ /* 0x0041e80000100800 */
[----:B0-----:R-:W2:Y:S04]  /*27c20*/  LDL.LU R15, [R1+0x3c60] ;  /* 0x003c6000010f7983 */ /* 0x001ea80000300800 */
[----:B------:R-:W3:Y:S01]  /*27c30*/  LDL R5, [R1+0x820] ;  /* 0x0008200001057983 */ /* 0x000ee20000100800 */
[----:B------:R-:W-:-:S03]  /*27c40*/  @!P0 IMAD.MOV.U32 R4, RZ, RZ, R14 ;  /* 0x000000ffff048224 */ /* 0x000fc600078e000e */
[----:B------:R-:W4:Y:S01]  /*27c50*/  LDL R14, [R1+0x1678] ;  /* 0x00167800010e7983 */ /* 0x000f220000100800 */
[----:B--2---:R-:W-:-:S03]  /*27c60*/  PRMT R15, RZ, 0x7610, R15 ;  /* 0x00007610ff0f7816 */ /* 0x004fc6000000000f */
[----:B---3--:R0:W2:Y:S02]  /*27c70*/  @!P0 LDG.E.U16 R13, desc[UR6][R4.64] ;  /* 0x00000006040d8981 */ /* 0x0080a4000c1e1500 */
[----:B0-----:R-:W-:Y:S02]  /*27c80*/  @!P1 IMAD.MOV.U32 R4, RZ, RZ, R8 ;  /* 0x000000ffff049224 */ /* 0x001fe400078e0008 */
[----:B------:R-:W-:-:S05]  /*27c90*/  @!P1 IMAD.MOV.U32 R5, RZ, RZ, R11 ;  /* 0x000000ffff059224 */ /* 0x000fca00078e000b */
[----:B------:R-:W3:Y:S04]  /*27ca0*/  @!P1 LDG.E.U16 R15, desc[UR6][R4.64] ;  /* 0x00000006040f9981 */ /* 0x000ee8000c1e1500 */
[----:B--2---:R0:W-:Y:S04]  /*27cb0*/  STL [R1+0x28], R13 ;  /* 0x0000280d01007387 */ /* 0x0041e80000100800 */
[----:B------:R-:W2:Y:S04]  /*27cc0*/  LDL R11, [R1+0x16f0] ;  /* 0x0016f000010b7983 */ /* 0x000ea80000100800 */
[----:B------:R-:W2:Y:S04]  /*27cd0*/  LDL R8, [R1+0x16fc] ;  /* 0x0016fc0001087983 */ /* 0x000ea80000100800 */
[----:B0-----:R-:W2:Y:S04]  /*27ce0*/  LDL R13, [R1+0x1684] ;  /* 0x00168400010d7983 */ /* 0x001ea80000100800 */
[----:B---3--:R0:W-:Y:S04]  /*27cf0*/  STL [R1+0x24], R15 ;  /* 0x0000240f01007387 */ /* 0x0081e80000100800 */
[----:B0-----:R-:W3:Y:S04]  /*27d00*/  LDL.LU R15, [R1+0x3c5c] ;  /* 0x003c5c00010f7983 */ /* 0x001ee80000300800 */
[----:B------:R-:W2:Y:S01]  /*27d10*/  LDL R5, [R1+0x15f0] ;  /* 0x0015f00001057983 */ /* 0x000ea20000100800 */
[----:B------:R-:W-:Y:S01]  /*27d20*/  PRMT R7, RZ, 0x7610, R7 ;  /* 0x00007610ff077816 */ /* 0x000fe20000000007 */
[----:B----4-:R-:W-:-:S02]  /*27d30*/  @!P0 IMAD.MOV.U32 R4, RZ, RZ, R9 ;  /* 0x000000ffff048224 */ /* 0x010fc400078e0009 */
[----:B------:R-:W4:Y:S04]  /*27d40*/  LDL R9, [R1+0x16f8] ;  /* 0x0016f80001097983 */ /* 0x000f280000100800 */
[----:B--2---:R0:W2:Y:S04]  /*27d50*/  @!P0 LDG.E.U16 R7, desc[UR6][R4.64] ;  /* 0x0000000604078981 */ /* 0x0040a8000c1e1500 */
[----:B------:R-:W0:Y:S04]  /*27d60*/  LDL R4, [R1+0x15f8] ;  /* 0x0015f80001047983 */ /* 0x000e280000100800 */
[----:B------:R-:W0:Y:S01]  /*27d70*/  LDL R5, [R1+0x1604] ;  /* 0x0016040001057983 */ /* 0x000e220000100800 */
[----:B---3--:R-:W-:-:S02]  /*27d80*/  PRMT R15, RZ, 0x7610, R15 ;  /* 0x00007610ff0f7816 */ /* 0x008fc4000000000f */
[----:B0-----:R-:W-:-:S04]  /*27d90*/  @!P1 LOP3.LUT R5, R5, R4, RZ, 0x3c, !PT ;  /* 0x0000000405059212 */ /* 0x001fc800078e3cff */
[----:B------:R-:W-:-:S04]  /*27da0*/  @!P1 LOP3.LUT R4, R5, R4, RZ, 0x3c, !PT ;  /* 0x0000000405049212 */ /* 0x000fc800078e3cff */
[----:B------:R-:W-:-:S05]  /*27db0*/  @!P1 LOP3.LUT R5, R5, R4, RZ, 0x3c, !PT ;  /* 0x0000000405059212 */ /* 0x000fca00078e3cff */
[----:B------:R-:W3:Y:S04]  /*27dc0*/  @!P1 LDG.E.U16 R15, desc[UR6][R4.64] ;  /* 0x00000006040f9981 */ /* 0x000ee8000c1e1500 */
[----:B--2---:R0:W-:Y:S04]  /*27dd0*/  STL [R1+0x20], R7 ;  /* 0x0000200701007387 */ /* 0x0041e80000100800 */
[----:B0-----:R-:W2:Y:S04]  /*27de0*/  LDL R7, [R1+0x1704] ;  /* 0x0017040001077983 */ /* 0x001ea80000100800 */
[----:B---3--:R0:W-:Y:S04]  /*27df0*/  STL [R1+0x1c], R15 ;  /* 0x00001c0f01007387 */ /* 0x0081e80000100800 */
[----:B0-----:R-:W3:Y:S04]  /*27e00*/  LDL.LU R15, [R1+0x3c58] ;  /* 0x003c5800010f7983 */ /* 0x001ee80000300800 */
[----:B------:R-:W4:Y:S04]  /*27e10*/  LDL R4, [R1+0x1670] ;  /* 0x0016700001047983 */ /* 0x000f280000100800 */
[----:B------:R-:W4:Y:S01]  /*27e20*/  LDL R5, [R1+0x167c] ;  /* 0x00167c0001057983 */ /* 0x000f220000100800 */
[----:B------:R-:W-:-:S02]  /*27e30*/  PRMT R12, RZ, 0x7610, R12 ;  /* 0x00007610ff0c7816 */ /* 0x000fc4000000000c */
[----:B------:R-:W-:Y:S02]  /*27e40*/  PRMT R6, RZ, 0x7610, R6 ;  /* 0x00007610ff067816 */ /* 0x000fe40000000006 */
[-C--:B----4-:R-:W-:Y:S02]  /*27e50*/  @!P0 LOP3.LUT R5, R5, R4.reuse, RZ, 0x3c, !PT ;  /* 0x0000000405058212 */ /* 0x090fe400078e3cff */
[----:B---3--:R-:W-:Y:S02]  /*27e60*/  PRMT R15, RZ, 0x7610, R15 ;  /* 0x00007610ff0f7816 */ /* 0x008fe4000000000f */
[----:B------:R-:W-:-:S04]  /*27e70*/  @!P0 LOP3.LUT R4, R5, R4, RZ, 0x3c, !PT ;  /* 0x0000000405048212 */ /* 0x000fc800078e3cff */
[----:B------:R-:W-:-:S05]  /*27e80*/  @!P0 LOP3.LUT R5, R5, R4, RZ, 0x3c, !PT ;  /* 0x0000000405058212 */ /* 0x000fca00078e3cff */
[----:B------:R0:W3:Y:S02]  /*27e90*/  @!P0 LDG.E.U16 R15, desc[UR6][R4.64] ;  /* 0x00000006040f8981 */ /* 0x0000e4000c1e1500 */
[----:B0-----:R-:W-:Y:S02]  /*27ea0*/  @!P1 IMAD.MOV.U32 R4, RZ, RZ, R13 ;  /* 0x000000ffff049224 */ /* 0x001fe400078e000d */
[----:B------:R-:W-:Y:S01]  /*27eb0*/  @!P1 IMAD.MOV.U32 R5, RZ, RZ, R14 ;  /* 0x000000ffff059224 */ /* 0x000fe200078e000e */
[----:B------:R-:W4:Y:S04]  /*27ec0*/  LDL R13, [R1+0x1778] ;  /* 0x00177800010d7983 */ /* 0x000f280000100800 */
[----:B------:R0:W4:Y:S02]  /*27ed0*/  @!P1 LDG.E.U16 R12, desc[UR6][R4.64] ;  /* 0x00000006040c9981 */ /* 0x000124000c1e1500 */
[----:B0-----:R-:W-:-:S02]  /*27ee0*/  @!P0 IMAD.MOV.U32 R4, RZ, RZ, R8 ;  /* 0x000000ffff048224 */ /* 0x001fc400078e0008 */
[----:B------:R-:W-:Y:S01]  /*27ef0*/  @!P0 IMAD.MOV.U32 R5, RZ, RZ, R11 ;  /* 0x000000ffff058224 */ /* 0x000fe200078e000b */
[----:B------:R-:W4:Y:S04]  /*27f00*/  LDL R8, [R1+0x1784] ;  /* 0x0017840001087983 */ /* 0x000f280000100800 */
[----:B------:R0:W3:Y:S01]  /*27f10*/  @!P0 LDG.E.U16 R6, desc[UR6][R4.64] ;  /* 0x0000000604068981 */ /* 0x0000e2000c1e1500 */
[----:B--2---:R-:W-:Y:S01]  /*27f20*/  @!P1 IMAD.MOV.U32 R14, RZ, RZ, R7 ;  /* 0x000000ffff0e9224 */ /* 0x004fe200078e0007 */
[----:B0-----:R-:W-:Y:S02]  /*27f30*/  PRMT R5, RZ, 0x7610, R5 ;  /* 0x00007610ff057816 */ /* 0x001fe40000000005 */
[----:B---3--:R0:W-:Y:S04]  /*27f40*/  STL [R1+0x3ba8], R6 ;  /* 0x003ba80601007387 */ /* 0x0081e80000100800 */
[----:B0-----:R-:W2:Y:S04]  /*27f50*/  LDL R6, [R1+0x177c] ;  /* 0x00177c0001067983 */ /* 0x001ea80000100800 */
[----:B------:R0:W-:Y:S04]  /*27f60*/  STL [R1+0x18], R15 ;  /* 0x0000180f01007387 */ /* 0x0001e80000100800 */
[----:B----4-:R1:W-:Y:S04]  /*27f70*/  STL [R1+0x14], R12 ;  /* 0x0000140c01007387 */ /* 0x0103e80000100800 */
[----:B------:R-:W3:Y:S04]  /*27f80*/  LDL R11, [R1+0xd94] ;  /* 0x000d9400010b7983 */ /* 0x000ee80000100800 */
[----:B------:R-:W4:Y:S01]  /*27f90*/  LDL R7, [R1+0xd8c] ;  /* 0x000d8c0001077983 */ /* 0x000f220000100800 */
[----:B0-----:R-:W-:-:S03]  /*27fa0*/  @!P1 IMAD.MOV.U32 R15, RZ, RZ, R9 ;  /* 0x000000ffff0f9224 */ /* 0x001fc600078e0009 */
[----:B-1----:R-:W4:Y:S04]  /*27fb0*/  LDL R12, [R1+0xd90] ;  /* 0x000d9000010c7983 */ /* 0x002f280000100800 */
[----:B------:R-:W4:Y:S04]  /*27fc0*/  LDL R9, [R1+0xd88] ;  /* 0x000d880001097983 */ /* 0x000f280000100800 */
[----:B------:R2:W3:Y:S04]  /*27fd0*/  @!P1 LDG.E.U16 R5, desc[UR6][R14.64] ;  /* 0x000000060e059981 */ /* 0x0004e8000c1e1500 */
[----:B------:R-:W4:Y:S01]  /*27fe0*/  LDL R15, [R1+0x1770] ;  /* 0x00177000010f7983 */ /* 0x000f220000100800 */
[----:B------:R-:W-:Y:S01]  /*27ff0*/  PRMT R4, RZ, 0x7610, R4 ;  /* 0x00007610ff047816 */ /* 0x000fe20000000004 */
[----:B--2---:R-:W-:-:S02]  /*28000*/  @!P0 IMAD.MOV.U32 R14, RZ, RZ, R6 ;  /* 0x000000ffff0e8224 */ /* 0x004fc400078e0006 */
[----:B---3--:R0:W-:Y:S04]  /*28010*/  STL [R1+0x3bac], R5 ;  /* 0x003bac0501007387 */ /* 0x0081e80000100800 */
[----:B------:R-:W2:Y:S04]  /*28020*/  LDL R6, [R1+0xd10] ;  /* 0x000d100001067983 */ /* 0x000ea80000100800 */
[----:B0-----:R-:W3:Y:S04]  /*28030*/  LDL R5, [R1+0xd14] ;  /* 0x000d140001057983 */ /* 0x001ee80000100800 */
[----:B----4-:R0:W4:Y:S01]  /*28040*/  @!P0 LDG.E.U16 R4, desc[UR6][R14.64] ;  /* 0x000000060e048981 */ /* 0x010122000c1e1500 */
[----:B------:R-:W-:Y:S01]  /*28050*/  PRMT R3, RZ, 0x7610, R3 ;  /* 0x00007610ff037816 */ /* 0x000fe20000000003 */
[----:B0-----:R-:W-:-:S02]  /*28060*/  @!P1 IMAD.MOV.U32 R14, RZ, RZ, R8 ;  /* 0x000000ffff0e9224 */ /* 0x001fc400078e0008 */
[----:B------:R-:W-:-:S05]  /*28070*/  @!P1 IMAD.MOV.U32 R15, RZ, RZ, R13 ;  /* 0x000000ffff0f9224 */ /* 0x000fca00078e000d */
[----:B------:R0:W4:Y:S01]  /*28080*/  @!P1 LDG.E.U16 R3, desc[UR6][R14.64] ;  /* 0x000000060e039981 */ /* 0x000122000c1e1500 */
[----:B------:R-:W-:Y:S02]  /*28090*/  PRMT R10, RZ, 0x7610, R10 ;  /* 0x00007610ff0a7816 */ /* 0x000fe4000000000a */
[----:B------:R-:W-:Y:S01]  /*280a0*/  PRMT R2, RZ, 0x7610, R2 ;  /* 0x00007610ff027816 */ /* 0x000fe20000000002 */
[----:B0-----:R-:W-:Y:S02]  /*280b0*/  @!P0 IMAD.MOV.U32 R14, RZ, RZ, R11 ;  /* 0x000000ffff0e8224 */ /* 0x001fe400078e000b */
[----:B------:R-:W-:-:S05]  /*280c0*/  @!P0 IMAD.MOV.U32 R15, RZ, RZ, R12 ;  /* 0x000000ffff0f8224 */ /* 0x000fca00078e000c */
[----:B------:R0:W4:Y:S01]  /*280d0*/  @!P0 LDG.E.U16 R10, desc[UR6][R14.64] ;  /* 0x000000060e0a8981 */ /* 0x000122000c1e1500 */
[----:B------:R-:W-:Y:S01]  /*280e0*/  PRMT R29, RZ, 0x7610, R29 ;  /* 0x00007610ff1d7816 */ /* 0x000fe2000000001d */
[----:B0-----:R-:W-:Y:S02]  /*280f0*/  @!P1 IMAD.MOV.U32 R14, RZ, RZ, R7 ;  /* 0x000000ffff0e9224 */ /* 0x001fe400078e0007 */
[----:B------:R-:W-:-:S05]  /*28100*/  @!P1 IMAD.MOV.U32 R15, RZ, RZ, R9 ;  /* 0x000000ffff0f9224 */ /* 0x000fca00078e0009 */
[----:B------:R2:W4:Y:S02]  /*28110*/  @!P1 LDG.E.U16 R2, desc[UR6][R14.64] ;  /* 0x000000060e029981 */ /* 0x000524000c1e1500 */
[----:B--2---:R-:W-:Y:S01]  /*28120*/  @!P0 IMAD.MOV.U32 R15, RZ, RZ, R6 ;  /* 0x000000ffff0f8224 */ /* 0x004fe200078e0006 */
[----:B---3--:R-:W-:Y:S01]  /*28130*/  @!P0 MOV R14, R5 ;  /* 0x00000005000e8202 */ /* 0x008fe20000000f00 */
[----:B----4-:R0:W-:Y:S04]  /*28140*/  STL [R1+0x3bb0], R4 ;  /* 0x003bb00401007387 */ /* 0x0101e80000100800 */
[----:B------:R-:W2:Y:S04]  /*28150*/  LDL R8, [R1+0xd08] ;  /* 0x000d080001087983 */ /* 0x000ea80000100800 */
[----:B------:R2:W3:Y:S04]  /*28160*/  @!P0 LDG.E.U16 R29, desc[UR6][R14.64] ;  /* 0x000000060e1d8981 */ /* 0x0004e8000c1e1500 */
[----:B0-----:R-:W4:Y:S04]  /*28170*/  LDL R4, [R1+0xd0c] ;  /* 0x000d0c0001047983 */ /* 0x001f280000100800 */
[----:B------:R0:W-:Y:S04]  /*28180*/  STL [R1+0x3bb4], R3 ;  /* 0x003bb40301007387 */ /* 0x0001e80000100800 */
[----:B------:R-:W4:Y:S04]  /*28190*/  LDL R7, [R1+0xc90] ;  /* 0x000c900001077983 */ /* 0x000f280000100800 */
[----:B0-----:R-:W4:Y:S04]  /*281a0*/  LDL R3, [R1+0xc94] ;  /* 0x000c940001037983 */ /* 0x001f280000100800 */
[----:B------:R0:W-:Y:S04]  /*281b0*/  STL [R1+0x3bb8], R2 ;  /* 0x003bb80201007387 */ /* 0x0001e80000100800 */
[----:B------:R-:W4:Y:S04]  /*281c0*/  LDL R6, [R1+0xc88] ;  /* 0x000c880001067983 */ /* 0x000f280000100800 */
[----:B------:R-:W4:Y:S01]  /*281d0*/  LDL R5, [R1+0xc8c] ;  /* 0x000c8c0001057983 */ /* 0x000f220000100800 */
[----:B--2---:R-:W-:-:S03]  /*281e0*/  @!P1 IMAD.MOV.U32 R15, RZ, RZ, R8 ;  /* 0x000000ffff0f9224 */ /* 0x004fc600078e0008 */
[----:B---3--:R-:W-:Y:S04]  /*281f0*/  STL [R1+0x3bbc], R29 ;  /* 0x003bbc1d01007387 */ /* 0x008fe80000100800 */
[----:B------:R-:W2:Y:S04]  /*28200*/  LDL R9, [R1+0xc10] ;  /* 0x000c100001097983 */ /* 0x000ea80000100800 */
[----:B------:R-:W3:Y:S01]  /*28210*/  LDL R8, [R1+0xc14] ;  /* 0x000c140001087983 */ /* 0x000ee20000100800 */
[----:B------:R-:W-:Y:S02]  /*28220*/  PRMT R28, RZ, 0x7610, R28 ;  /* 0x00007610ff1c7816 */ /* 0x000fe4000000001c */
[----:B------:R-:W-:-:S02]  /*28230*/  PRMT R26, RZ, 0x7610, R26 ;  /* 0x00007610ff1a7816 */ /* 0x000fc4000000001a */
[----:B------:R-:W-:Y:S01]  /*28240*/  PRMT R24, RZ, 0x7610, R24 ;  /* 0x00007610ff187816 */ /* 0x000fe20000000018 */
[----:B----4-:R-:W-:Y:S01]  /*28250*/  @!P1 IMAD.MOV.U32 R14, RZ, RZ, R4 ;  /* 0x000000ffff0e9224 */ /* 0x010fe200078e0004 */
[----:B------:R-:W-:Y:S01]  /*28260*/  PRMT R22, RZ, 0x7610, R22 ;  /* 0x00007610ff167816 */ /* 0x000fe20000000016 */
[----:B------:R-:W4:Y:S04]  /*28270*/  LDL R4, [R1+0xc08] ;  /* 0x000c080001047983 */ /* 0x000f280000100800 */
[----:B------:R1:W4:Y:S04]  /*28280*/  @!P1 LDG.E.U16 R28, desc[UR6][R14.64] ;  /* 0x000000060e1c9981 */ /* 0x000328000c1e1500 */
[----:B0-----:R-:W4:Y:S01]  /*28290*/  LDL R2, [R1+0xc0c] ;  /* 0x000c0c0001027983 */ /* 0x001f220000100800 */
[----:B-1----:R-:W-:-:S02]  /*282a0*/  @!P0 IMAD.MOV.U32 R15, RZ, RZ, R7 ;  /* 0x000000ffff0f8224 */ /* 0x002fc400078e0007 */
[----:B------:R-:W-:-:S05]  /*282b0*/  @!P0 IMAD.MOV.U32 R14, RZ, RZ, R3 ;  /* 0x000000ffff0e8224 */ /* 0x000fca00078e0003 */
[----:B------:R0:W4:Y:S02]  /*282c0*/  @!P0 LDG.E.U16 R26, desc[UR6][R14.64] ;  /* 0x000000060e1a8981 */ /* 0x000124000c1e1500 */
[----:B0-----:R-:W-:Y:S02]  /*282d0*/  @!P1 IMAD.MOV.U32 R15, RZ, RZ, R6 ;  /* 0x000000ffff0f9224 */ /* 0x001fe400078e0006 */
[----:B------:R-:W-:-:S05]  /*282e0*/  @!P1 IMAD.MOV.U32 R14, RZ, RZ, R5 ;  /* 0x000000ffff0e9224 */ /* 0x000fca00078e0005 */
[----:B------:R2:W4:Y:S02]  /*282f0*/  @!P1 LDG.E.U16 R24, desc[UR6][R14.64] ;  /* 0x000000060e189981 */ /* 0x000524000c1e1500 */
[----:B--2---:R-:W-:Y:S02]  /*28300*/  @!P0 IMAD.MOV.U32 R15, RZ, RZ, R9 ;  /* 0x000000ffff0f8224 */ /* 0x004fe400078e0009 */
[----:B---3--:R-:W-:-:S05]  /*28310*/  @!P0 IMAD.MOV.U32 R14, RZ, RZ, R8 ;  /* 0x000000ffff0e8224 */ /* 0x008fca00078e0008 */
[----:B------:R0:W2:Y:S04]  /*28320*/  @!P0 LDG.E.U16 R22, desc[UR6][R14.64] ;  /* 0x000000060e168981 */ /* 0x0000a8000c1e1500 */
[----:B----4-:R-:W-:Y:S04]  /*28330*/  STL [R1+0x3bc0], R28 ;  /* 0x003bc01c01007387 */ /* 0x010fe80000100800 */
[----:B------:R-:W3:Y:S04]  /*28340*/  LDL R7, [R1+0xb90] ;  /* 0x000b900001077983 */ /* 0x000ee80000100800 */
[----:B------:R-:W4:Y:S04]  /*28350*/  LDL R3, [R1+0xb94] ;  /* 0x000b940001037983 */ /* 0x000f280000100800 */
[----:B------:R-:W-:Y:S04]  /*28360*/  STL [R1+0x3bc4], R26 ;  /* 0x003bc41a01007387 */ /* 0x000fe80000100800 */
[----:B------:R-:W3:Y:S04]  /*28370*/  LDL R6, [R1+0xb88] ;  /* 0x000b880001067983 */ /* 0x000ee80000100800 */
[----:B------:R-:W3:Y:S04]  /*28380*/  LDL R5, [R1+0xb8c] ;  /* 0x000b8c0001057983 */ /* 0x000ee80000100800 */
[----:B------:R1:W-:Y:S01]  /*28390*/  STL [R1+0x4], R10 ;  /* 0x0000040a01007387 */ /* 0x0003e20000100800 */
[----:B------:R-:W-:Y:S01]  /*283a0*/  PRMT R20, RZ, 0x7610, R20 ;  /* 0x00007610ff147816 */ /* 0x000fe20000000014 */
[----:B0-----:R-:W-:-:S02]  /*283b0*/  @!P1 IMAD.MOV.U32 R14, RZ, RZ, R2 ;  /* 0x000000ffff0e9224 */ /* 0x001fc400078e0002 */
[----:B------:R-:W-:-:S05]  /*283c0*/  @!P1 IMAD.MOV.U32 R15, RZ, RZ, R4 ;  /* 0x000000ffff0f9224 */ /* 0x000fca00078e0004 */
[----:B------:R4:W3:Y:S04]  /*283d0*/  @!P1 LDG.E.U16 R20, desc[UR6][R14.64] ;  /* 0x000000060e149981 */ /* 0x0008e8000c1e1500 */
[----:B------:R-:W-:Y:S04]  /*283e0*/  STL [R1+0x3bc8], R24 ;  /* 0x003bc81801007387 */ /* 0x000fe80000100800 */
[----:B--2---:R-:W-:Y:S04]  /*283f0*/  STL [R1+0x3bcc], R22 ;  /* 0x003bcc1601007387 */ /* 0x004fe80000100800 */
[----:B------:R-:W2:Y:S04]  /*28400*/  LDL R4, [R1+0xb10] ;  /* 0x000b100001047983 */ /* 0x000ea80000100800 */
[----:B------:R-:W2:Y:S01]  /*28410*/  LDL R2, [R1+0xb14] ;  /* 0x000b140001027983 */ /* 0x000ea20000100800 */
[----:B------:R-:W-:Y:S01]  /*28420*/  PRMT R18, RZ, 0x7610, R18 ;  /* 0x00007610ff127816 */ /* 0x000fe20000000012 */
[----:B----4-:R-:W-:-:S02]  /*28430*/  @!P0 IMAD.MOV.U32 R14, RZ, RZ, R3 ;  /* 0x000000ffff0e8224 */ /* 0x010fc400078e0003 */
[----:B---3--:R-:W-:-:S05]  /*28440*/  @!P0 IMAD.MOV.U32 R15, RZ, RZ, R7 ;  /* 0x000000ffff0f8224 */ /* 0x008fca00078e0007 */
[----:B------:R0:W3:Y:S01]  /*28450*/  @!P0 LDG.E.U16 R18, desc[UR6][R14.64] ;  /* 0x000000060e128981 */ /* 0x0000e2000c1e1500 */
[----:B------:R-:W-:Y:S01]  /*28460*/  PRMT R16, RZ, 0x7610, R16 ;  /* 0x00007610ff107816 */ /* 0x000fe20000000010 */
[----:B0-----:R-:W-:Y:S02]  /*28470*/  @!P1 IMAD.MOV.U32 R15, RZ, RZ, R6 ;  /* 0x000000ffff0f9224 */ /* 0x001fe400078e0006 */
[----:B------:R-:W-:-:S05]  /*28480*/  @!P1 IMAD.MOV.U32 R14, RZ, RZ, R5 ;  /* 0x000000ffff0e9224 */ /* 0x000fca00078e0005 */
[----:B------:R2:W4:Y:S01]  /*28490*/  @!P1 LDG.E.U16 R16, desc[UR6][R14.64] ;  /* 0x000000060e109981 */ /* 0x000522000c1e1500 */
[----:B------:R-:W-:-:S03]  /*284a0*/  PRMT R17, RZ, 0x7610, R17 ;  /* 0x00007610ff117816 */ /* 0x000fc60000000011 */
[----:B------:R-:W-:Y:S04]  /*284b0*/  STL [R1+0x3bd0], R20 ;  /* 0x003bd01401007387 */ /* 0x000fe80000100800 */
[----:B------:R-:W4:Y:S04]  /*284c0*/  LDL R3, [R1+0xb0c] ;  /* 0x000b0c0001037983 */ /* 0x000f280000100800 */
[----:B------:R-:W4:Y:S01]  /*284d0*/  LDL R12, [R1+0xb08] ;  /* 0x000b0800010c7983 */ /* 0x000f220000100800 */
[----:B--2---:R-:W-:Y:S02]  /*284e0*/  @!P0 IMAD.MOV.U32 R15, RZ, RZ, R4 ;  /* 0x000000ffff0f8224 */ /* 0x004fe400078e0004 */
[----:B------:R-:W-:-:S05]  /*284f0*/  @!P0 IMAD.MOV.U32 R14, RZ, RZ, R2 ;  /* 0x000000ffff0e8224 */ /* 0x000fca00078e0002 */
[----:B------:R0:W2:Y:S04]  /*28500*/  @!P0 LDG.E.U16 R17, desc[UR6][R14.64] ;  /* 0x000000060e118981 */ /* 0x0000a8000c1e1500 */
[----:B---3--:R-:W-:Y:S04]  /*28510*/  STL [R1+0x3bd4], R18 ;  /* 0x003bd41201007387 */ /* 0x008fe80000100800 */
[----:B------:R-:W3:Y:S04]  /*28520*/  LDL R11, [R1+0xa90] ;  /* 0x000a9000010b7983 */ /* 0x000ee80000100800 */
[----:B-1----:R-:W3:Y:S04]  /*28530*/  LDL R10, [R1+0xa94] ;  /* 0x000a9400010a7983 */ /* 0x002ee80000100800 */
[----:B------:R-:W3:Y:S04]  /*28540*/  LDL R9, [R1+0xa88] ;  /* 0x000a880001097983 */ /* 0x000ee80000100800 */
[----:B------:R-:W3:Y:S04]  /*28550*/  LDL R8, [R1+0xa8c] ;  /* 0x000a8c0001087983 */ /* 0x000ee80000100800 */
[----:B----4-:R-:W-:Y:S04]  /*28560*/  STL [R1+0x3bd8], R16 ;  /* 0x003bd81001007387 */ /* 0x010fe80000100800 */
[----:B------:R-:W4:Y:S04]  /*28570*/  LDL R7, [R1+0xa10] ;  /* 0x000a100001077983 */ /* 0x000f280000100800 */
[----:B------:R-:W4:Y:S04]  /*28580*/  LDL R6, [R1+0xa14] ;  /* 0x000a140001067983 */ /* 0x000f280000100800 */
[----:B------:R-:W4:Y:S04]  /*28590*/  LDL R5, [R1+0xa08] ;  /* 0x000a080001057983 */ /* 0x000f280000100800 */
[----:B------:R-:W4:Y:S04]  /*285a0*/  LDL R4, [R1+0xa0c] ;  /* 0x000a0c0001047983 */ /* 0x000f280000100800 */
[----:B------:R-:W4:Y:S01]  /*285b0*/  LDL R2, [R1+0x17bc] ;  /* 0x0017bc0001027983 */ /* 0x000f220000100800 */
[----:B0-----:R-:W-:-:S02]  /*285c0*/  @!P1 MOV R14, R3 ;  /* 0x00000003000e9202 */ /* 0x001fc40000000f00 */
[----:B------:R-:W-:Y:S01]  /*285d0*/  PRMT R19, RZ, 0x7610, R19 ;  /* 0x00007610ff137816 */ /* 0x000fe20000000013 */
[----:B------:R-:W-:Y:S01]  /*285e0*/  @!P1 IMAD.MOV.U32 R15, RZ, RZ, R12 ;  /* 0x000000ffff0f9224 */ /* 0x000fe200078e000c */
[----:B------:R-:W-:-:S04]  /*285f0*/  PRMT R21, RZ, 0x7610, R21 ;  /* 0x00007610ff157816 */ /* 0x000fc80000000015 */
[----:B------:R3:W4:Y:S04]  /*28600*/  @!P1 LDG.E.U16 R19, desc[UR6][R14.64] ;  /* 0x000000060e139981 */ /* 0x000728000c1e1500 */
[----:B--2---:R-:W-:Y:S04]  /*28610*/  STL [R1+0x3bdc], R17 ;  /* 0x003bdc1101007387 */ /* 0x004fe80000100800 */
[----:B------:R-:W2:Y:S01]  /*28620*/  LDL R3, [R1+0x17b0] ;  /* 0x0017b00001037983 */ /* 0x000ea20000100800 */
[----:B---3--:R-:W-:Y:S02]  /*28630*/  @!P0 IMAD.MOV.U32 R14, RZ, RZ, R10 ;  /* 0x000000ffff0e8224 */ /* 0x008fe400078e000a */
[----:B------:R-:W-:Y:S01]  /*28640*/  @!P0 IMAD.MOV.U32 R15, RZ, RZ, R11 ;  /* 0x000000ffff0f8224 */ /* 0x000fe200078e000b */
[----:B------:R-:W-:-:S04]  /*28650*/  PRMT R23, RZ, 0x7610, R23 ;  /* 0x00007610ff177816 */ /* 0x000fc80000000017 */
[----:B------:R0:W3:Y:S01]  /*28660*/  @!P0 LDG.E.U16 R21, desc[UR6][R14.64] ;  /* 0x000000060e158981 */ /* 0x0000e2000c1e1500 */
[----:B------:R-:W-:Y:S01]  /*28670*/  PRMT R25, RZ, 0x7610, R25 ;  /* 0x00007610ff197816 */ /* 0x000fe20000000019 */
[----:B0-----:R-:W-:Y:S02]  /*28680*/  @!P1 IMAD.MOV.U32 R14, RZ, RZ, R8 ;  /* 0x000000ffff0e9224 */ /* 0x001fe400078e0008 */
[----:B------:R-:W-:-:S05]  /*28690*/  @!P1 IMAD.MOV.U32 R15, RZ, RZ, R9 ;  /* 0x000000ffff0f9224 */ /* 0x000fca00078e0009 */
[----:B------:R4:W3:Y:S01]  /*286a0*/  @!P1 LDG.E.U16 R23, desc[UR6][R14.64] ;  /* 0x000000060e179981 */ /* 0x0008e2000c1e1500 */
[----:B------:R-:W-:Y:S01]  /*286b0*/  PRMT R27, RZ, 0x7610, R27 ;  /* 0x00007610ff1b7816 */ /* 0x000fe2000000001b */
[----:B----4-:R-:W-:Y:S02]  /*286c0*/  @!P0 IMAD.MOV.U32 R14, RZ, RZ, R6 ;  /* 0x000000ffff0e8224 */ /* 0x010fe400078e0006 */
[----:B------:R-:W-:-:S05]  /*286d0*/  @!P0 IMAD.MOV.U32 R15, RZ, RZ, R7 ;  /* 0x000000ffff0f8224 */ /* 0x000fca00078e0007 */
[----:B------:R0:W4:Y:S02]  /*286e0*/  @!P0 LDG.E.U16 R25, desc[UR6][R14.64] ;  /* 0x000000060e198981 */ /* 0x000124000c1e1500 */
[----:B0-----:R-:W-:Y:S02]  /*286f0*/  @!P1 IMAD.MOV.U32 R14, RZ, RZ, R4 ;  /* 0x000000ffff0e9224 */ /* 0x001fe400078e0004 */
[----:B------:R-:W-:-:S05]  /*28700*/  @!P1 IMAD.MOV.U32 R15, RZ, RZ, R5 ;  /* 0x000000ffff0f9224 */ /* 0x000fca00078e0005 */
[----:B------:R0:W4:Y:S01]  /*28710*/  @!P1 LDG.E.U16 R27, desc[UR6][R14.64] ;  /* 0x000000060e1b9981 */ /* 0x000122000c1e1500 */
[----:B------:R-:W-:Y:S01]  /*28720*/  PRMT R0, RZ, 0x7610, R0 ;  /* 0x00007610ff007816 */ /* 0x000fe20000000000 */
[----:B0-----:R-:W-:Y:S02]  /*28730*/  @!P0 IMAD.MOV.U32 R14, RZ, RZ, R2 ;  /* 0x000000ffff0e8224 */ /* 0x001fe400078e0002 */
[----:B--2---:R-:W-:-:S05]  /*28740*/  @!P0 IMAD.MOV.U32 R15, RZ, RZ, R3 ;  /* 0x000000ffff0f8224 */ /* 0x004fca00078e0003 */
[----:B------:R-:W2:Y:S04]  /*28750*/  @!P0 LDG.E.U16 R0, desc[UR6][R14.64] ;  /* 0x000000060e008981 */ /* 0x000ea8000c1e1500 */
[----:B------:R-:W-:Y:S04]  /*28760*/  STL [R1+0x3be0], R19 ;  /* 0x003be01301007387 */ /* 0x000fe80000100800 */
[----:B---3--:R-:W-:Y:S04]  /*28770*/  STL [R1+0x3be4], R21 ;  /* 0x003be41501007387 */ /* 0x008fe80000100800 */
[----:B------:R-:W-:Y:S04]  /*28780*/  STL [R1+0x3be8], R23 ;  /* 0x003be81701007387 */ /* 0x000fe80000100800 */
[----:B----4-:R0:W-:Y:S04]  /*28790*/  STL [R1+0x3bec], R25 ;  /* 0x003bec1901007387 */ /* 0x0101e80000100800 */
[----:B------:R-:W-:Y:S04]  /*287a0*/  STL [R1+0x3bf0], R27 ;  /* 0x003bf01b01007387 */ /* 0x000fe80000100800 */
[----:B0-----:R-:W3:Y:S04]  /*287b0*/  LDL.LU R25, [R1+0x7a4] ;  /* 0x0007a40001197983 */ /* 0x001ee80000300800 */
        /* <DEDUP_REMOVED lines=15> */
[----:B--2---:R0:W-:Y:S04]  /*288b0*/  STL [R1+0x1dc], R0 ;  /* 0x0001dc0001007387 */ /* 0x0041e80000100800 */
[----:B0-----:R-:W2:Y:S04]  /*288c0*/  LDL.LU R0, [R1+0x724] ;  /* 0x0007240001007983 */ /* 0x001ea80000300800 */
[----:B------:R-:W2:Y:S04]  /*288d0*/  LDL.LU R5, [R1+0x31c] ;  /* 0x00031c0001057983 */ /* 0x000ea80000300800 */
[----:B------:R-:W2:Y:S04]  /*288e0*/  LDL.LU R9, [R1+0x304] ;  /* 0x0003040001097983 */ /* 0x000ea80000300800 */
[----:B------:R-:W2:Y:S01]  /*288f0*/  LDL.LU R10, [R1+0x2fc] ;  /* 0x0002fc00010a7983 */ /* 0x000ea20000300800 */
[----:B------:R-:W0:Y:S03]  /*28900*/  S2R R12, SR_TID.X ;  /* 0x00000000000c7919 */ /* 0x000e260000002100 */
[----:B------:R-:W2:Y:S04]  /*28910*/  LDL.LU R13, [R1+0x2e4] ;  /* 0x0002e400010d7983 */ /* 0x000ea80000300800 */
[----:B------:R-:W2:Y:S04]  /*28920*/  LDL.LU R6, [R1+0x2bc] ;  /* 0x0002bc0001067983 */ /* 0x000ea80000300800 */
[----:B------:R-:W2:Y:S04]  /*28930*/  LDL.LU R11, [R1+0x2b4] ;  /* 0x0002b400010b7983 */ /* 0x000ea80000300800 */
        /* <DEDUP_REMOVED lines=10> */
[----:B0-----:R-:W-:-:S05]  /*289e0*/  LOP3.LUT R12, R12, 0x3f, RZ, 0xc0, !PT ;  /* 0x0000003f0c0c7812 */ /* 0x001fca00078ec0ff */
[----:B------:R-:W-:-:S05]  /*289f0*/  IMAD.SHL.U32 R12, R12, 0x2, RZ ;  /* 0x000000020c0c7824 */ /* 0x000fca00078e00ff */
[----:B------:R-:W-:-:S05]  /*28a00*/  LOP3.LUT R8, R12, 0x60, RZ, 0x3c, !PT ;  /* 0x000000600c087812 */ /* 0x000fca00078e3cff */
[----:B---3--:R-:W-:Y:S04]  /*28a10*/  STS.U16 [R8+UR4+0x2600], R25 ;  /* 0x0026001908007988 */ /* 0x008fe80008000404 */
        /* <DEDUP_REMOVED lines=10> */
[----:B------:R-:W-:Y:S04]  /*28ac0*/  STL [R1+0x3a80], R15 ;  /* 0x003a800f01007387 */ /* 0x000fe80000100800 */
        /* <DEDUP_REMOVED lines=10> */
[----:B--2---:R0:W-:Y:S04]  /*28b70*/  STS.U16 [R8+UR4+0x6600], R0 ;  /* 0x0066000008007988 */ /* 0x0041e80008000404 */
[----:B------:R-:W-:Y:S04]  /*28b80*/  STS.U16 [R8+UR4+0x6680], R5 ;  /* 0x0066800508007988 */ /* 0x000fe80008000404 */
[----:B------:R1:W-:Y:S04]  /*28b90*/  STS.U16 [R8+UR4+0x6e00], R9 ;  /* 0x006e000908007988 */ /* 0x0003e80008000404 */
[----:B------:R2:W-:Y:S04]  /*28ba0*/  STS.U16 [R8+UR4+0x6e80], R10 ;  /* 0x006e800a08007988 */ /* 0x0005e80008000404 */
[----:B0-----:R-:W3:Y:S04]  /*28bb0*/  LDL.LU R0, [R1+0x7c4] ;  /* 0x0007c40001007983 */ /* 0x001ee80000300800 */
[----:B-1----:R-:W4:Y:S04]  /*28bc0*/  LDL.LU R9, [R1+0x7c0] ;  /* 0x0007c00001097983 */ /* 0x002f280000300800 */
[----:B--2---:R-:W2:Y:S04]  /*28bd0*/  LDL.LU R10, [R1+0x7bc] ;  /* 0x0007bc00010a7983 */ /* 0x004ea80000300800 */
[----:B------:R-:W2:Y:S04]  /*28be0*/  LDL.LU R27, [R1+0x7b8] ;  /* 0x0007b800011b7983 */ /* 0x000ea80000300800 */
[----:B------:R0:W-:Y:S04]  /*28bf0*/  STS.U16 [R8+UR4+0x7600], R7 ;  /* 0x0076000708007988 */ /* 0x0001e80008000404 */
[----:B------:R1:W-:Y:S01]  /*28c00*/  STS.U16 [R8+UR4+0x7680], R13 ;  /* 0x0076800d08007988 */ /* 0x0003e20008000404 */
[----:B0-----:R-:W-:-:S03]  /*28c10*/  LOP3.LUT R7, R12, 0x70, RZ, 0x3c, !PT ;  /* 0x000000700c077812 */ /* 0x001fc600078e3cff */
[----:B------:R-:W2:Y:S04]  /*28c20*/  LDL.LU R12, [R1+0x7b4] ;  /* 0x0007b400010c7983 */ /* 0x000ea80000300800 */
[----:B-1----:R-:W2:Y:S04]  /*28c30*/  LDL.LU R13, [R1+0x7b0] ;  /* 0x0007b000010d7983 */ /* 0x002ea80000300800 */
        /* <DEDUP_REMOVED lines=14> */
[----:B------:R-:W-:Y:S04]  /*28d20*/  STS.U16 [R8+UR4+0x7e00], R6 ;  /* 0x007e000608007988 */ /* 0x000fe80008000404 */
[----:B------:R-:W2:Y:S04]  /*28d30*/  LDL.LU R3, [R1+0x73c] ;  /* 0x00073c0001037983 */ /* 0x000ea80000300800 */
[----:B------:R0:W-:Y:S04]  /*28d40*/  STS.U16 [R8+UR4+0x7e80], R11 ;  /* 0x007e800b08007988 */ /* 0x0001e80008000404 */
[----:B------:R-:W2:Y:S04]  /*28d50*/  LDL.LU R4, [R1+0x738] ;  /* 0x0007380001047983 */ /* 0x000ea80000300800 */
[----:B0-----:R-:W2:Y:S04]  /*28d60*/  LDL.LU R11, [R1+0x72c] ;  /* 0x00072c00010b7983 */ /* 0x001ea80000300800 */
[----:B------:R-:W2:Y:S04]  /*28d70*/  LDL.LU R5, [R1+0x728] ;  /* 0x0007280001057983 */ /* 0x000ea80000300800 */
[----:B------:R-:W2:Y:S04]  /*28d80*/  LDL.LU R6, [R1+0x314] ;  /* 0x0003140001067983 */ /* 0x000ea80000300800 */
[----:B---3--:R0:W-:Y:S04]  /*28d90*/  STS.U16 [R7+UR4+0x700], R0 ;  /* 0x0007000007007988 */ /* 0x0081e80008000404 */
[----:B----4-:R1:W-:Y:S04]  /*28da0*/  STS.U16 [R7+UR4+0x780], R9 ;  /* 0x0007800907007988 */ /* 0x0103e80008000404 */
[----:B--2---:R2:W-:Y:S04]  /*28db0*/  STS.U16 [R7+UR4+0xf00], R10 ;  /* 0x000f000a07007988 */ /* 0x0045e80008000404 */
[----:B0-----:R-:W3:Y:S04]  /*28dc0*/  LDL.LU R0, [R1+0x30c] ;  /* 0x00030c0001007983 */ /* 0x001ee80000300800 */
[----:B------:R-:W4:Y:S04]  /*28dd0*/  LDL.LU R8, [R1+0x2f4] ;  /* 0x0002f40001087983 */ /* 0x000f280000300800 */
[----:B-1----:R-:W4:Y:S04]  /*28de0*/  LDL.LU R9, [R1+0x2f0] ;  /* 0x0002f00001097983 */ /* 0x002f280000300800 */
[----:B--2---:R-:W2:Y:S04]  /*28df0*/  LDL.LU R10, [R1+0x2cc] ;  /* 0x0002cc00010a7983 */ /* 0x004ea80000300800 */
[----:B------:R-:W-:Y:S04]  /*28e00*/  STS.U16 [R7+UR4+0xf80], R27 ;  /* 0x000f801b07007988 */ /* 0x000fe80008000404 */
        /* <DEDUP_REMOVED lines=18> */
[----:B------:R-:W-:Y:S04]  /*28f30*/  STS.U16 [R7+UR4+0x5780], R4 ;  /* 0x0057800407007988 */ /* 0x000fe80008000404 */
[----:B-1----:R-:W2:Y:S04]  /*28f40*/  LDL.LU R13, [R1+0x26c] ;  /* 0x00026c00010d7983 */ /* 0x002ea80000300800 */
[----:B------:R0:W-:Y:S02]  /*28f50*/  STS.U16 [R7+UR4+0x5f00], R11 ;  /* 0x005f000b07007988 */ /* 0x0001e40008000404 */
[----:B0-----:R-:W0:Y:S02]  /*28f60*/  S2R R11, SR_TID.X ;  /* 0x00000000000b7919 */ /* 0x001e240000002100 */
[----:B------:R-:W-:Y:S04]  /*28f70*/  STS.U16 [R7+UR4+0x5f80], R5 ;  /* 0x005f800507007988 */ /* 0x000fe80008000404 */
[----:B------:R-:W-:Y:S04]  /*28f80*/  STS.U16 [R7+UR4+0x6700], R6 ;  /* 0x0067000607007988 */ /* 0x000fe80008000404 */
[----:B0-----:R-:W-:Y:S04]  /*28f90*/  STL [R1+0x3c4c], R11 ;  /* 0x003c4c0b01007387 */ /* 0x001fe80000100800 */
[----:B---3--:R0:W-:Y:S04]  /*28fa0*/  STS.U16 [R7+UR4+0x6780], R0 ;  /* 0x0067800007007988 */ /* 0x0081e80008000404 */
[----:B----4-:R-:W-:Y:S04]  /*28fb0*/  STS.U16 [R7+UR4+0x6f00], R8 ;  /* 0x006f000807007988 */ /* 0x010fe80008000404 */
[----:B------:R-:W-:Y:S04]  /*28fc0*/  STS.U16 [R7+UR4+0x6f80], R9 ;  /* 0x006f800907007988 */ /* 0x000fe80008000404 */
[----:B--2---:R1:W-:Y:S01]  /*28fd0*/  STS.U16 [R7+UR4+0x7700], R10 ;  /* 0x0077000a07007988 */ /* 0x0043e20008000404 */
[----:B0-----:R-:W-:-:S03]  /*28fe0*/  LOP3.LUT R0, R11, 0x3f, RZ, 0xc0, !PT ;  /* 0x0000003f0b007812 */ /* 0x001fc600078ec0ff */
[----:B-1----:R-:W2:Y:S04]  /*28ff0*/  LDL.LU R10, [R1+0x264] ;  /* 0x00026400010a7983 */ /* 0x002ea80000300800 */
[----:B------:R-:W-:Y:S04]  /*29000*/  STL [R1+0x3c38], R0 ;  /* 0x003c380001007387 */ /* 0x000fe80000100800 */
[----:B------:R-:W3:Y:S04]  /*29010*/  LDL.LU R11, [R1+0x1d0] ;  /* 0x0001d000010b7983 */ /* 0x000ee80000300800 */
[----:B---3--:R0:W-:Y:S04]  /*29020*/  STL [R1+0x3c50], R11 ;  /* 0x003c500b01007387 */ /* 0x0081e80000100800 */
[----:B0-----:R-:W3:Y:S04]  /*29030*/  LDL.LU R11, [R1+0x1d4] ;  /* 0x0001d400010b7983 */ /* 0x001ee80000300800 */
[----:B------:R-:W-:Y:S04]  /*29040*/  STS.U16 [R7+UR4+0x7780], R12 ;  /* 0x0077800c07007988 */ /* 0x000fe80008000404 */
[----:B------:R-:W-:Y:S01]  /*29050*/  STS.U16 [R7+UR4+0x7f00], R13 ;  /* 0x007f000d07007988 */ /* 0x000fe20008000404 */
[----:B------:R-:W-:-:S03]  /*29060*/  IMAD.SHL.U32 R6, R0, 0x2, RZ ;  /* 0x0000000200067824 */ /* 0x000fc600078e00ff */
[----:B---3--:R0:W-:Y:S04]  /*29070*/  STL [R1+0x3c54], R11 ;  /* 0x003c540b01007387 */ /* 0x0081e80000100800 */
        /* <DEDUP_REMOVED lines=24> */
[----:B--2---:R0:W-:Y:S04]  /*29200*/  STS.U16 [R7+UR4+0x7f80], R10 ;  /* 0x007f800a07007988 */ /* 0x0041e80008000404 */
[----:B0-----:R-:W2:Y:S04]  /*29210*/  LDL.LU R7, [R1+0x108] ;  /* 0x0001080001077983 */ /* 0x001ea80000300800 */
[----:B------:R-:W2:Y:S04]  /*29220*/  LDL.LU R8, [R1+0x104] ;  /* 0x0001040001087983 */ /* 0x000ea80000300800 */
[----:B------:R-:W2:Y:S04]  /*29230*/  LDL.LU R9, [R1+0x88] ;  /* 0x0000880001097983 */ /* 0x000ea80000300800 */
[----:B------:R-:W2:Y:S04]  /*29240*/  LDL.LU R10, [R1+0x84] ;  /* 0x00008400010a7983 */ /* 0x000ea80000300800 */
[----:B---3--:R0:W-:Y:S04]  /*29250*/  STS.U16 [R6+UR4+0x8000], R11 ;  /* 0x0080000b06007988 */ /* 0x0081e80008000404 */
[----:B0-----:R-:W3:Y:S04]  /*29260*/  LDL.LU R11, [R1+0x3c54] ;  /* 0x003c5400010b7983 */ /* 0x001ee80000300800 */
[----:B---3--:R0:W-:Y:S04]  /*29270*/  STS.U16 [R6+UR4+0x8080], R11 ;  /* 0x0080800b06007988 */ /* 0x0081e80008000404 */
[----:B0-----:R-:W3:Y:S04]  /*29280*/  LDL.LU R11, [R1+0x3c50] ;  /* 0x003c5000010b7983 */ /* 0x001ee80000300800 */
[----:B---3--:R0:W-:Y:S04]  /*29290*/  STS.U16 [R6+UR4+0x8800], R11 ;  /* 0x0088000b06007988 */ /* 0x0081e80008000404 */
[----:B----4-:R1:W-:Y:S04]  /*292a0*/  STS.U16 [R6+UR4+0x8880], R12 ;  /* 0x0088800c06007988 */ /* 0x0103e80008000404 */
[----:B------:R3:W-:Y:S04]  /*292b0*/  STS.U16 [R6+UR4+0x9000], R13 ;  /* 0x0090000d06007988 */ /* 0x0007e80008000404 */
[----:B0-----:R-:W4:Y:S04]  /*292c0*/  LDL.LU R11, [R1+0x3c4c] ;  /* 0x003c4c00010b7983 */ /* 0x001f280000300800 */
[----:B-1----:R-:W2:Y:S04]  /*292d0*/  LDL.LU R12, [R1+0x3c48] ;  /* 0x003c4800010c7983 */ /* 0x002ea80000300800 */
[----:B---3--:R-:W3:Y:S04]  /*292e0*/  LDL.LU R13, [R1+0x3c44] ;  /* 0x003c4400010d7983 */ /* 0x008ee80000300800 */
[----:B------:R0:W-:Y:S04]  /*292f0*/  STS.U16 [R6+UR4+0x9080], R0 ;  /* 0x0090800006007988 */ /* 0x0001e80008000404 */
[----:B---3--:R-:W-:Y:S04]  /*29300*/  STL [R1+0x3bfc], R13 ;  /* 0x003bfc0d01007387 */ /* 0x008fe80000100800 */
[----:B0-----:R-:W3:Y:S04]  /*29310*/  LDL.LU R0, [R1+0x174] ;  /* 0x0001740001007983 */ /* 0x001ee80000300800 */
[----:B---3--:R0:W-:Y:S04]  /*29320*/  STL [R1+0x3c3c], R0 ;  /* 0x003c3c0001007387 */ /* 0x0081e80000100800 */
[----:B0-----:R-:W3:Y:S04]  /*29330*/  LDL.LU R0, [R1+0x178] ;  /* 0x0001780001007983 */ /* 0x001ee80000300800 */
        /* <DEDUP_REMOVED lines=14> */
[----:B------:R-:W-:Y:S01]  /*29420*/  STS.U16 [R6+UR4+0xd000], R28 ;  /* 0x00d0001c06007988 */ /* 0x000fe20008000404 */
[----:B----4-:R-:W-:-:S03]  /*29430*/  LOP3.LUT R11, R11, 0x3f, RZ, 0xc0, !PT ;  /* 0x0000003f0b0b7812 */ /* 0x010fc600078ec0ff */
[----:B------:R-:W-:Y:S04]  /*29440*/  STS.U16 [R6+UR4+0xd080], R29 ;  /* 0x00d0801d06007988 */ /* 0x000fe80008000404 */
[----:B------:R-:W-:Y:S04]  /*29450*/  STS.U16 [R6+UR4+0xd800], R2 ;  /* 0x00d8000206007988 */ /* 0x000fe80008000404 */
[----:B------:R-:W-:Y:S04]  /*29460*/  STS.U16 [R6+UR4+0xd880], R3 ;  /* 0x00d8800306007988 */ /* 0x000fe80008000404 */
[----:B------:R-:W-:Y:S04]  /*29470*/  STS.U16 [R6+UR4+0xe000], R4 ;  /* 0x00e0000406007988 */ /* 0x000fe80008000404 */
[----:B------:R-:W-:Y:S01]  /*29480*/  STS.U16 [R6+UR4+0xe080], R5 ;  /* 0x00e0800506007988 */ /* 0x000fe20008000404 */
[----:B------:R-:W-:-:S03]  /*29490*/  IMAD.SHL.U32 R11, R11, 0x2, RZ ;  /* 0x000000020b0b7824 */ /* 0x000fc600078e00ff */
[----:B--2---:R-:W-:Y:S04]  /*294a0*/  STS.U16 [R6+UR4+0xe800], R7 ;  /* 0x00e8000706007988 */ /* 0x004fe80008000404 */
[----:B------:R-:W-:Y:S04]  /*294b0*/  STS.U16 [R6+UR4+0xe880], R8 ;  /* 0x00e8800806007988 */ /* 0x000fe80008000404 */
[----:B------:R-:W-:Y:S04]  /*294c0*/  STS.U16 [R6+UR4+0xf000], R9 ;  /* 0x00f0000906007988 */ /* 0x000fe80008000404 */
[----:B------:R-:W-:Y:S04]  /*294d0*/  STS.U16 [R6+UR4+0xf080], R10 ;  /* 0x00f0800a06007988 */ /* 0x000fe80008000404 */
[----:B---3--:R0:W-:Y:S04]  /*294e0*/  STL [R1+0x3c40], R0 ;  /* 0x003c400001007387 */ /* 0x0081e80000100800 */
[----:B0-----:R-:W2:Y:S01]  /*294f0*/  LDL.LU R0, [R1+0x17c] ;  /* 0x00017c0001007983 */ /* 0x001ea20000300800 */
[----:B------:R-:W-:-:S03]  /*29500*/  LOP3.LUT R9, R11, 0x10, RZ, 0x3c, !PT ;  /* 0x000000100b097812 */ /* 0x000fc600078e3cff */
[----:B------:R-:W3:Y:S04]  /*29510*/  LDL.LU R10, [R1+0x170] ;  /* 0x00017000010a7983 */ /* 0x000ee80000300800 */
[----:B------:R0:W-:Y:S04]  /*29520*/  STS.U16 [R6+UR4+0xf800], R13 ;  /* 0x00f8000d06007988 */ /* 0x0001e80008000404 */
        /* <DEDUP_REMOVED lines=25> */
[----:B------:R0:W-:Y:S04]  /*296c0*/  STL [R1+0x3c2c], R6 ;  /* 0x003c2c0601007387 */ /* 0x0001e80000100800 */
[----:B0-----:R-:W4:Y:S04]  /*296d0*/  LDL.LU R6, [R1+0x164] ;  /* 0x0001640001067983 */ /* 0x001f280000300800 */
[----:B------:R0:W-:Y:S04]  /*296e0*/  STL [R1+0x3c00], R12 ;  /* 0x003c000c01007387 */ /* 0x0001e80000100800 */
[----:B0-----:R-:W4:Y:S04]  /*296f0*/  LDL.LU R12, [R1+0x168] ;  /* 0x00016800010c7983 */ /* 0x001f280000300800 */
[----:B--2---:R0:W-:Y:S04]  /*29700*/  STS.U16 [R9+UR4+0x8100], R0 ;  /* 0x0081000009007988 */ /* 0x0041e80008000404 */
[----:B0-----:R-:W2:Y:S04]  /*29710*/  LDL.LU R0, [R1+0x3c40] ;  /* 0x003c400001007983 */ /* 0x001ea80000300800 */
[----:B--2---:R0:W-:Y:S04]  /*29720*/  STS.U16 [R9+UR4+0x8180], R0 ;  /* 0x0081800009007988 */ /* 0x0041e80008000404 */
[----:B0-----:R-:W2:Y:S04]  /*29730*/  LDL.LU R0, [R1+0x3c3c] ;  /* 0x003c3c0001007983 */ /* 0x001ea80000300800 */
[----:B--2---:R0:W-:Y:S04]  /*29740*/  STS.U16 [R9+UR4+0x8900], R0 ;  /* 0x0089000009007988 */ /* 0x0041e80008000404 */
[----:B---3--:R1:W-:Y:S04]  /*29750*/  STS.U16 [R9+UR4+0x8980], R10 ;  /* 0x0089800a09007988 */ /* 0x0083e80008000404 */
[----:B----4-:R2:W-:Y:S04]  /*29760*/  STS.U16 [R9+UR4+0x9100], R11 ;  /* 0x0091000b09007988 */ /* 0x0105e80008000404 */
[----:B0-----:R-:W3:Y:S04]  /*29770*/  LDL.LU R0, [R1+0x3c38] ;  /* 0x003c380001007983 */ /* 0x001ee80000300800 */
[----:B-1----:R-:W4:Y:S04]  /*29780*/  LDL.LU R10, [R1+0x3c34] ;  /* 0x003c3400010a7983 */ /* 0x002f280000300800 */
[----:B--2---:R-:W2:Y:S04]  /*29790*/  LDL.LU R11, [R1+0x3c30] ;  /* 0x003c3000010b7983 */ /* 0x004ea80000300800 */
        /* <DEDUP_REMOVED lines=24> */
[----:B------:R4:W-:Y:S01]  /*29920*/  STS.U16 [R9+UR4+0xf180], R8 ;  /* 0x00f1800809007988 */ /* 0x0009e20008000404 */
[----:B---3--:R-:W-:-:S03]  /*29930*/  IMAD.SHL.U32 R0, R0, 0x2, RZ ;  /* 0x0000000200007824 */ /* 0x008fc600078e00ff */
[----:B--2---:R-:W-:Y:S04]  /*29940*/  STL [R1+0x3c04], R11 ;  /* 0x003c040b01007387 */ /* 0x004fe80000100800 */
[----:B0-----:R-:W2:Y:S04]  /*29950*/  LDL.LU R6, [R1+0x100] ;  /* 0x0001000001067983 */ /* 0x001ea80000300800 */
[----:B------:R-:W-:Y:S04]  /*29960*/  STS.U16 [R9+UR4+0xf900], R11 ;  /* 0x00f9000b09007988 */ /* 0x000fe80008000404 */
[----:B-1----:R-:W3:Y:S04]  /*29970*/  LDL.LU R7, [R1+0xfc] ;  /* 0x0000fc0001077983 */ /* 0x002ee80000300800 */
[----:B----4-:R0:W-:Y:S04]  /*29980*/  STS.U16 [R9+UR4+0xf980], R10 ;  /* 0x00f9800a09007988 */ /* 0x0101e80008000404 */
[----:B------:R-:W4:Y:S01]  /*29990*/  LDL.LU R8, [R1+0xf8] ;  /* 0x0000f80001087983 */ /* 0x000f220000300800 */
[----:B------:R-:W-:-:S03]  /*299a0*/  LOP3.LUT R5, R0, 0x20, RZ, 0x3c, !PT ;  /* 0x0000002000057812 */ /* 0x000fc600078e3cff */
        /* <DEDUP_REMOVED lines=24> */
[----:B------:R-:W-:Y:S04]  /*29b30*/  STL [R1+0x3a70], R10 ;  /* 0x003a700a01007387 */ /* 0x000fe80000100800 */
[----:B------:R-:W-:Y:S04]  /*29b40*/  STL [R1+0x3a78], R10 ;  /* 0x003a780a01007387 */ /* 0x000fe80000100800 */
[----:B------:R0:W-:Y:S04]  /*29b50*/  STL [R1+0x3c08], R10 ;  /* 0x003c080a01007387 */ /* 0x0001e80000100800 */
[----:B0-----:R-:W4:Y:S04]  /*29b60*/  LDL.LU R10, [R1+0xec] ;  /* 0x0000ec00010a7983 */ /* 0x001f280000300800 */
[----:B--2---:R0:W-:Y:S04]  /*29b70*/  STS.U16 [R5+UR4+0x8200], R6 ;  /* 0x0082000605007988 */ /* 0x0041e80008000404 */
[----:B---3--:R1:W-:Y:S04]  /*29b80*/  STS.U16 [R5+UR4+0x8280], R7 ;  /* 0x0082800705007988 */ /* 0x0083e80008000404 */
[----:B----4-:R2:W-:Y:S04]  /*29b90*/  STS.U16 [R5+UR4+0x8a00], R8 ;  /* 0x008a000805007988 */ /* 0x0105e80008000404 */
[----:B0-----:R-:W3:Y:S04]  /*29ba0*/  LDL.LU R6, [R1+0x3c2c] ;  /* 0x003c2c0001067983 */ /* 0x001ee80000300800 */
[----:B-1----:R-:W4:Y:S04]  /*29bb0*/  LDL.LU R7, [R1+0x3c28] ;  /* 0x003c280001077983 */ /* 0x002f280000300800 */
[----:B------:R0:W-:Y:S04]  /*29bc0*/  STS.U16 [R5+UR4+0x8a80], R9 ;  /* 0x008a800905007988 */ /* 0x0001e80008000404 */
[----:B--2---:R-:W2:Y:S04]  /*29bd0*/  LDL.LU R8, [R1+0x3c24] ;  /* 0x003c240001087983 */ /* 0x004ea80000300800 */
[----:B------:R1:W-:Y:S04]  /*29be0*/  STS.U16 [R5+UR4+0x9200], R0 ;  /* 0x0092000005007988 */ /* 0x0003e80008000404 */
[----:B0-----:R-:W4:Y:S04]  /*29bf0*/  LDL.LU R9, [R1+0x3c20] ;  /* 0x003c200001097983 */ /* 0x001f280000300800 */
[----:B-1----:R-:W3:Y:S04]  /*29c00*/  LDL.LU R0, [R1+0x3c1c] ;  /* 0x003c1c0001007983 */ /* 0x002ee80000300800 */
        /* <DEDUP_REMOVED lines=23> */
[----:B---3--:R0:W-:Y:S02]  /*29d80*/  STS.U16 [R5+UR4+0xf200], R0 ;  /* 0x00f2000005007988 */ /* 0x0081e40008000404 */
[----:B0-----:R-:W-:-:S05]  /*29d90*/  LOP3.LUT R0, R6, 0x30, RZ, 0x3c, !PT ;  /* 0x0000003006007812 */ /* 0x001fca00078e3cff */
[----:B------:R-:W-:Y:S04]  /*29da0*/  STL [R1+0x3c18], R0 ;  /* 0x003c180001007387 */ /* 0x000fe80000100800 */
[----:B------:R-:W3:Y:S04]  /*29db0*/  LDL.LU R10, [R1+0x74] ;  /* 0x00007400010a7983 */ /* 0x000ee80000300800 */
[----:B---3--:R0:W-:Y:S04]  /*29dc0*/  STL [R1+0x3c0c], R10 ;  /* 0x003c0c0a01007387 */ /* 0x0081e80000100800 */
[----:B0-----:R-:W3:Y:S04]  /*29dd0*/  LDL.LU R10, [R1+0x78] ;  /* 0x00007800010a7983 */ /* 0x001ee80000300800 */
[----:B---3--:R0:W-:Y:S04]  /*29de0*/  STL [R1+0x3c10], R10 ;  /* 0x003c100a01007387 */ /* 0x0081e80000100800 */
[----:B0-----:R-:W3:Y:S01]  /*29df0*/  LDL.LU R10, [R1+0x7c] ;  /* 0x00007c00010a7983 */ /* 0x001ee20000300800 */
[----:B------:R-:W-:-:S05]  /*29e00*/  LOP3.LUT R0, R6, 0x20, RZ, 0x3c, !PT ;  /* 0x0000002006007812 */ /* 0x000fca00078e3cff */
        /* <DEDUP_REMOVED lines=29> */
[----:B------:R-:W2:Y:S04]  /*29fe0*/  LDL.LU R0, [R1+0x3c18] ;  /* 0x003c180001007983 */ /* 0x000ea80000300800 */
[----:B--2---:R0:W-:Y:S04]  /*29ff0*/  STS.U16 [R0+UR4+0x8300], R10 ;  /* 0x0083000a00007988 */ /* 0x0041e80008000404 */
[----:B0-----:R-:W2:Y:S04]  /*2a000*/  LDL.LU R10, [R1+0x3c14] ;  /* 0x003c1400010a7983 */ /* 0x001ea80000300800 */
[----:B--2---:R0:W-:Y:S04]  /*2a010*/  STS.U16 [R0+UR4+0x8380], R10 ;  /* 0x0083800a00007988 */ /* 0x0041e80008000404 */
[----:B0-----:R-:W2:Y:S04]  /*2a020*/  LDL.LU R10, [R1+0x3c10] ;  /* 0x003c1000010a7983 */ /* 0x001ea80000300800 */
[----:B--2---:R0:W-:Y:S04]  /*2a030*/  STS.U16 [R0+UR4+0x8b00], R10 ;  /* 0x008b000a00007988 */ /* 0x0041e80008000404 */
[----:B0-----:R-:W2:Y:S04]  /*2a040*/  LDL.LU R10, [R1+0x3c0c] ;  /* 0x003c0c00010a7983 */ /* 0x001ea80000300800 */
[----:B--2---:R0:W-:Y:S04]  /*2a050*/  STS.U16 [R0+UR4+0x8b80], R10 ;  /* 0x008b800a00007988 */ /* 0x0041e80008000404 */
[----:B---3--:R1:W-:Y:S04]  /*2a060*/  STS.U16 [R0+UR4+0x9300], R11 ;  /* 0x0093000b00007988 */ /* 0x0083e80008000404 */
[----:B----4-:R2:W-:Y:S04]  /*2a070*/  STS.U16 [R0+UR4+0x9380], R12 ;  /* 0x0093800c00007988 */ /* 0x0105e80008000404 */
[----:B------:R3:W-:Y:S04]  /*2a080*/  STS.U16 [R0+UR4+0x9b00], R13 ;  /* 0x009b000d00007988 */ /* 0x0007e80008000404 */
[----:B------:R4:W-:Y:S04]  /*2a090*/  STS.U16 [R0+UR4+0x9b80], R15 ;  /* 0x009b800f00007988 */ /* 0x0009e80008000404 */
[----:B------:R4:W-:Y:S04]  /*2a0a0*/  STS.U16 [R0+UR4+0xa300], R14 ;  /* 0x00a3000e00007988 */ /* 0x0009e80008000404 */
[----:B0-----:R-:W4:Y:S04]  /*2a0b0*/  LDL.LU R10, [R1+0x3c08] ;  /* 0x003c0800010a7983 */ /* 0x001f280000300800 */
[----:B-1----:R-:W4:Y:S04]  /*2a0c0*/  LDL.LU R11, [R1+0x3c04] ;  /* 0x003c0400010b7983 */ /* 0x002f280000300800 */
[----:B--2---:R-:W2:Y:S04]  /*2a0d0*/  LDL.LU R12, [R1+0x3c00] ;  /* 0x003c0000010c7983 */ /* 0x004ea80000300800 */
[----:B---3--:R-:W3:Y:S04]  /*2a0e0*/  LDL.LU R13, [R1+0x3bfc] ;  /* 0x003bfc00010d7983 */ /* 0x008ee80000300800 */
[----:B----4-:R-:W4:Y:S04]  /*2a0f0*/  LDL.LU R15, [R1+0x3bf8] ;  /* 0x003bf800010f7983 */ /* 0x010f280000300800 */
[----:B------:R-:W2:Y:S04]  /*2a100*/  LDL.LU R14, [R1+0x3bf4] ;  /* 0x003bf400010e7983 */ /* 0x000ea80000300800 */
[----:B------:R0:W-:Y:S04]  /*2a110*/  STS.U16 [R0+UR4+0xa380], R27 ;  /* 0x00a3801b00007988 */ /* 0x0001e80008000404 */
[----:B------:R1:W-:Y:S04]  /*2a120*/  STS.U16 [R0+UR4+0xab00], R25 ;  /* 0x00ab001900007988 */ /* 0x0003e80008000404 */
[----:B------:R1:W-:Y:S04]  /*2a130*/  STS.U16 [R0+UR4+0xab80], R23 ;  /* 0x00ab801700007988 */ /* 0x0003e80008000404 */
[----:B------:R1:W-:Y:S04]  /*2a140*/  STS.U16 [R0+UR4+0xb300], R21 ;  /* 0x00b3001500007988 */ /* 0x0003e80008000404 */
[----:B------:R1:W-:Y:S04]  /*2a150*/  STS.U16 [R0+UR4+0xb380], R19 ;  /* 0x00b3801300007988 */ /* 0x0003e80008000404 */
[----:B------:R1:W-:Y:S04]  /*2a160*/  STS.U16 [R0+UR4+0xbb00], R17 ;  /* 0x00bb001100007988 */ /* 0x0003e80008000404 */
[----:B0-----:R-:W3:Y:S04]  /*2a170*/  LDL.LU R27, [R1+0x3bf0] ;  /* 0x003bf000011b7983 */ /* 0x001ee80000300800 */
[----:B-1----:R-:W4:Y:S04]  /*2a180*/  LDL.LU R25, [R1+0x3bec] ;  /* 0x003bec0001197983 */ /* 0x002f280000300800 */
[----:B------:R-:W2:Y:S04]  /*2a190*/  LDL.LU R23, [R1+0x3be8] ;  /* 0x003be80001177983 */ /* 0x000ea80000300800 */
[----:B------:R-:W3:Y:S04]  /*2a1a0*/  LDL.LU R21, [R1+0x3be4] ;  /* 0x003be40001157983 */ /* 0x000ee80000300800 */
[----:B------:R-:W4:Y:S04]  /*2a1b0*/  LDL.LU R19, [R1+0x3be0] ;  /* 0x003be00001137983 */ /* 0x000f280000300800 */
        /* <DEDUP_REMOVED lines=26> */
[----:B0-----:R-:W3:Y:S04]  /*2a360*/  LDL.LU R6, [R1+0x3ba8] ;  /* 0x003ba80001067983 */ /* 0x001ee80000300800 */
[----:B---3--:R-:W-:Y:S04]  /*2a370*/  STS.U16 [R0+UR4+0xf300], R6 ;  /* 0x00f3000600007988 */ /* 0x008fe80008000404 */
[----:B--2---:R0:W-:Y:S04]  /*2a380*/  STS.U16 [R0+UR4+0xf380], R5 ;  /* 0x00f3800500007988 */ /* 0x0041e80008000404 */
[----:B----4-:R1:W-:Y:S04]  /*2a390*/  STS.U16 [R0+UR4+0xfb00], R4 ;  /* 0x00fb000400007988 */ /* 0x0103e80008000404 */
[----:B0-----:R-:W2:Y:S04]  /*2a3a0*/  LDL.LU R5, [R1+0x4] ;  /* 0x0000040001057983 */ /* 0x001ea80000300800 */
[----:B-1----:R-:W2:Y:S01]  /*2a3b0*/  LDL.LU R0, [R1+0x3ba4] ;  /* 0x003ba40001007983 */ /* 0x002ea20000300800 */
[----:B------:R-:W0:Y:S02]  /*2a3c0*/  S2R R4, SR_TID.X ;  /* 0x0000000000047919 */ /* 0x000e240000002100 */
[----:B0-----:R-:W-:-:S05]  /*2a3d0*/  LOP3.LUT R4, R4, 0x3f, RZ, 0xc0, !PT ;  /* 0x0000003f04047812 */ /* 0x001fca00078ec0ff */
[----:B------:R-:W-:-:S05]  /*2a3e0*/  IMAD.SHL.U32 R4, R4, 0x2, RZ ;  /* 0x0000000204047824 */ /* 0x000fca00078e00ff */
[----:B------:R-:W-:-:S05]  /*2a3f0*/  LOP3.LUT R4, R4, 0x30, RZ, 0x3c, !PT ;  /* 0x0000003004047812 */ /* 0x000fca00078e3cff */
[----:B------:R-:W-:Y:S04]  /*2a400*/  STS.U16 [R4+UR4+0xfb80], R3 ;  /* 0x00fb800304007988 */ /* 0x000fe80008000404 */
[----:B--2---:R-:W-:Y:S04]  /*2a410*/  STS.U16 [R0+UR4+0x8400], R5 ;  /* 0x0084000500007988 */ /* 0x004fe80008000404 */
[----:B------:R0:W-:Y:S04]  /*2a420*/  STS.U16 [R0+UR4+0x8480], R2 ;  /* 0x0084800200007988 */ /* 0x0001e80008000404 */
[----:B0-----:R-:W2:Y:S04]  /*2a430*/  LDL.LU R2, [R1+0x3ba0] ;  /* 0x003ba00001027983 */ /* 0x001ea80000300800 */
[----:B------:R-:W3:Y:S04]  /*2a440*/  LDL R5, [R1+0xd80] ;  /* 0x000d800001057983 */ /* 0x000ee80000100800 */
[----:B------:R-:W3:Y:S04]  /*2a450*/  LDL R4, [R1+0xd84] ;  /* 0x000d840001047983 */ /* 0x000ee80000100800 */
[----:B------:R-:W-:Y:S04]  /*2a460*/  STS.U16 [R0+UR4+0x8c00], R29 ;  /* 0x008c001d00007988 */ /* 0x000fe80008000404 */
[----:B------:R-:W-:Y:S04]  /*2a470*/  STS.U16 [R0+UR4+0x8c80], R28 ;  /* 0x008c801c00007988 */ /* 0x000fe80008000404 */
[----:B------:R-:W-:Y:S04]  /*2a480*/  STS.U16 [R0+UR4+0x9400], R26 ;  /* 0x0094001a00007988 */ /* 0x000fe80008000404 */
[----:B------:R-:W-:Y:S01]  /*2a490*/  STS.U16 [R0+UR4+0x9480], R24 ;  /* 0x0094801800007988 */ /* 0x000fe20008000404 */
[----:B--2---:R-:W-:-:S06]  /*2a4a0*/  PRMT R2, RZ, 0x7610, R2 ;  /* 0x00007610ff027816 */ /* 0x004fcc0000000002 */
[----:B---3--:R-:W2:Y:S04]  /*2a4b0*/  @!P0 LDG.E.U16 R2, desc[UR6][R4.64] ;  /* 0x0000000604028981 */ /* 0x008ea8000c1e1500 */
        /* <DEDUP_REMOVED lines=10> */
[----:B0-----:R-:W3:Y:S04]  /*2a560*/  LDL.LU R0, [R1+0x3b9c] ;  /* 0x003b9c0001007983 */ /* 0x001ee80000300800 */
        /* <DEDUP_REMOVED lines=557> */
[----:B------:R0:W2:Y:S04]  /*2c840*/  @!P0 LDG.E.U16 R2, desc[UR6][R4.64] ;  /* 0x0000000604028981 */ /* 0x0000a8000c1e1500 */
[----:B------:R-:W0:Y:S04]  /*2c850*/  LDL R4, [R1+0x8d8] ;  /* 0x0008d80001047983 */ /* 0x000e280000100800 */
[----:B------:R-:W0:Y:S01]  /*2c860*/  LDL R5, [R1+0x8dc] ;  /* 0x0008dc0001057983 */ /* 0x000e220000100800 */
[----:B---3--:R-:W-:Y:S02]  /*2c870*/  PRMT R0, RZ, 0x7610, R0 ;  /* 0x00007610ff007816 */ /* 0x008fe40000000000 */
[----:B0-----:R-:W-:-:S04]  /*2c880*/  @!P1 LOP3.LUT R5, R5, R4, RZ, 0x3c, !PT ;  /* 0x0000000405059212 */ /* 0x001fc800078e3cff */
[----:B------:R-:W-:-:S04]  /*2c890*/  @!P1 LOP3.LUT R4, R5, R4, RZ, 0x3c, !PT ;  /* 0x0000000405049212 */ /* 0x000fc800078e3cff */
[----:B------:R-:W-:Y:S01]  /*2c8a0*/  @!P1 LOP3.LUT R5, R5, R4, RZ, 0x3c, !PT ;  /* 0x0000000405059212 */ /* 0x000fe200078e3cff */
[----:B--2---:R-:W-:Y:S04]  /*2c8b0*/  STL [R1+0x3a10], R2 ;  /* 0x003a100201007387 */ /* 0x004fe80000100800 */
[----:B------:R0:W2:Y:S04]  /*2c8c0*/  @!P1 LDG.E.U16 R0, desc[UR6][R4.64] ;  /* 0x0000000604009981 */ /* 0x0000a8000c1e1500 */
[----:B------:R-:W0:Y:S04]  /*2c8d0*/  LDL R4, [R1+0x890] ;  /* 0x0008900001047983 */ /* 0x000e280000100800 */
[----:B------:R-:W0:Y:S01]  /*2c8e0*/  LDL R5, [R1+0x894] ;  /* 0x0008940001057983 */ /* 0x000e220000100800 */
[----:B------:R-:W-:-:S02]  /*2c8f0*/  PRMT R15, RZ, 0x7610, R15 ;  /* 0x00007610ff0f7816 */ /* 0x000fc4000000000f */
[----:B0-----:R-:W-:-:S04]  /*2c900*/  @!P0 LOP3.LUT R5, R5, R4, RZ, 0x3c, !PT ;  /* 0x0000000405058212 */ /* 0x001fc800078e3cff */
[----:B------:R-:W-:-:S04]  /*2c910*/  @!P0 LOP3.LUT R4, R5, R4, RZ, 0x3c, !PT ;  /* 0x0000000405048212 */ /* 0x000fc800078e3cff */
[----:B------:R-:W-:-:S05]  /*2c920*/  @!P0 LOP3.LUT R5, R5, R4, RZ, 0x3c, !PT ;  /* 0x0000000405058212 */ /* 0x000fca00078e3cff */
[----:B------:R-:W3:Y:S04]  /*2c930*/  @!P0 LDG.E.U16 R15, desc[UR6][R4.64] ;  /* 0x00000006040f8981 */ /* 0x000ee8000c1e1500 */
[----:B--2---:R-:W-:Y:S04]  /*2c940*/  STL [R1+0x3a14], R0 ;  /* 0x003a140001007387 */ /* 0x004fe80000100800 */
[----:B---3--:R0:W-:Y:S04]  /*2c950*/  STL [R1+0x54], R15 ;  /* 0x0000540f01007387 */ /* 0x0081e80000100800 */
        /* <DEDUP_REMOVED lines=112> */
[----:B---3--:R-:W-:Y:S02]  /*2d060*/  PRMT R14, RZ, 0x7610, R14 ;  /* 0x00007610ff0e7816 */ /* 0x008fe4000000000e */
[----:B0-----:R-:W-:-:S04]  /*2d070*/  @!P0 LOP3.LUT R5, R5, R4, RZ, 0x3c, !PT ;  /* 0x0000000405058212 */ /* 0x001fc800078e3cff */
[----:B------:R-:W-:-:S04]  /*2d080*/  @!P0 LOP3.LUT R4, R5, R4, RZ, 0x3c, !PT ;  /* 0x0000000405048212 */ /* 0x000fc800078e3cff */
[----:B------:R-:W-:-:S05]  /*2d090*/  @!P0 LOP3.LUT R5, R5, R4, RZ, 0x3c, !PT ;  /* 0x0000000405058212 */ /* 0x000fca00078e3cff */
[----:B------:R0:W3:Y:S04]  /*2d0a0*/  @!P0 LDG.E.U16 R14, desc[UR6][R4.64] ;  /* 0x00000006040e8981 */ /* 0x0000e8000c1e1500 */
[----:B------:R-:W0:Y:S04]  /*2d0b0*/  LDL R4, [R1+0x800] ;  /* 0x0008000001047983 */ /* 0x000e280000100800 */
[----:B------:R-:W0:Y:S01]  /*2d0c0*/  LDL R5, [R1+0x804] ;  /* 0x0008040001057983 */ /* 0x000e220000100800 */
[----:B------:R-:W-:Y:S02]  /*2d0d0*/  PRMT R10, RZ, 0x7610, R10 ;  /* 0x00007610ff0a7816 */ /* 0x000fe4000000000a */
        /* <DEDUP_REMOVED lines=42> */
[----:B------:R-:W3:Y:S01]  /*2d380*/  LDL R5, [R1+0x1698] ;  /* 0x0016980001057983 */ /* 0x000ee20000100800 */
[----:B------:R-:W-:Y:S01]  /*2d390*/  PRMT R0, RZ, 0x7610, R0 ;  /* 0x00007610ff007816 */ /* 0x000fe20000000000 */
[----:B0-----:R-:W-:Y:S02]  /*2d3a0*/  @!P1 IMAD.MOV.U32 R4, RZ, RZ, R14 ;  /* 0x000000ffff049224 */ /* 0x001fe400078e000e */
[----:B----4-:R0:W-:Y:S01]  /*2d3b0*/  STL [R1+0x3a48], R2 ;  /* 0x003a480201007387 */ /* 0x0101e20000100800 */
[----:B--2---:R-:W-:-:S03]  /*2d3c0*/  PRMT R10, RZ, 0x7610, R10 ;  /* 0x00007610ff0a7816 */ /* 0x004fc6000000000a */
[----:B------:R-:W2:Y:S04]  /*2d3d0*/  LDL R14, [R1+0x1798] ;  /* 0x00179800010e7983 */ /* 0x000ea80000100800 */
[----:B---3--:R1:W3:Y:S04]  /*2d3e0*/  @!P1 LDG.E.U16 R0, desc[UR6][R4.64] ;  /* 0x0000000604009981 */ /* 0x0082e8000c1e1500 */
[----:B0-----:R-:W4:Y:S04]  /*2d3f0*/  LDL R2, [R1+0x17a4] ;  /* 0x0017a40001027983 */ /* 0x001f280000100800 */
[----:B------:R-:W1:Y:S04]  /*2d400*/  LDL R4, [R1+0x1710] ;  /* 0x0017100001047983 */ /* 0x000e680000100800 */
[----:B------:R-:W1:Y:S02]  /*2d410*/  LDL R5, [R1+0x171c] ;  /* 0x00171c0001057983 */ /* 0x000e640000100800 */
[----:B-1----:R-:W-:-:S04]  /*2d420*/  @!P0 LOP3.LUT R5, R5, R4, RZ, 0x3c, !PT ;  /* 0x0000000405058212 */ /* 0x002fc800078e3cff */
[----:B------:R-:W-:-:S04]  /*2d430*/  @!P0 LOP3.LUT R4, R5, R4, RZ, 0x3c, !PT ;  /* 0x0000000405048212 */ /* 0x000fc800078e3cff */
[----:B------:R-:W-:Y:S01]  /*2d440*/  @!P0 LOP3.LUT R5, R5, R4, RZ, 0x3c, !PT ;  /* 0x0000000405058212 */ /* 0x000fe200078e3cff */
[----:B---3--:R-:W-:Y:S04]  /*2d450*/  STL [R1+0x3a4c], R0 ;  /* 0x003a4c0001007387 */ /* 0x008fe80000100800 */
[----:B------:R0:W3:Y:S04]  /*2d460*/  @!P0 LDG.E.U16 R10, desc[UR6][R4.64] ;  /* 0x00000006040a8981 */ /* 0x0000e8000c1e1500 */
[----:B------:R-:W0:Y:S04]  /*2d470*/  LDL R4, [R1+0x1718] ;  /* 0x0017180001047983 */ /* 0x000e280000100800 */
[----:B------:R-:W0:Y:S01]  /*2d480*/  LDL R5, [R1+0x1724] ;  /* 0x0017240001057983 */ /* 0x000e220000100800 */
[----:B------:R-:W-:-:S02]  /*2d490*/  PRMT R9, RZ, 0x7610, R9 ;  /* 0x00007610ff097816 */ /* 0x000fc40000000009 */
[----:B0-----:R-:W-:-:S04]  /*2d4a0*/  @!P1 LOP3.LUT R5, R5, R4, RZ, 0x3c, !PT ;  /* 0x0000000405059212 */ /* 0x001fc800078e3cff */
[----:B------:R-:W-:-:S04]  /*2d4b0*/  @!P1 LOP3.LUT R4, R5, R4, RZ, 0x3c, !PT ;  /* 0x0000000405049212 */ /* 0x000fc800078e3cff */
[----:B------:R-:W-:Y:S01]  /*2d4c0*/  @!P1 LOP3.LUT R5, R5, R4, RZ, 0x3c, !PT ;  /* 0x0000000405059212 */ /* 0x000fe200078e3cff */
[----:B---3--:R0:W-:Y:S04]  /*2d4d0*/  STL [R1+0x3a50], R10 ;  /* 0x003a500a01007387 */ /* 0x0081e80000100800 */
[----:B------:R1:W3:Y:S01]  /*2d4e0*/  @!P1 LDG.E.U16 R9, desc[UR6][R4.64] ;  /* 0x0000000604099981 */ /* 0x0002e2000c1e1500 */
[----:B------:R-:W-:Y:S02]  /*2d4f0*/  PRMT R8, RZ, 0x7610, R8 ;  /* 0x00007610ff087816 */ /* 0x000fe40000000008 */
[----:B------:R-:W-:Y:S01]  /*2d500*/  PRMT R7, RZ, 0x7610, R7 ;  /* 0x00007610ff077816 */ /* 0x000fe20000000007 */
[----:B0-----:R-:W2:Y:S04]  /*2d510*/  LDL R10, [R1+0x7f4] ;  /* 0x0007f400010a7983 */ /* 0x001ea80000100800 */
[----:B------:R-:W1:Y:S04]  /*2d520*/  LDL R4, [R1+0x1790] ;  /* 0x0017900001047983 */ /* 0x000e680000100800 */
[----:B------:R-:W1:Y:S02]  /*2d530*/  LDL R5, [R1+0x179c] ;  /* 0x00179c0001057983 */ /* 0x000e640000100800 */
[----:B-1----:R-:W-:-:S04]  /*2d540*/  @!P0 LOP3.LUT R5, R5, R4, RZ, 0x3c, !PT ;  /* 0x0000000405058212 */ /* 0x002fc800078e3cff */
[----:B------:R-:W-:-:S04]  /*2d550*/  @!P0 LOP3.LUT R4, R5, R4, RZ, 0x3c, !PT ;  /* 0x0000000405048212 */ /* 0x000fc800078e3cff */
[----:B------:R-:W-:-:S05]  /*2d560*/  @!P0 LOP3.LUT R5, R5, R4, RZ, 0x3c, !PT ;  /* 0x0000000405058212 */ /* 0x000fca00078e3cff */
[----:B------:R4:W2:Y:S04]  /*2d570*/  @!P0 LDG.E.U16 R8, desc[UR6][R4.64] ;  /* 0x0000000604088981 */ /* 0x0008a8000c1e1500 */
[----:B---3--:R-:W-:Y:S01]  /*2d580*/  STL [R1+0x3a54], R9 ;  /* 0x003a540901007387 */ /* 0x008fe20000100800 */
[----:B----4-:R-:W-:Y:S01]  /*2d590*/  @!P1 MOV R4, R2 ;  /* 0x0000000200049202 */ /* 0x010fe20000000f00 */
[----:B--2---:R-:W-:-:S05]  /*2d5a0*/  @!P1 IMAD.MOV.U32 R5, RZ, RZ, R14 ;  /* 0x000000ffff059224 */ /* 0x004fca00078e000e */
[----:B------:R0:W2:Y:S04]  /*2d5b0*/  @!P1 LDG.E.U16 R7, desc[UR6][R4.64] ;  /* 0x0000000604079981 */ /* 0x0000a8000c1e1500 */
[----:B------:R1:W-:Y:S04]  /*2d5c0*/  STL [R1+0x3a58], R8 ;  /* 0x003a580801007387 */ /* 0x0003e80000100800 */
[----:B------:R-:W0:Y:S04]  /*2d5d0*/  LDL R4, [R1+0x868] ;  /* 0x0008680001047983 */ /* 0x000e280000100800 */
[----:B------:R-:W0:Y:S01]  /*2d5e0*/  LDL R5, [R1+0x86c] ;  /* 0x00086c0001057983 */ /* 0x000e220000100800 */
[----:B------:R-:W-:-:S03]  /*2d5f0*/  PRMT R15, RZ, 0x7610, R15 ;  /* 0x00007610ff0f7816 */ /* 0x000fc6000000000f */
[----:B------:R-:W3:Y:S04]  /*2d600*/  LDL R14, [R1+0x1628] ;  /* 0x00162800010e7983 */ /* 0x000ee80000100800 */
[----:B------:R-:W4:Y:S04]  /*2d610*/  LDL R2, [R1+0x1634] ;  /* 0x0016340001027983 */ /* 0x000f280000100800 */
[----:B-1----:R-:W3:Y:S01]  /*2d620*/  LDL R8, [R1+0x7ec] ;  /* 0x0007ec0001087983 */ /* 0x002ee20000100800 */
[----:B0-----:R-:W-:-:S04]  /*2d630*/  @!P1 LOP3.LUT R5, R5, R4, RZ, 0x3c, !PT ;  /* 0x0000000405059212 */ /* 0x001fc800078e3cff */
[----:B------:R-:W-:-:S04]  /*2d640*/  @!P1 LOP3.LUT R4, R5, R4, RZ, 0x3c, !PT ;  /* 0x0000000405049212 */ /* 0x000fc800078e3cff */
[----:B------:R-:W-:-:S05]  /*2d650*/  @!P1 LOP3.LUT R5, R5, R4, RZ, 0x3c, !PT ;  /* 0x0000000405059212 */ /* 0x000fca00078e3cff */
[----:B------:R-:W4:Y:S04]  /*2d660*/  @!P1 LDG.E.U16 R15, desc[UR6][R4.64] ;  /* 0x00000006040f9981 */ /* 0x000f28000c1e1500 */
[----:B--2---:R-:W-:Y:S01]  /*2d670*/  STL [R1+0x3a5c], R7 ;  /* 0x003a5c0701007387 */ /* 0x004fe20000100800 */
[----:B------:R-:W-:-:S03]  /*2d680*/  PRMT R9, RZ, 0x7610, R9 ;  /* 0x00007610ff097816 */ /* 0x000fc60000000009 */
[----:B----4-:R0:W-:Y:S04]  /*2d690*/  STL [R1+0x1c], R15 ;  /* 0x00001c0f01007387 */ /* 0x0101e80000100800 */
[----:B0-----:R-:W2:Y:S04]  /*2d6a0*/  LDL.LU R15, [R1+0x3a68] ;  /* 0x003a6800010f7983 */ /* 0x001ea80000300800 */
[----:B------:R-:W4:Y:S01]  /*2d6b0*/  LDL R5, [R1+0x7f0] ;  /* 0x0007f00001057983 */ /* 0x000f220000100800 */
[----:B------:R-:W-:Y:S01]  /*2d6c0*/  @!P0 IMAD.MOV.U32 R4, RZ, RZ, R10 ;  /* 0x000000ffff048224 */ /* 0x000fe200078e000a */
[----:B------:R-:W-:-:S02]  /*2d6d0*/  PRMT R7, RZ, 0x7610, R7 ;  /* 0x00007610ff077816 */ /* 0x000fc40000000007 */
[----:B------:R-:W2:Y:S04]  /*2d6e0*/  LDL R10, [R1+0x16a0] ;  /* 0x0016a000010a7983 */ /* 0x000ea80000100800 */
[----:B----4-:R3:W4:Y:S04]  /*2d6f0*/  @!P0 LDG.E.U16 R9, desc[UR6][R4.64] ;  /* 0x0000000604098981 */ /* 0x010728000c1e1500 */
[----:B------:R-:W2:Y:S01]  /*2d700*/  LDL R5, [R1+0x7e8] ;  /* 0x0007e80001057983 */ /* 0x000ea20000100800 */
[----:B---3--:R-:W-:-:S03]  /*2d710*/  @!P1 IMAD.MOV.U32 R4, RZ, RZ, R8 ;  /* 0x000000ffff049224 */ /* 0x008fc600078e0008 */
[----:B----4-:R0:W-:Y:S01]  /*2d720*/  STL [R1+0x18], R9 ;  /* 0x0000180901007387 */ /* 0x0101e20000100800 */
[----:B--2---:R-:W-:Y:S02]  /*2d730*/  PRMT R15, RZ, 0x7610, R15 ;  /* 0x00007610ff0f7816 */ /* 0x004fe4000000000f */
[----:B------:R-:W-:Y:S02]  /*2d740*/  PRMT R0, RZ, 0x7610, R0 ;  /* 0x00007610ff007816 */ /* 0x000fe40000000000 */
[----:B------:R-:W-:Y:S01]  /*2d750*/  PRMT R29, RZ, 0x7610, R29 ;  /* 0x00007610ff1d7816 */ /* 0x000fe2000000001d */
[----:B------:R-:W2:Y:S04]  /*2d760*/  LDL R8, [R1+0x16a8] ;  /* 0x0016a80001087983 */ /* 0x000ea80000100800 */
[----:B------:R1:W3:Y:S04]  /*2d770*/  @!P1 LDG.E.U16 R7, desc[UR6][R4.64] ;  /* 0x0000000604079981 */ /* 0x0002e8000c1e1500 */
[----:B0-----:R-:W4:Y:S04]  /*2d780*/  LDL R9, [R1+0x16ac] ;  /* 0x0016ac0001097983 */ /* 0x001f280000100800 */
[----:B------:R-:W1:Y:S04]  /*2d790*/  LDL R4, [R1+0x1620] ;  /* 0x0016200001047983 */ /* 0x000e680000100800 */
[----:B------:R-:W1:Y:S02]  /*2d7a0*/  LDL R5, [R1+0x162c] ;  /* 0x00162c0001057983 */ /* 0x000e640000100800 */
[----:B-1----:R-:W-:-:S04]  /*2d7b0*/  @!P0 LOP3.LUT R5, R5, R4, RZ, 0x3c, !PT ;  /* 0x0000000405058212 */ /* 0x002fc800078e3cff */
[----:B------:R-:W-:-:S04]  /*2d7c0*/  @!P0 LOP3.LUT R4, R5, R4, RZ, 0x3c, !PT ;  /* 0x0000000405048212 */ /* 0x000fc800078e3cff */
[----:B------:R-:W-:-:S05]  /*2d7d0*/  @!P0 LOP3.LUT R5, R5, R4, RZ, 0x3c, !PT ;  /* 0x0000000405058212 */ /* 0x000fca00078e3cff */
[----:B------:R0:W2:Y:S02]  /*2d7e0*/  @!P0 LDG.E.U16 R15, desc[UR6][R4.64] ;  /* 0x00000006040f8981 */ /* 0x0000a4000c1e1500 */
[----:B0-----:R-:W-:Y:S02]  /*2d7f0*/  @!P1 IMAD.MOV.U32 R4, RZ, RZ, R2 ;  /* 0x000000ffff049224 */ /* 0x001fe400078e0002 */
[----:B------:R-:W-:-:S05]  /*2d800*/  @!P1 IMAD.MOV.U32 R5, RZ, RZ, R14 ;  /* 0x000000ffff059224 */ /* 0x000fca00078e000e */
[----:B------:R4:W2:Y:S04]  /*2d810*/  @!P1 LDG.E.U16 R0, desc[UR6][R4.64] ;  /* 0x0000000604009981 */ /* 0x0008a8000c1e1500 */
[----:B---3--:R0:W-:Y:S01]  /*2d820*/  STL [R1+0x14], R7 ;  /* 0x0000140701007387 */ /* 0x0081e20000100800 */
[----:B----4-:R-:W-:Y:S02]  /*2d830*/  @!P0 IMAD.MOV.U32 R4, RZ, RZ, R9 ;  /* 0x000000ffff048224 */ /* 0x010fe400078e0009 */
[----:B------:R-:W-:Y:S01]  /*2d840*/  @!P0 IMAD.MOV.U32 R5, RZ, RZ, R10 ;  /* 0x000000ffff058224 */ /* 0x000fe200078e000a */
[----:B0-----:R-:W3:Y:S04]  /*2d850*/  LDL R7, [R1+0x16b4] ;  /* 0x0016b40001077983 */ /* 0x001ee80000100800 */
[----:B------:R2:W4:Y:S02]  /*2d860*/  @!P0 LDG.E.U16 R29, desc[UR6][R4.64] ;  /* 0x00000006041d8981 */ /* 0x000524000c1e1500 */
[----:B--2---:R-:W-:-:S02]  /*2d870*/  @!P1 IMAD.MOV.U32 R5, RZ, RZ, R8 ;  /* 0x000000ffff059224 */ /* 0x004fc400078e0008 */
[----:B------:R0:W-:Y:S04]  /*2d880*/  STL [R1+0x10], R15 ;  /* 0x0000100f01007387 */ /* 0x0001e80000100800 */
[----:B------:R-:W2:Y:S04]  /*2d890*/  LDL R14, [R1+0x172c] ;  /* 0x00172c00010e7983 */ /* 0x000ea80000100800 */
[----:B------:R-:W2:Y:S04]  /*2d8a0*/  LDL R2, [R1+0x1728] ;  /* 0x0017280001027983 */ /* 0x000ea80000100800 */
[----:B0-----:R-:W2:Y:S04]  /*2d8b0*/  LDL R15, [R1+0x1720] ;  /* 0x00172000010f7983 */ /* 0x001ea80000100800 */
[----:B------:R0:W-:Y:S04]  /*2d8c0*/  STL [R1+0xc], R0 ;  /* 0x00000c0001007387 */ /* 0x0001e80000100800 */
[----:B------:R-:W2:Y:S04]  /*2d8d0*/  LDL R10, [R1+0x17a0] ;  /* 0x0017a000010a7983 */ /* 0x000ea80000100800 */
[----:B------:R-:W2:Y:S04]  /*2d8e0*/  LDL R9, [R1+0x17ac] ;  /* 0x0017ac0001097983 */ /* 0x000ea80000100800 */
[----:B0-----:R-:W2:Y:S01]  /*2d8f0*/  LDL R0, [R1+0x1734] ;  /* 0x0017340001007983 */ /* 0x001ea20000100800 */
[----:B---3--:R-:W-:-:S03]  /*2d900*/  @!P1 IMAD.MOV.U32 R4, RZ, RZ, R7 ;  /* 0x000000ffff049224 */ /* 0x008fc600078e0007 */
[----:B----4-:R-:W-:Y:S04]  /*2d910*/  STL [R1+0x3a20], R29 ;  /* 0x003a201d01007387 */ /* 0x010fe80000100800 */
[----:B------:R-:W3:Y:S04]  /*2d920*/  LDL R8, [R1+0x17a8] ;  /* 0x0017a80001087983 */ /* 0x000ee80000100800 */
[----:B------:R-:W4:Y:S01]  /*2d930*/  LDL R7, [R1+0x17b4] ;  /* 0x0017b40001077983 */ /* 0x000f220000100800 */
[----:B------:R-:W-:Y:S02]  /*2d940*/  PRMT R28, RZ, 0x7610, R28 ;  /* 0x00007610ff1c7816 */ /* 0x000fe4000000001c */
[----:B------:R-:W-:-:S04]  /*2d950*/  PRMT R6, RZ, 0x7610, R6 ;  /* 0x00007610ff067816 */ /* 0x000fc80000000006 */
[----:B------:R0:W3:Y:S02]  /*2d960*/  @!P1 LDG.E.U16 R28, desc[UR6][R4.64] ;  /* 0x00000006041c9981 */ /* 0x0000e4000c1e1500 */
[----:B0-----:R-:W-:Y:S02]  /*2d970*/  PRMT R5, RZ, 0x7610, R5 ;  /* 0x00007610ff057816 */ /* 0x001fe40000000005 */
[----:B------:R-:W-:Y:S02]  /*2d980*/  PRMT R4, RZ, 0x7610, R4 ;  /* 0x00007610ff047816 */ /* 0x000fe40000000004 */
[----:B------:R-:W-:Y:S01]  /*2d990*/  PRMT R3, RZ, 0x7610, R3 ;  /* 0x00007610ff037816 */ /* 0x000fe20000000003 */
[----:B--2---:R0:W2:Y:S02]  /*2d9a0*/  @!P0 LDG.E.U16 R6, desc[UR6][R14.64] ;  /* 0x000000060e068981 */ /* 0x0040a4000c1e1500 */
[----:B0-----:R-:W-:Y:S02]  /*2d9b0*/  @!P1 IMAD.MOV.U32 R15, RZ, RZ, R2 ;  /* 0x000000ffff0f9224 */ /* 0x001fe400078e0002 */
[----:B------:R-:W-:-:S05]  /*2d9c0*/  @!P1 IMAD.MOV.U32 R14, RZ, RZ, R0 ;  /* 0x000000ffff0e9224 */ /* 0x000fca00078e0000 */
[----:B------:R0:W2:Y:S02]  /*2d9d0*/  @!P1 LDG.E.U16 R5, desc[UR6][R14.64] ;  /* 0x000000060e059981 */ /* 0x0000a4000c1e1500 */
[----:B0-----:R-:W-:Y:S02]  /*2d9e0*/  @!P0 IMAD.MOV.U32 R14, RZ, RZ, R9 ;  /* 0x000000ffff0e8224 */ /* 0x001fe400078e0009 */
[----:B------:R-:W-:-:S05]  /*2d9f0*/  @!P0 IMAD.MOV.U32 R15, RZ, RZ, R10 ;  /* 0x000000ffff0f8224 */ /* 0x000fca00078e000a */
[----:B------:R4:W2:Y:S02]  /*2da00*/  @!P0 LDG.E.U16 R4, desc[UR6][R14.64] ;  /* 0x000000060e048981 */ /* 0x0008a4000c1e1500 */
[----:B----4-:R-:W-:Y:S02]  /*2da10*/  @!P1 IMAD.MOV.U32 R14, RZ, RZ, R7 ;  /* 0x000000ffff0e9224 */ /* 0x010fe400078e0007 */
[----:B---3--:R-:W-:-:S05]  /*2da20*/  @!P1 IMAD.MOV.U32 R15, RZ, RZ, R8 ;  /* 0x000000ffff0f9224 */ /* 0x008fca00078e0008 */
[----:B------:R-:W3:Y:S04]  /*2da30*/  @!P1 LDG.E.U16 R3, desc[UR6][R14.64] ;  /* 0x000000060e039981 */ /* 0x000ee8000c1e1500 */
[----:B------:R-:W-:Y:S04]  /*2da40*/  STL [R1+0x3a24], R28 ;  /* 0x003a241c01007387 */ /* 0x000fe80000100800 */
[----:B--2---:R0:W-:Y:S04]  /*2da50*/  STL [R1+0x3a28], R6 ;  /* 0x003a280601007387 */ /* 0x0041e80000100800 */
[----:B------:R-:W2:Y:S04]  /*2da60*/  LDL R2, [R1+0x860] ;  /* 0x0008600001027983 */ /* 0x000ea80000100800 */
[----:B------:R-:W4:Y:S04]  /*2da70*/  LDL R0, [R1+0x864] ;  /* 0x0008640001007983 */ /* 0x000f280000100800 */
[----:B------:R1:W-:Y:S04]  /*2da80*/  STL [R1+0x3a2c], R5 ;  /* 0x003a2c0501007387 */ /* 0x0003e80000100800 */
[----:B------:R-:W4:Y:S04]  /*2da90*/  LDL R10, [R1+0x858] ;  /* 0x00085800010a7983 */ /* 0x000f280000100800 */
[----:B------:R-:W4:Y:S04]  /*2daa0*/  LDL R9, [R1+0x85c] ;  /* 0x00085c0001097983 */ /* 0x000f280000100800 */
[----:B------:R3:W-:Y:S04]  /*2dab0*/  STL [R1+0x3a30], R4 ;  /* 0x003a300401007387 */ /* 0x0007e80000100800 */
[----:B------:R-:W4:Y:S04]  /*2dac0*/  LDL R8, [R1+0x7e0] ;  /* 0x0007e00001087983 */ /* 0x000f280000100800 */
[----:B------:R-:W4:Y:S04]  /*2dad0*/  LDL R7, [R1+0x7e4] ;  /* 0x0007e40001077983 */ /* 0x000f280000100800 */
[----:B0-----:R-:W4:Y:S04]  /*2dae0*/  LDL R6, [R1+0x7d8] ;  /* 0x0007d80001067983 */ /* 0x001f280000100800 */
[----:B-1----:R-:W4:Y:S04]  /*2daf0*/  LDL R5, [R1+0x7dc] ;  /* 0x0007dc0001057983 */ /* 0x002f280000100800 */
[----:B---3--:R0:W-:Y:S04]  /*2db00*/  STL [R1+0x3a34], R3 ;  /* 0x003a340301007387 */ /* 0x0081e80000100800 */
[----:B------:R-:W3:Y:S04]  /*2db10*/  LDL R4, [R1+0x1630] ;  /* 0x0016300001047983 */ /* 0x000ee80000100800 */
[----:B0-----:R-:W3:Y:S01]  /*2db20*/  LDL R3, [R1+0x163c] ;  /* 0x00163c0001037983 */ /* 0x001ee20000100800 */
[----:B------:R-:W-:-:S02]  /*2db30*/  PRMT R26, RZ, 0x7610, R26 ;  /* 0x00007610ff1a7816 */ /* 0x000fc4000000001a */
[----:B------:R-:W-:Y:S02]  /*2db40*/  PRMT R22, RZ, 0x7610, R22 ;  /* 0x00007610ff167816 */ /* 0x000fe40000000016 */
[----:B------:R-:W-:Y:S02]  /*2db50*/  PRMT R20, RZ, 0x7610, R20 ;  /* 0x00007610ff147816 */ /* 0x000fe40000000014 */
[----:B------:R-:W-:Y:S02]  /*2db60*/  PRMT R18, RZ, 0x7610, R18 ;  /* 0x00007610ff127816 */ /* 0x000fe40000000012 */
[----:B------:R-:W-:Y:S01]  /*2db70*/  PRMT R16, RZ, 0x7610, R16 ;  /* 0x00007610ff107816 */ /* 0x000fe20000000010 */
[----:B--2---:R-:W-:Y:S02]  /*2db80*/  @!P0 IMAD.MOV.U32 R15, RZ, RZ, R2 ;  /* 0x000000ffff0f8224 */ /* 0x004fe400078e0002 */
[----:B----4-:R-:W-:Y:S01]  /*2db90*/  @!P0 IMAD.MOV.U32 R14, RZ, RZ, R0 ;  /* 0x000000ffff0e8224 */ /* 0x010fe200078e0000 */
[----:B------:R-:W2:Y:S04]  /*2dba0*/  LDL R2, [R1+0x1638] ;  /* 0x0016380001027983 */ /* 0x000ea80000100800 */
[----:B------:R-:W4:Y:S04]  /*2dbb0*/  LDL R0, [R1+0x1644] ;  /* 0x0016440001007983 */ /* 0x000f280000100800 */
[----:B------:R0:W4:Y:S02]  /*2dbc0*/  @!P0 LDG.E.U16 R26, desc[UR6][R14.64] ;  /* 0x000000060e1a8981 */ /* 0x000124000c1e1500 */
[----:B0-----:R-:W-:Y:S01]  /*2dbd0*/  @!P1 IMAD.MOV.U32 R15, RZ, RZ, R10 ;  /* 0x000000ffff0f9224 */ /* 0x001fe200078e000a */
[----:B------:R-:W-:-:S05]  /*2dbe0*/  @!P1 MOV R14, R9 ;  /* 0x00000009000e9202 */ /* 0x000fca0000000f00 */
[----:B------:R0:W4:Y:S02]  /*2dbf0*/  @!P1 LDG.E.U16 R22, desc[UR6][R14.64] ;  /* 0x000000060e169981 */ /* 0x000124000c1e1500 */
[----:B0-----:R-:W-:Y:S02]  /*2dc00*/  @!P0 IMAD.MOV.U32 R15, RZ, RZ, R8 ;  /* 0x000000ffff0f8224 */ /* 0x001fe400078e0008 */
[----:B------:R-:W-:-:S05]  /*2dc10*/  @!P0 IMAD.MOV.U32 R14, RZ, RZ, R7 ;  /* 0x000000ffff0e8224 */ /* 0x000fca00078e0007 */
[----:B------:R0:W4:Y:S02]  /*2dc20*/  @!P0 LDG.E.U16 R20, desc[UR6][R14.64] ;  /* 0x000000060e148981 */ /* 0x000124000c1e1500 */
[----:B0-----:R-:W-:Y:S02]  /*2dc30*/  @!P1 IMAD.MOV.U32 R14, RZ, RZ, R5 ;  /* 0x000000ffff0e9224 */ /* 0x001fe400078e0005 */
[----:B------:R-:W-:-:S05]  /*2dc40*/  @!P1 IMAD.MOV.U32 R15, RZ, RZ, R6 ;  /* 0x000000ffff0f9224 */ /* 0x000fca00078e0006 */
[----:B------:R3:W4:Y:S02]  /*2dc50*/  @!P1 LDG.E.U16 R18, desc[UR6][R14.64] ;  /* 0x000000060e129981 */ /* 0x000724000c1e1500 */
[----:B---3--:R-:W-:Y:S02]  /*2dc60*/  @!P0 IMAD.MOV.U32 R14, RZ, RZ, R3 ;  /* 0x000000ffff0e8224 */ /* 0x008fe400078e0003 */
[----:B------:R-:W-:-:S05]  /*2dc70*/  @!P0 IMAD.MOV.U32 R15, RZ, RZ, R4 ;  /* 0x000000ffff0f8224 */ /* 0x000fca00078e0004 */
[----:B------:R2:W3:Y:S01]  /*2dc80*/  @!P0 LDG.E.U16 R16, desc[UR6][R14.64] ;  /* 0x000000060e108981 */ /* 0x0004e2000c1e1500 */
[----:B------:R-:W-:Y:S01]  /*2dc90*/  PRMT R17, RZ, 0x7610, R17 ;  /* 0x00007610ff117816 */ /* 0x000fe20000000011 */
[----:B--2---:R-:W-:Y:S02]  /*2dca0*/  @!P1 IMAD.MOV.U32 R15, RZ, RZ, R2 ;  /* 0x000000ffff0f9224 */ /* 0x004fe400078e0002 */
[----:B----4-:R0:W-:Y:S01]  /*2dcb0*/  STL [R1+0x3a18], R26 ;  /* 0x003a181a01007387 */ /* 0x0101e20000100800 */
[----:B------:R-:W-:-:S05]  /*2dcc0*/  @!P1 IMAD.MOV.U32 R14, RZ, RZ, R0 ;  /* 0x000000ffff0e9224 */ /* 0x000fca00078e0000 */
[----:B------:R-:W2:Y:S04]  /*2dcd0*/  @!P1 LDG.E.U16 R17, desc[UR6][R14.64] ;  /* 0x000000060e119981 */ /* 0x000ea8000c1e1500 */
[----:B------:R1:W-:Y:S04]  /*2dce0*/  STL [R1+0x3a1c], R22 ;  /* 0x003a1c1601007387 */ /* 0x0003e80000100800 */
[----:B------:R4:W-:Y:S04]  /*2dcf0*/  STL [R1+0x3a38], R20 ;  /* 0x003a381401007387 */ /* 0x0009e80000100800 */
[----:B------:R2:W-:Y:S04]  /*2dd00*/  STL [R1+0x3a3c], R18 ;  /* 0x003a3c1201007387 */ /* 0x0005e80000100800 */
[----:B---3--:R3:W-:Y:S04]  /*2dd10*/  STL [R1+0x3a40], R16 ;  /* 0x003a401001007387 */ /* 0x0087e80000100800 */
[----:B------:R-:W3:Y:S04]  /*2dd20*/  LDL R2, [R1+0x16b0] ;  /* 0x0016b00001027983 */ /* 0x000ee80000100800 */
[----:B------:R-:W3:Y:S04]  /*2dd30*/  LDL R0, [R1+0x16bc] ;  /* 0x0016bc0001007983 */ /* 0x000ee80000100800 */
[----:B0-----:R-:W3:Y:S04]  /*2dd40*/  LDL R26, [R1+0x173c] ;  /* 0x00173c00011a7983 */ /* 0x001ee80000100800 */
[----:B-1----:R-:W3:Y:S04]  /*2dd50*/  LDL R22, [R1+0x1738] ;  /* 0x0017380001167983 */ /* 0x002ee80000100800 */
[----:B----4-:R-:W4:Y:S04]  /*2dd60*/  LDL R20, [R1+0x1744] ;  /* 0x0017440001147983 */ /* 0x010f280000100800 */
[----:B------:R-:W4:Y:S04]  /*2dd70*/  LDL.LU R3, [R1+0x94] ;  /* 0x0000940001037983 */ /* 0x000f280000300800 */
[----:B------:R-:W4:Y:S04]  /*2dd80*/  LDL.LU R4, [R1+0x90] ;  /* 0x0000900001047983 */ /* 0x000f280000300800 */
[----:B------:R-:W4:Y:S04]  /*2dd90*/  LDL.LU R5, [R1+0x74] ;  /* 0x0000740001057983 */ /* 0x000f280000300800 */
[----:B------:R-:W4:Y:S04]  /*2dda0*/  LDL.LU R6, [R1+0x70] ;  /* 0x0000700001067983 */ /* 0x000f280000300800 */
[----:B------:R-:W4:Y:S04]  /*2ddb0*/  LDL.LU R28, [R1+0x54] ;  /* 0x00005400011c7983 */ /* 0x000f280000300800 */
[----:B------:R-:W4:Y:S04]  /*2ddc0*/  LDL.LU R29, [R1+0x50] ;  /* 0x00005000011d7983 */ /* 0x000f280000300800 */
[----:B------:R-:W4:Y:S01]  /*2ddd0*/  LDL.LU R7, [R1+0x40] ;  /* 0x0000400001077983 */ /* 0x000f220000300800 */
[----:B------:R-:W-:-:S03]  /*2dde0*/  PRMT R19, RZ, 0x7610, R19 ;  /* 0x00007610ff137816 */ /* 0x000fc60000000013 */
[----:B------:R-:W4:Y:S04]  /*2ddf0*/  LDL.LU R8, [R1+0x3c] ;  /* 0x00003c0001087983 */ /* 0x000f280000300800 */
[----:B------:R-:W4:Y:S04]  /*2de00*/  LDL.LU R9, [R1+0x30] ;  /* 0x0000300001097983 */ /* 0x000f280000300800 */
[----:B------:R-:W4:Y:S04]  /*2de10*/  LDL.LU R10, [R1+0x2c] ;  /* 0x00002c00010a7983 */ /* 0x000f280000300800 */
[----:B--2---:R0:W-:Y:S04]  /*2de20*/  STL [R1+0x3a44], R17 ;  /* 0x003a441101007387 */ /* 0x0041e80000100800 */
[----:B------:R-:W2:Y:S04]  /*2de30*/  LDL R18, [R1+0x17b8] ;  /* 0x0017b80001127983 */ /* 0x000ea80000100800 */
[----:B---3--:R-:W3:Y:S01]  /*2de40*/  LDL R16, [R1+0x17c0] ;  /* 0x0017c00001107983 */ /* 0x008ee20000100800 */
[----:B------:R-:W-:-:S02]  /*2de50*/  @!P0 IMAD.MOV.U32 R15, RZ, RZ, R2 ;  /* 0x000000ffff0f8224 */ /* 0x000fc400078e0002 */
[----:B------:R-:W-:Y:S02]  /*2de60*/  @!P0 IMAD.MOV.U32 R14, RZ, RZ, R0 ;  /* 0x000000ffff0e8224 */ /* 0x000fe400078e0000 */
[----:B------:R-:W2:Y:S04]  /*2de70*/  LDL.LU R0, [R1+0x20] ;  /* 0x0000200001007983 */ /* 0x000ea80000300800 */
[----:B------:R-:W3:Y:S04]  /*2de80*/  LDL.LU R2, [R1+0x8] ;  /* 0x0000080001027983 */ /* 0x000ee80000300800 */
[----:B------:R1:W4:Y:S04]  /*2de90*/  @!P0 LDG.E.U16 R19, desc[UR6][R14.64] ;  /* 0x000000060e138981 */ /* 0x000328000c1e1500 */
[----:B------:R-:W1:Y:S04]  /*2dea0*/  LDL R14, [R1+0x16b8] ;  /* 0x0016b800010e7983 */ /* 0x000e680000100800 */
[----:B------:R-:W1:Y:S01]  /*2deb0*/  LDL R15, [R1+0x16c4] ;  /* 0x0016c400010f7983 */ /* 0x000e620000100800 */
[----:B------:R-:W-:Y:S01]  /*2dec0*/  PRMT R21, RZ, 0x7610, R21 ;  /* 0x00007610ff157816 */ /* 0x000fe20000000015 */
[----:B0-----:R-:W0:Y:S01]  /*2ded0*/  S2R R17, SR_TID.X ;  /* 0x0000000000117919 */ /* 0x001e220000002100 */
[----:B-1----:R-:W-:-:S04]  /*2dee0*/  @!P1 LOP3.LUT R15, R15, R14, RZ, 0x3c, !PT ;  /* 0x0000000e0f0f9212 */ /* 0x002fc800078e3cff */
[----:B------:R-:W-:-:S04]  /*2def0*/  @!P1 LOP3.LUT R14, R15, R14, RZ, 0x3c, !PT ;  /* 0x0000000e0f0e9212 */ /* 0x000fc800078e3cff */
[----:B------:R-:W-:Y:S01]  /*2df00*/  @!P1 LOP3.LUT R15, R15, R14, RZ, 0x3c, !PT ;  /* 0x0000000e0f0f9212 */ /* 0x000fe200078e3cff */
[----:B----4-:R1:W-:Y:S04]  /*2df10*/  STL [R1+0x3a60], R19 ;  /* 0x003a601301007387 */ /* 0x0103e80000100800 */
[----:B------:R4:W2:Y:S04]  /*2df20*/  @!P1 LDG.E.U16 R21, desc[UR6][R14.64] ;  /* 0x000000060e159981 */ /* 0x0008a8000c1e1500 */
[----:B-1----:R-:W3:Y:S01]  /*2df30*/  LDL R19, [R1+0x1730] ;  /* 0x0017300001137983 */ /* 0x002ee20000100800 */
[----:B0-----:R-:W-:-:S02]  /*2df40*/  LOP3.LUT R17, R17, 0x3f, RZ, 0xc0, !PT ;  /* 0x0000003f11117812 */ /* 0x001fc400078ec0ff */
[----:B------:R-:W-:-:S03]  /*2df50*/  PRMT R23, RZ, 0x7610, R23 ;  /* 0x00007610ff177816 */ /* 0x000fc60000000017 */
[----:B------:R-:W-:Y:S02]  /*2df60*/  IMAD.SHL.U32 R17, R17, 0x2, RZ ;  /* 0x0000000211117824 */ /* 0x000fe400078e00ff */
[----:B----4-:R-:W-:Y:S01]  /*2df70*/  @!P0 IMAD.MOV.U32 R14, RZ, RZ, R26 ;  /* 0x000000ffff0e8224 */ /* 0x010fe200078e001a */
[----:B------:R-:W-:Y:S02]  /*2df80*/  PRMT R24, RZ, 0x7610, R24 ;  /* 0x00007610ff187816 */ /* 0x000fe40000000018 */
[----:B------:R-:W-:Y:S01]  /*2df90*/  PRMT R25, RZ, 0x7610, R25 ;  /* 0x00007610ff197816 */ /* 0x000fe20000000019 */
[----:B--2---:R0:W-:Y:S01]  /*2dfa0*/  STL [R1+0x3a64], R21 ;  /* 0x003a641501007387 */ /* 0x0041e20000100800 */
[----:B---3--:R-:W-:-:S03]  /*2dfb0*/  @!P0 IMAD.MOV.U32 R15, RZ, RZ, R19 ;  /* 0x000000ffff0f8224 */ /* 0x008fc600078e0013 */
[----:B------:R-:W2:Y:S04]  /*2dfc0*/  LDL.LU R19, [R1+0x154] ;  /* 0x0001540001137983 */ /* 0x000ea80000300800 */
[----:B------:R1:W3:Y:S01]  /*2dfd0*/  @!P0 LDG.E.U16 R23, desc[UR6][R14.64] ;  /* 0x000000060e178981 */ /* 0x0002e2000c1e1500 */
[----:B0-----:R-:W-:-:S05]  /*2dfe0*/  LOP3.LUT R21, R17, 0x40, RZ, 0x3c, !PT ;  /* 0x0000004011157812 */ /* 0x001fca00078e3cff */
[----:B------:R-:W-:Y:S04]  /*2dff0*/  STS.U16 [R21+UR4+0xc400], R3 ;  /* 0x00c4000315007988 */ /* 0x000fe80008000404 */
[----:B------:R-:W-:Y:S01]  /*2e000*/  STS.U16 [R21+UR4+0xc480], R4 ;  /* 0x00c4800415007988 */ /* 0x000fe20008000404 */
[----:B-1----:R-:W-:-:S03]  /*2e010*/  @!P1 IMAD.MOV.U32 R14, RZ, RZ, R20 ;  /* 0x000000ffff0e9224 */ /* 0x002fc600078e0014 */
[----:B------:R-:W-:Y:S01]  /*2e020*/  STS.U16 [R21+UR4+0xcc00], R5 ;  /* 0x00cc000515007988 */ /* 0x000fe20008000404 */
[----:B------:R-:W-:-:S03]  /*2e030*/  @!P1 IMAD.MOV.U32 R15, RZ, RZ, R22 ;  /* 0x000000ffff0f9224 */ /* 0x000fc600078e0016 */
[----:B------:R-:W-:Y:S04]  /*2e040*/  STS.U16 [R21+UR4+0xcc80], R6 ;  /* 0x00cc800615007988 */ /* 0x000fe80008000404 */
[----:B------:R-:W-:Y:S04]  /*2e050*/  STS.U16 [R21+UR4+0xd400], R28 ;  /* 0x00d4001c15007988 */ /* 0x000fe80008000404 */
[----:B------:R-:W-:Y:S04]  /*2e060*/  STS.U16 [R21+UR4+0xd480], R29 ;  /* 0x00d4801d15007988 */ /* 0x000fe80008000404 */
[----:B------:R-:W4:Y:S04]  /*2e070*/  LDL.LU R22, [R1+0x150] ;  /* 0x0001500001167983 */ /* 0x000f280000300800 */
[----:B------:R0:W3:Y:S04]  /*2e080*/  @!P1 LDG.E.U16 R24, desc[UR6][R14.64] ;  /* 0x000000060e189981 */ /* 0x0000e8000c1e1500 */
[----:B------:R1:W-:Y:S04]  /*2e090*/  STS.U16 [R21+UR4+0xdc00], R7 ;  /* 0x00dc000715007988 */ /* 0x0003e80008000404 */
[----:B------:R-:W3:Y:S04]  /*2e0a0*/  LDL.LU R26, [R1+0x13c] ;  /* 0x00013c00011a7983 */ /* 0x000ee80000300800 */
[----:B------:R1:W-:Y:S04]  /*2e0b0*/  STS.U16 [R21+UR4+0xdc80], R8 ;  /* 0x00dc800815007988 */ /* 0x0003e80008000404 */
[----:B------:R1:W-:Y:S04]  /*2e0c0*/  STS.U16 [R21+UR4+0xe400], R9 ;  /* 0x00e4000915007988 */ /* 0x0003e80008000404 */
[----:B------:R1:W-:Y:S04]  /*2e0d0*/  STS.U16 [R21+UR4+0xe480], R10 ;  /* 0x00e4800a15007988 */ /* 0x0003e80008000404 */
[----:B------:R1:W-:Y:S01]  /*2e0e0*/  STS.U16 [R21+UR4+0xec00], R0 ;  /* 0x00ec000015007988 */ /* 0x0003e20008000404 */
[----:B0-----:R-:W-:Y:S01]  /*2e0f0*/  @!P1 IMAD.MOV.U32 R14, RZ, RZ, R16 ;  /* 0x000000ffff0e9224 */ /* 0x001fe200078e0010 */
[----:B------:R-:W-:-:S02]  /*2e100*/  @!P1 MOV R15, R18 ;  /* 0x00000012000f9202 */ /* 0x000fc40000000f00 */
[----:B-1----:R-:W3:Y:S04]  /*2e110*/  LDL.LU R7, [R1+0x138] ;  /* 0x0001380001077983 */ /* 0x002ee80000300800 */
[----:B------:R-:W3:Y:S04]  /*2e120*/  LDL.LU R8, [R1+0x124] ;  /* 0x0001240001087983 */ /* 0x000ee80000300800 */
[----:B------:R-:W3:Y:S04]  /*2e130*/  LDL.LU R9, [R1+0x120] ;  /* 0x0001200001097983 */ /* 0x000ee80000300800 */
[----:B------:R-:W3:Y:S04]  /*2e140*/  LDL.LU R10, [R1+0x10c] ;  /* 0x00010c00010a7983 */ /* 0x000ee80000300800 */
[----:B------:R0:W-:Y:S04]  /*2e150*/  STS.U16 [R21+UR4+0xec80], R2 ;  /* 0x00ec800215007988 */ /* 0x0001e80008000404 */
[----:B------:R-:W3:Y:S04]  /*2e160*/  LDL.LU R0, [R1+0x108] ;  /* 0x0001080001007983 */ /* 0x000ee80000300800 */
[----:B------:R1:W3:Y:S04]  /*2e170*/  @!P1 LDG.E.U16 R25, desc[UR6][R14.64] ;  /* 0x000000060e199981 */ /* 0x0002e8000c1e1500 */
        /* <DEDUP_REMOVED lines=12> */
[----:B------:R0:W-:Y:S04]  /*2e240*/  STS.U16 [R21+UR4+0xf400], R27 ;  /* 0x00f4001b15007988 */ /* 0x0001e80008000404 */
[----:B------:R1:W-:Y:S04]  /*2e250*/  STS.U16 [R21+UR4+0xf480], R13 ;  /* 0x00f4800d15007988 */ /* 0x0003e80008000404 */
[----:B------:R1:W-:Y:S04]  /*2e260*/  STS.U16 [R21+UR4+0xfc00], R12 ;  /* 0x00fc000c15007988 */ /* 0x0003e80008000404 */
[----:B------:R1:W-:Y:S04]  /*2e270*/  STS.U16 [R21+UR4+0xfc80], R11 ;  /* 0x00fc800b15007988 */ /* 0x0003e80008000404 */
[----:B0-----:R-:W3:Y:S04]  /*2e280*/  LDL.LU R27, [R1+0xc4] ;  /* 0x0000c400011b7983 */ /* 0x001ee80000300800 */
[----:B-1----:R-:W3:Y:S04]  /*2e290*/  LDL.LU R13, [R1+0xd8] ;  /* 0x0000d800010d7983 */ /* 0x002ee80000300800 */
[----:B------:R-:W3:Y:S04]  /*2e2a0*/  LDL.LU R12, [R1+0xdc] ;  /* 0x0000dc00010c7983 */ /* 0x000ee80000300800 */
[----:B------:R-:W3:Y:S04]  /*2e2b0*/  LDL.LU R21, [R1+0x3a64] ;  /* 0x003a640001157983 */ /* 0x000ee80000300800 */
[----:B------:R-:W3:Y:S01]  /*2e2c0*/  LDL.LU R11, [R1+0xf0] ;  /* 0x0000f000010b7983 */ /* 0x000ee20000300800 */
[----:B------:R-:W-:-:S05]  /*2e2d0*/  LOP3.LUT R17, R17, 0x50, RZ, 0x3c, !PT ;  /* 0x0000005011117812 */ /* 0x000fca00078e3cff */
[----:B--2---:R0:W-:Y:S04]  /*2e2e0*/  STS.U16 [R17+UR4+0x8500], R19 ;  /* 0x0085001311007988 */ /* 0x0041e80008000404 */
[----:B0-----:R-:W2:Y:S04]  /*2e2f0*/  LDL.LU R19, [R1+0x3a60] ;  /* 0x003a600001137983 */ /* 0x001ea80000300800 */
[----:B----4-:R0:W-:Y:S04]  /*2e300*/  STS.U16 [R17+UR4+0x8580], R22 ;  /* 0x0085801611007988 */ /* 0x0101e80008000404 */
[----:B---3--:R1:W-:Y:S04]  /*2e310*/  STS.U16 [R17+UR4+0x8d00], R26 ;  /* 0x008d001a11007988 */ /* 0x0083e80008000404 */
[----:B0-----:R-:W3:Y:S04]  /*2e320*/  LDL.LU R22, [R1+0x28] ;  /* 0x0000280001167983 */ /* 0x001ee80000300800 */
[----:B------:R0:W-:Y:S04]  /*2e330*/  STS.U16 [R17+UR4+0x8d80], R7 ;  /* 0x008d800711007988 */ /* 0x0001e80008000404 */
[----:B------:R4:W-:Y:S04]  /*2e340*/  STS.U16 [R17+UR4+0x9500], R8 ;  /* 0x0095000811007988 */ /* 0x0009e80008000404 */
[----:B-1----:R-:W2:Y:S04]  /*2e350*/  LDL.LU R26, [R1+0x24] ;  /* 0x00002400011a7983 */ /* 0x002ea80000300800 */
[----:B------:R1:W-:Y:S04]  /*2e360*/  STS.U16 [R17+UR4+0x9580], R9 ;  /* 0x0095800911007988 */ /* 0x0003e80008000404 */
[----:B------:R1:W-:Y:S04]  /*2e370*/  STS.U16 [R17+UR4+0x9d00], R10 ;  /* 0x009d000a11007988 */ /* 0x0003e80008000404 */
[----:B------:R1:W-:Y:S04]  /*2e380*/  STS.U16 [R17+UR4+0x9d80], R0 ;  /* 0x009d800011007988 */ /* 0x0003e80008000404 */
[----:B0-----:R-:W2:Y:S04]  /*2e390*/  LDL.LU R7, [R1+0x3a5c] ;  /* 0x003a5c0001077983 */ /* 0x001ea80000300800 */
[----:B----4-:R-:W4:Y:S04]  /*2e3a0*/  LDL.LU R8, [R1+0x3a58] ;  /* 0x003a580001087983 */ /* 0x010f280000300800 */
[----:B-1----:R-:W4:Y:S04]  /*2e3b0*/  LDL.LU R9, [R1+0x3a54] ;  /* 0x003a540001097983 */ /* 0x002f280000300800 */
[----:B------:R0:W-:Y:S04]  /*2e3c0*/  STS.U16 [R17+UR4+0xa500], R2 ;  /* 0x00a5000211007988 */ /* 0x0001e80008000404 */
[----:B------:R-:W4:Y:S04]  /*2e3d0*/  LDL.LU R10, [R1+0x3a50] ;  /* 0x003a5000010a7983 */ /* 0x000f280000300800 */
[----:B------:R-:W4:Y:S04]  /*2e3e0*/  LDL.LU R0, [R1+0x3a4c] ;  /* 0x003a4c0001007983 */ /* 0x000f280000300800 */
[----:B0-----:R-:W4:Y:S04]  /*2e3f0*/  LDL.LU R2, [R1+0x3a48] ;  /* 0x003a480001027983 */ /* 0x001f280000300800 */
        /* <DEDUP_REMOVED lines=8> */
[----:B------:R-:W-:Y:S04]  /*2e480*/  STS.U16 [R17+UR4+0xc580], R20 ;  /* 0x00c5801411007988 */ /* 0x000fe80008000404 */
[----:B------:R-:W-:Y:S04]  /*2e490*/  STS.U16 [R17+UR4+0xcd00], R3 ;  /* 0x00cd000311007988 */ /* 0x000fe80008000404 */
[----:B------:R1:W-:Y:S04]  /*2e4a0*/  STS.U16 [R17+UR4+0xcd80], R4 ;  /* 0x00cd800411007988 */ /* 0x0003e80008000404 */
[----:B------:R1:W-:Y:S04]  /*2e4b0*/  STS.U16 [R17+UR4+0xd500], R5 ;  /* 0x00d5000511007988 */ /* 0x0003e80008000404 */
[----:B------:R1:W-:Y:S04]  /*2e4c0*/  STS.U16 [R17+UR4+0xd580], R6 ;  /* 0x00d5800611007988 */ /* 0x0003e80008000404 */
[----:B------:R1:W-:Y:S04]  /*2e4d0*/  STS.U16 [R17+UR4+0xdd00], R28 ;  /* 0x00dd001c11007988 */ /* 0x0003e80008000404 */
[----:B------:R1:W-:Y:S04]  /*2e4e0*/  STS.U16 [R17+UR4+0xdd80], R29 ;  /* 0x00dd801d11007988 */ /* 0x0003e80008000404 */
[----:B0-----:R-:W4:Y:S04]  /*2e4f0*/  LDL.LU R16, [R1+0x14c] ;  /* 0x00014c0001107983 */ /* 0x001f280000300800 */
[----:B-1----:R-:W4:Y:S04]  /*2e500*/  LDL.LU R18, [R1+0x148] ;  /* 0x0001480001127983 */ /* 0x002f280000300800 */
[----:B------:R-:W4:Y:S04]  /*2e510*/  LDL.LU R4, [R1+0x134] ;  /* 0x0001340001047983 */ /* 0x000f280000300800 */
[----:B------:R-:W4:Y:S04]  /*2e520*/  LDL.LU R5, [R1+0x130] ;  /* 0x0001300001057983 */ /* 0x000f280000300800 */
[----:B------:R-:W4:Y:S04]  /*2e530*/  LDL.LU R6, [R1+0x11c] ;  /* 0x00011c0001067983 */ /* 0x000f280000300800 */
[----:B------:R-:W4:Y:S01]  /*2e540*/  LDL.LU R28, [R1+0x118] ;  /* 0x00011800011c7983 */ /* 0x000f220000300800 */
[----:B------:R-:W0:Y:S02]  /*2e550*/  S2R R29, SR_TID.X ;  /* 0x00000000001d7919 */ /* 0x000e240000002100 */
[----:B0-----:R-:W-:-:S02]  /*2e560*/  LOP3.LUT R3, R29, 0x3f, RZ, 0xc0, !PT ;  /* 0x0000003f1d037812 */ /* 0x001fc400078ec0ff */
[----:B------:R-:W4:Y:S04]  /*2e570*/  LDL.LU R29, [R1+0x104] ;  /* 0x00010400011d7983 */ /* 0x000f280000300800 */
[----:B------:R-:W4:Y:S01]  /*2e580*/  LDL.LU R20, [R1+0x100] ;  /* 0x0001000001147983 */ /* 0x000f220000300800 */
[----:B------:R-:W-:-:S03]  /*2e590*/  IMAD.SHL.U32 R15, R3, 0x2, RZ ;  /* 0x00000002030f7824 */ /* 0x000fc600078e00ff */
[----:B------:R-:W4:Y:S04]  /*2e5a0*/  LDL.LU R3, [R1+0xec] ;  /* 0x0000ec0001037983 */ /* 0x000f280000300800 */
[----:B------:R-:W4:Y:S04]  /*2e5b0*/  LDL.LU R11, [R1+0xb8] ;  /* 0x0000b800010b7983 */ /* 0x000f280000300800 */
[----:B------:R-:W4:Y:S04]  /*2e5c0*/  LDL.LU R12, [R1+0xa4] ;  /* 0x0000a400010c7983 */ /* 0x000f280000300800 */
[----:B------:R-:W4:Y:S04]  /*2e5d0*/  LDL.LU R13, [R1+0xa0] ;  /* 0x0000a000010d7983 */ /* 0x000f280000300800 */
[----:B------:R-:W4:Y:S04]  /*2e5e0*/  LDL.LU R14, [R1+0x84] ;  /* 0x00008400010e7983 */ /* 0x000f280000300800 */
[----:B---3--:R-:W-:Y:S04]  /*2e5f0*/  STS.U16 [R17+UR4+0xe500], R22 ;  /* 0x00e5001611007988 */ /* 0x008fe80008000404 */
[----:B--2---:R0:W-:Y:S04]  /*2e600*/  STS.U16 [R17+UR4+0xe580], R26 ;  /* 0x00e5801a11007988 */ /* 0x0041e80008000404 */
[----:B0-----:R-:W2:Y:S04]  /*2e610*/  LDL.LU R26, [R1+0x80] ;  /* 0x00008000011a7983 */ /* 0x001ea80000300800 */
[----:B----4-:R-:W-:Y:S04]  /*2e620*/  STS.U16 [R17+UR4+0xed00], R2 ;  /* 0x00ed000211007988 */ /* 0x010fe80008000404 */
[----:B------:R0:W-:Y:S04]  /*2e630*/  STS.U16 [R17+UR4+0xed80], R0 ;  /* 0x00ed800011007988 */ /* 0x0001e80008000404 */
[----:B------:R1:W-:Y:S04]  /*2e640*/  STS.U16 [R17+UR4+0xf500], R10 ;  /* 0x00f5000a11007988 */ /* 0x0003e80008000404 */
[----:B------:R3:W-:Y:S04]  /*2e650*/  STS.U16 [R17+UR4+0xf580], R9 ;  /* 0x00f5800911007988 */ /* 0x0007e80008000404 */
[----:B------:R4:W-:Y:S04]  /*2e660*/  STS.U16 [R17+UR4+0xfd00], R8 ;  /* 0x00fd000811007988 */ /* 0x0009e80008000404 */
[----:B------:R4:W-:Y:S04]  /*2e670*/  STS.U16 [R17+UR4+0xfd80], R7 ;  /* 0x00fd800711007988 */ /* 0x0009e80008000404 */
[----:B0-----:R-:W2:Y:S04]  /*2e680*/  LDL.LU R0, [R1+0x64] ;  /* 0x0000640001007983 */ /* 0x001ea80000300800 */
[----:B------:R-:W2:Y:S04]  /*2e690*/  LDL.LU R2, [R1+0x60] ;  /* 0x0000600001027983 */ /* 0x000ea80000300800 */
[----:B------:R-:W2:Y:S04]  /*2e6a0*/  LDL.LU R27, [R1+0x44] ;  /* 0x00004400011b7983 */ /* 0x000ea80000300800 */
[----:B-1----:R-:W2:Y:S04]  /*2e6b0*/  LDL.LU R10, [R1+0xbc] ;  /* 0x0000bc00010a7983 */ /* 0x002ea80000300800 */
[----:B---3--:R-:W3:Y:S04]  /*2e6c0*/  LDL.LU R9, [R1+0xd0] ;  /* 0x0000d00001097983 */ /* 0x008ee80000300800 */
[----:B----4-:R-:W4:Y:S04]  /*2e6d0*/  LDL.LU R8, [R1+0xd4] ;  /* 0x0000d40001087983 */ /* 0x010f280000300800 */
[----:B------:R-:W2:Y:S04]  /*2e6e0*/  LDL.LU R17, [R1+0x3a44] ;  /* 0x003a440001117983 */ /* 0x000ea80000300800 */
[----:B------:R-:W3:Y:S01]  /*2e6f0*/  LDL.LU R7, [R1+0xe8] ;  /* 0x0000e80001077983 */ /* 0x000ee20000300800 */
[----:B------:R-:W-:-:S05]  /*2e700*/  LOP3.LUT R22, R15, 0x60, RZ, 0x3c, !PT ;  /* 0x000000600f167812 */ /* 0x000fca00078e3cff */
[----:B------:R0:W-:Y:S04]  /*2e710*/  STS.U16 [R22+UR4+0x8600], R16 ;  /* 0x0086001016007988 */ /* 0x0001e80008000404 */
[----:B------:R1:W-:Y:S04]  /*2e720*/  STS.U16 [R22+UR4+0x8680], R18 ;  /* 0x0086801216007988 */ /* 0x0003e80008000404 */
[----:B------:R1:W-:Y:S04]  /*2e730*/  STS.U16 [R22+UR4+0x8e00], R4 ;  /* 0x008e000416007988 */ /* 0x0003e80008000404 */
[----:B------:R1:W-:Y:S04]  /*2e740*/  STS.U16 [R22+UR4+0x8e80], R5 ;  /* 0x008e800516007988 */ /* 0x0003e80008000404 */
[----:B------:R1:W-:Y:S04]  /*2e750*/  STS.U16 [R22+UR4+0x9600], R6 ;  /* 0x0096000616007988 */ /* 0x0003e80008000404 */
[----:B0-----:R-:W2:Y:S04]  /*2e760*/  LDL.LU R16, [R1+0x3a40] ;  /* 0x003a400001107983 */ /* 0x001ea80000300800 */
[----:B-1----:R-:W2:Y:S04]  /*2e770*/  LDL.LU R18, [R1+0x3a3c] ;  /* 0x003a3c0001127983 */ /* 0x002ea80000300800 */
[----:B------:R0:W-:Y:S04]  /*2e780*/  STS.U16 [R22+UR4+0x9680], R28 ;  /* 0x0096801c16007988 */ /* 0x0001e80008000404 */
[----:B------:R-:W2:Y:S04]  /*2e790*/  LDL.LU R4, [R1+0x1c] ;  /* 0x00001c0001047983 */ /* 0x000ea80000300800 */
[----:B------:R-:W2:Y:S04]  /*2e7a0*/  LDL.LU R5, [R1+0x18] ;  /* 0x0000180001057983 */ /* 0x000ea80000300800 */
[----:B------:R-:W2:Y:S04]  /*2e7b0*/  LDL.LU R6, [R1+0x14] ;  /* 0x0000140001067983 */ /* 0x000ea80000300800 */
[----:B0-----:R-:W2:Y:S04]  /*2e7c0*/  LDL.LU R28, [R1+0x10] ;  /* 0x00001000011c7983 */ /* 0x001ea80000300800 */
[----:B------:R0:W-:Y:S04]  /*2e7d0*/  STS.U16 [R22+UR4+0x9e00], R29 ;  /* 0x009e001d16007988 */ /* 0x0001e80008000404 */
[----:B0-----:R-:W2:Y:S04]  /*2e7e0*/  LDL.LU R29, [R1+0xc] ;  /* 0x00000c00011d7983 */ /* 0x001ea80000300800 */
[----:B------:R0:W-:Y:S04]  /*2e7f0*/  STS.U16 [R22+UR4+0x9e80], R20 ;  /* 0x009e801416007988 */ /* 0x0001e80008000404 */
[----:B------:R1:W-:Y:S04]  /*2e800*/  STS.U16 [R22+UR4+0xa600], R3 ;  /* 0x00a6000316007988 */ /* 0x0003e80008000404 */
[----:B0-----:R-:W2:Y:S04]  /*2e810*/  LDL.LU R20, [R1+0x3a38] ;  /* 0x003a380001147983 */ /* 0x001ea80000300800 */
[----:B-1----:R-:W2:Y:S04]  /*2e820*/  LDL.LU R3, [R1+0x3a34] ;  /* 0x003a340001037983 */ /* 0x002ea80000300800 */
[----:B---3--:R-:W-:Y:S04]  /*2e830*/  STS.U16 [R22+UR4+0xa680], R7 ;  /* 0x00a6800716007988 */ /* 0x008fe80008000404 */
[----:B----4-:R-:W-:Y:S04]  /*2e840*/  STS.U16 [R22+UR4+0xae00], R8 ;  /* 0x00ae000816007988 */ /* 0x010fe80008000404 */
[----:B------:R-:W-:Y:S04]  /*2e850*/  STS.U16 [R22+UR4+0xae80], R9 ;  /* 0x00ae800916007988 */ /* 0x000fe80008000404 */
[----:B--2---:R-:W-:Y:S04]  /*2e860*/  STS.U16 [R22+UR4+0xb600], R10 ;  /* 0x00b6000a16007988 */ /* 0x004fe80008000404 */
[----:B------:R-:W-:Y:S04]  /*2e870*/  STS.U16 [R22+UR4+0xb680], R11 ;  /* 0x00b6800b16007988 */ /* 0x000fe80008000404 */
[----:B------:R-:W-:Y:S04]  /*2e880*/  STS.U16 [R22+UR4+0xbe00], R12 ;  /* 0x00be000c16007988 */ /* 0x000fe80008000404 */
[----:B------:R-:W-:Y:S04]  /*2e890*/  STS.U16 [R22+UR4+0xbe80], R13 ;  /* 0x00be800d16007988 */ /* 0x000fe80008000404 */
[----:B------:R-:W-:Y:S04]  /*2e8a0*/  STS.U16 [R22+UR4+0xc600], R14 ;  /* 0x00c6000e16007988 */ /* 0x000fe80008000404 */
[----:B------:R0:W-:Y:S04]  /*2e8b0*/  STS.U16 [R22+UR4+0xc680], R26 ;  /* 0x00c6801a16007988 */ /* 0x0001e80008000404 */
[----:B------:R1:W-:Y:S04]  /*2e8c0*/  STS.U16 [R22+UR4+0xce00], R0 ;  /* 0x00ce000016007988 */ /* 0x0003e80008000404 */
[----:B------:R2:W-:Y:S04]  /*2e8d0*/  STS.U16 [R22+UR4+0xce80], R2 ;  /* 0x00ce800216007988 */ /* 0x0005e80008000404 */
[----:B0-----:R-:W3:Y:S04]  /*2e8e0*/  LDL.LU R26, [R1+0x144] ;  /* 0x00014400011a7983 */ /* 0x001ee80000300800 */
[----:B-1----:R-:W4:Y:S04]  /*2e8f0*/  LDL.LU R0, [R1+0x140] ;  /* 0x0001400001007983 */ /* 0x002f280000300800 */
[----:B--2---:R-:W2:Y:S04]  /*2e900*/  LDL.LU R2, [R1+0x12c] ;  /* 0x00012c0001027983 */ /* 0x004ea80000300800 */
[----:B------:R-:W2:Y:S04]  /*2e910*/  LDL.LU R14, [R1+0xfc] ;  /* 0x0000fc00010e7983 */ /* 0x000ea80000300800 */
[----:B------:R-:W2:Y:S04]  /*2e920*/  LDL.LU R7, [R1+0xcc] ;  /* 0x0000cc0001077983 */ /* 0x000ea80000300800 */
[----:B------:R-:W2:Y:S04]  /*2e930*/  LDL.LU R8, [R1+0xc8] ;  /* 0x0000c80001087983 */ /* 0x000ea80000300800 */
[----:B------:R-:W2:Y:S04]  /*2e940*/  LDL.LU R9, [R1+0xb4] ;  /* 0x0000b40001097983 */ /* 0x000ea80000300800 */
[----:B------:R-:W2:Y:S04]  /*2e950*/  LDL.LU R10, [R1+0xb0] ;  /* 0x0000b000010a7983 */ /* 0x000ea80000300800 */
[----:B------:R-:W2:Y:S04]  /*2e960*/  LDL.LU R11, [R1+0x9c] ;  /* 0x00009c00010b7983 */ /* 0x000ea80000300800 */
[----:B------:R-:W2:Y:S04]  /*2e970*/  LDL.LU R12, [R1+0x98] ;  /* 0x00009800010c7983 */ /* 0x000ea80000300800 */
[----:B------:R0:W-:Y:S04]  /*2e980*/  STS.U16 [R22+UR4+0xd600], R27 ;  /* 0x00d6001b16007988 */ /* 0x0001e80008000404 */
[----:B------:R-:W2:Y:S04]  /*2e990*/  LDL.LU R13, [R1+0x7c] ;  /* 0x00007c00010d7983 */ /* 0x000ea80000300800 */
[----:B------:R1:W-:Y:S04]  /*2e9a0*/  STS.U16 [R22+UR4+0xd680], R4 ;  /* 0x00d6800416007988 */ /* 0x0003e80008000404 */
[----:B------:R1:W-:Y:S04]  /*2e9b0*/  STS.U16 [R22+UR4+0xde00], R5 ;  /* 0x00de000516007988 */ /* 0x0003e80008000404 */
[----:B------:R1:W-:Y:S04]  /*2e9c0*/  STS.U16 [R22+UR4+0xde80], R6 ;  /* 0x00de800616007988 */ /* 0x0003e80008000404 */
[----:B0-----:R-:W2:Y:S04]  /*2e9d0*/  LDL.LU R27, [R1+0x78] ;  /* 0x00007800011b7983 */ /* 0x001ea80000300800 */
[----:B-1----:R-:W3:Y:S04]  /*2e9e0*/  LDL.LU R4, [R1+0x3a30] ;  /* 0x003a300001047983 */ /* 0x002ee80000300800 */
[----:B------:R-:W4:Y:S04]  /*2e9f0*/  LDL.LU R5, [R1+0x3a2c] ;  /* 0x003a2c0001057983 */ /* 0x000f280000300800 */
[----:B------:R0:W-:Y:S04]  /*2ea00*/  STS.U16 [R22+UR4+0xe600], R28 ;  /* 0x00e6001c16007988 */ /* 0x0001e80008000404 */
[----:B------:R-:W2:Y:S04]  /*2ea10*/  LDL.LU R6, [R1+0x3a28] ;  /* 0x003a280001067983 */ /* 0x000ea80000300800 */
[----:B0-----:R-:W3:Y:S04]  /*2ea20*/  LDL.LU R28, [R1+0x3a24] ;  /* 0x003a2400011c7983 */ /* 0x001ee80000300800 */
[----:B------:R0:W-:Y:S04]  /*2ea30*/  STS.U16 [R22+UR4+0xe680], R29 ;  /* 0x00e6801d16007988 */ /* 0x0001e80008000404 */
[----:B0-----:R-:W4:Y:S01]  /*2ea40*/  LDL.LU R29, [R1+0x3a20] ;  /* 0x003a2000011d7983 */ /* 0x001f220000300800 */
[----:B------:R-:W-:-:S03]  /*2ea50*/  LOP3.LUT R15, R15, 0x70, RZ, 0x3c, !PT ;  /* 0x000000700f0f7812 */ /* 0x000fc600078e3cff */
[----:B----4-:R0:W-:Y:S04]  /*2ea60*/  STS.U16 [R22+UR4+0xee00], R29 ;  /* 0x00ee001d16007988 */ /* 0x0101e80008000404 */
[----:B---3--:R1:W-:Y:S04]  /*2ea70*/  STS.U16 [R22+UR4+0xee80], R28 ;  /* 0x00ee801c16007988 */ /* 0x0083e80008000404 */
[----:B--2---:R2:W-:Y:S04]  /*2ea80*/  STS.U16 [R22+UR4+0xf600], R6 ;  /* 0x00f6000616007988 */ /* 0x0045e80008000404 */
        /* <DEDUP_REMOVED lines=9> */
[----:B------:R-:W3:Y:S04]  /*2eb20*/  LDL.LU R3, [R1+0x128] ;  /* 0x0001280001037983 */ /* 0x000ee80000300800 */
[----:B------:R0:W-:Y:S04]  /*2eb30*/  STS.U16 [R15+UR4+0x8700], R26 ;  /* 0x0087001a0f007988 */ /* 0x0001e80008000404 */
[----:B------:R1:W-:Y:S04]  /*2eb40*/  STS.U16 [R15+UR4+0x8780], R0 ;  /* 0x008780000f007988 */ /* 0x0003e80008000404 */
[----:B------:R1:W-:Y:S04]  /*2eb50*/  STS.U16 [R15+UR4+0x8f00], R2 ;  /* 0x008f00020f007988 */ /* 0x0003e80008000404 */
[----:B0-----:R-:W2:Y:S04]  /*2eb60*/  LDL.LU R26, [R1+0x3a18] ;  /* 0x003a1800011a7983 */ /* 0x001ea80000300800 */
[----:B-1----:R-:W2:Y:S04]  /*2eb70*/  LDL.LU R0, [R1+0x3a14] ;  /* 0x003a140001007983 */ /* 0x002ea80000300800 */
[----:B------:R-:W2:Y:S04]  /*2eb80*/  LDL.LU R2, [R1+0x3a10] ;  /* 0x003a100001027983 */ /* 0x000ea80000300800 */
[----:B---3--:R-:W-:Y:S04]  /*2eb90*/  STS.U16 [R15+UR4+0x8f80], R3 ;  /* 0x008f80030f007988 */ /* 0x008fe80008000404 */
[----:B----4-:R-:W-:Y:S04]  /*2eba0*/  STS.U16 [R15+UR4+0x9700], R4 ;  /* 0x009700040f007988 */ /* 0x010fe80008000404 */
[----:B------:R-:W-:Y:S04]  /*2ebb0*/  STS.U16 [R15+UR4+0x9780], R5 ;  /* 0x009780050f007988 */ /* 0x000fe80008000404 */
[----:B------:R0:W-:Y:S04]  /*2ebc0*/  STS.U16 [R15+UR4+0x9f00], R14 ;  /* 0x009f000e0f007988 */ /* 0x0001e80008000404 */
[----:B0-----:R-:W3:Y:S04]  /*2ebd0*/  LDL.LU R14, [R1+0x1dc] ;  /* 0x0001dc00010e7983 */ /* 0x001ee80000300800 */
[----:B--2---:R-:W-:Y:S04]  /*2ebe0*/  STS.U16 [R15+UR4+0x9f80], R6 ;  /* 0x009f80060f007988 */ /* 0x004fe80008000404 */
        /* <DEDUP_REMOVED lines=9> */
[----:B------:R0:W-:Y:S02]  /*2ec80*/  STS.U16 [R15+UR4+0xc780], R27 ;  /* 0x00c7801b0f007988 */ /* 0x0001e40008000404 */
[----:B0-----:R-:W0:Y:S02]  /*2ec90*/  S2R R27, SR_TID.X ;  /* 0x00000000001b7919 */ /* 0x001e240000002100 */
        /* <DEDUP_REMOVED lines=12> */
[----:B-1----:R-:W1:Y:S03]  /*2ed60*/  S2R R2, SR_TID.X ;  /* 0x0000000000027919 */ /* 0x002e660000002100 */
[----:B--2---:R-:W2:Y:S01]  /*2ed70*/  LDL R0, [R1+0x17f0] ;  /* 0x0017f00001007983 */ /* 0x004ea20000100800 */
[C---:B0-----:R-:W-:Y:S01]  /*2ed80*/  LOP3.LUT R7, R27.reuse, 0x7, RZ, 0xc0, !PT ;  /* 0x000000071b077812 */ /* 0x041fe200078ec0ff */
[----:B------:R-:W-:-:S04]  /*2ed90*/  IMAD.SHL.U32 R8, R27, 0x2, RZ ;  /* 0x000000021b087824 */ /* 0x000fc800078e00ff */
[----:B------:R-:W-:-:S05]  /*2eda0*/  IMAD R7, R7, 0x110, RZ ;  /* 0x0000011007077824 */ /* 0x000fca00078e02ff */
[----:B------:R-:W-:Y:S01]  /*2edb0*/  LOP3.LUT R7, R7, 0x30, R8, 0x78, !PT ;  /* 0x0000003007077812 */ /* 0x000fe200078e7808 */
[----:B-1----:R-:W-:Y:S01]  /*2edc0*/  IMAD.SHL.U32 R13, R2, 0x80, RZ ;  /* 0x00000080020d7824 */ /* 0x002fe200078e00ff */
[C---:B------:R-:W-:Y:S01]  /*2edd0*/  LOP3.LUT R2, R27.reuse, 0x7, RZ, 0xc0, !PT ;  /* 0x000000071b027812 */ /* 0x040fe200078ec0ff */
[----:B------:R-:W-:-:S04]  /*2ede0*/  IMAD.SHL.U32 R3, R27, 0x2, RZ ;  /* 0x000000021b037824 */ /* 0x000fc800078e00ff */
[----:B------:R-:W-:-:S05]  /*2edf0*/  IMAD R2, R2, 0x110, RZ ;  /* 0x0000011002027824 */ /* 0x000fca00078e02ff */
[----:B------:R-:W-:-:S04]  /*2ee00*/  LOP3.LUT R2, R2, 0x10, R3, 0x78, !PT ;  /* 0x0000001002027812 */ /* 0x000fc800078e7803 */
[----:B------:R-:W-:Y:S01]  /*2ee10*/  LOP3.LUT R2, R2, 0x800, R13, 0xf8, !PT ;  /* 0x0000080002027812 */ /* 0x000fe200078ef80d */
[----:B---3--:R0:W-:Y:S04]  /*2ee20*/  STS.U16 [R15+UR4+0xff00], R14 ;  /* 0x00ff000e0f007988 */ /* 0x0081e80008000404 */
[----:B------:R-:W-:Y:S01]  /*2ee30*/  STS.U16 [R15+UR4+0xff80], R25 ;  /* 0x00ff80190f007988 */ /* 0x000fe20008000404 */
[----:B------:R-:W-:Y:S01]  /*2ee40*/  BAR.SYNC.DEFER_BLOCKING 0x0 ;  /* 0x0000000000007b1d */ /* 0x000fe20000010000 */
[----:B0-----:R-:W-:-:S05]  /*2ee50*/  IMAD.SHL.U32 R14, R27, 0x40, RZ ;  /* 0x000000401b0e7824 */ /* 0x001fca00078e00ff */
[----:B------:R-:W-:-:S05]  /*2ee60*/  LOP3.LUT R7, R7, 0x800, R14, 0xf8, !PT ;  /* 0x0000080007077812 */ /* 0x000fca00078ef80e */
[----:B------:R-:W0:Y:S04]  /*2ee70*/  LDSM.16.M88.4 R8, [R7+UR4+0x8000] ;  /* 0x008000040708783b */ /* 0x000e280008000200 */
[----:B------:R-:W1:Y:S04]  /*2ee80*/  LDSM.16.M88.4 R20, [R7+UR4+0x9000] ;  /* 0x009000040714783b */ /* 0x000e680008000200 */
[----:B------:R-:W3:Y:S04]  /*2ee90*/  LDSM.16.M88.4 R12, [R7+UR4+0xa000] ;  /* 0x00a00004070c783b */ /* 0x000ee80008000200 */
[----:B------:R-:W4:Y:S04]  /*2eea0*/  LDSM.16.M88.4 R24, [R7+UR4+0xc000] ;  /* 0x00c000040718783b */ /* 0x000f280008000200 */
[----:B------:R-:W-:Y:S04]  /*2eeb0*/  LDSM.16.MT88.4 R16, [R2+UR4] ;  /* 0x000000040210783b */ /* 0x000fe80008004200 */
[----:B0-----:R-:W-:Y:S01]  /*2eec0*/  STL.64 [R1+0x30], R8 ;  /* 0x0000300801007387 */ /* 0x001fe20000100a00 */
[----:B------:R-:W-:-:S03]  /*2eed0*/  IMAD.MOV.U32 R4, RZ, RZ, R8 ;  /* 0x000000ffff047224 */ /* 0x000fc600078e0008 */
[----:B------:R-:W-:Y:S01]  /*2eee0*/  STL.64 [R1+0x38], R10 ;  /* 0x0000380a01007387 */ /* 0x000fe20000100a00 */
[----:B------:R-:W-:-:S03]  /*2eef0*/  IMAD.MOV.U32 R3, RZ, RZ, R9 ;  /* 0x000000ffff037224 */ /* 0x000fc600078e0009 */
[----:B------:R-:W0:Y:S04]  /*2ef00*/  LDSM.16.M88.4 R8, [R7+UR4+0xb000] ;  /* 0x00b000040708783b */ /* 0x000e280008000200 */
[----:B-1----:R-:W-:Y:S04]  /*2ef10*/  STL.64 [R1+0x20], R20 ;  /* 0x0000201401007387 */ /* 0x002fe80000100a00 */
[----:B------:R-:W-:Y:S04]  /*2ef20*/  STL.64 [R1+0x28], R22 ;  /* 0x0000281601007387 */ /* 0x000fe80000100a00 */
[----:B---3--:R-:W-:Y:S04]  /*2ef30*/  STL.64 [R1+0x10], R12 ;  /* 0x0000100c01007387 */ /* 0x008fe80000100a00 */
[----:B------:R-:W-:Y:S04]  /*2ef40*/  STL.64 [R1+0x18], R14 ;  /* 0x0000180e01007387 */ /* 0x000fe80000100a00 */
[----:B----4-:R-:W-:Y:S04]  /*2ef50*/  STL [R1+0x364c], R26 ;  /* 0x00364c1a01007387 */ /* 0x010fe80000100800 */
[----:B------:R-:W-:Y:S04]  /*2ef60*/  LDSM.16.MT88.4 R12, [R2+UR4+0x80] ;  /* 0x00008004020c783b */ /* 0x000fe80008004200 */
[----:B------:R-:W-:Y:S04]  /*2ef70*/  LDSM.16.M88.4 R20, [R7+UR4+0xd000] ;  /* 0x00d000040714783b */ /* 0x000fe80008000200 */
[----:B0-----:R-:W-:Y:S04]  /*2ef80*/  STL.64 [R1], R8 ;  /* 0x0000000801007387 */ /* 0x001fe80000100a00 */
[----:B------:R-:W-:Y:S04]  /*2ef90*/  STL.64 [R1+0x8], R10 ;  /* 0x0000080a01007387 */ /* 0x000fe80000100a00 */
[----:B------:R-:W-:Y:S04]  /*2efa0*/  STL [R1+0x3648], R27 ;  /* 0x0036481b01007387 */ /* 0x000fe80000100800 */
[----:B------:R0:W-:Y:S04]  /*2efb0*/  STL.64 [R1+0x39e8], R24 ;  /* 0x0039e81801007387 */ /* 0x0001e80000100a00 */
[----:B------:R-:W1:Y:S04]  /*2efc0*/  LDSM.16.M88.4 R8, [R7+UR4+0xe000] ;  /* 0x00e000040708783b */ /* 0x000e680008000200 */
[----:B0-----:R-:W3:Y:S01]  /*2efd0*/  LDL.64 R24, [R1+0x10] ;  /* 0x0000100001187983 */ /* 0x001ee20000100a00 */
[----:B-1----:R-:W-:-:S02]  /*2efe0*/  IMAD.MOV.U32 R6, RZ, RZ, R8 ;  /* 0x000000ffff067224 */ /* 0x002fc400078e0008 */
[----:B------:R-:W-:Y:S01]  /*2eff0*/  IMAD.MOV.U32 R5, RZ, RZ, R9 ;  /* 0x000000ffff057224 */ /* 0x000fe200078e0009 */
[----:B---3--:R-:W-:Y:S04]  /*2f000*/  STL.64 [R1+0x39f0], R24 ;  /* 0x0039f01801007387 */ /* 0x008fe80000100a00 */
[----:B------:R-:W-:Y:S04]  /*2f010*/  STL.64 [R1+0x50], R8 ;  /* 0x0000500801007387 */ /* 0x000fe80000100a00 */
[----:B------:R-:W-:Y:S04]  /*2f020*/  STL.64 [R1+0x58], R10 ;  /* 0x0000580a01007387 */ /* 0x000fe80000100a00 */
[----:B------:R-:W0:Y:S04]  /*2f030*/  LDSM.16.M88.4 R8, [R7+UR4+0xf000] ;  /* 0x00f000040708783b */ /* 0x000e280008000200 */
[----:B------:R-:W-:Y:S04]  /*2f040*/  STL [R1+0x39fc], R6 ;  /* 0x0039fc0601007387 */ /* 0x000fe80000100800 */
[----:B------:R-:W-:Y:S04]  /*2f050*/  STL [R1+0x39f8], R5 ;  /* 0x0039f80501007387 */ /* 0x000fe80000100800 */
[----:B0-----:R-:W-:Y:S04]  /*2f060*/  STL.64 [R1+0x40], R8 ;  /* 0x0000400801007387 */ /* 0x001fe80000100a00 */
[----:B------:R-:W-:Y:S04]  /*2f070*/  STL.64 [R1+0x48], R10 ;  /* 0x0000480a01007387 */ /* 0x000fe80000100a00 */
[----:B------:R-:W3:Y:S04]  /*2f080*/  LDL.LU.64 R24, [R1+0x620] ;  /* 0x0006200001187983 */ /* 0x000ee80000300a00 */
[----:B------:R-:W4:Y:S01]  /*2f090*/  LDL.LU.64 R26, [R1+0x628] ;  /* 0x00062800011a7983 */ /* 0x000f220000300a00 */
[----:B------:R-:W-:-:S02]  /*2f0a0*/  IMAD.MOV.U32 R29, RZ, RZ, R8 ;  /* 0x000000ffff1d7224 */ /* 0x000fc400078e0008 */
[----:B------:R-:W-:Y:S02]  /*2f0b0*/  IMAD.MOV.U32 R28, RZ, RZ, R9 ;  /* 0x000000ffff1c7224 */ /* 0x000fe400078e0009 */
[----:B--2---:R-:W0:Y:S04]  /*2f0c0*/  LDSM.16.MT88.4 R8, [R0+UR4] ;  /* 0x000000040008783b */ /* 0x004e280008004200 */
[----:B----4-:R-:W-:Y:S04]  /*2f0d0*/  STL.64 [R1+0x3a08], R26 ;  /* 0x003a081a01007387 */ /* 0x010fe80000100a00 */
[----:B---3--:R1:W-:Y:S04]  /*2f0e0*/  STL.64 [R1+0x3a00], R24 ;  /* 0x003a001801007387 */ /* 0x0083e80000100a00 */
[----:B-1----:R-:W2:Y:S04]  /*2f0f0*/  LDL.LU.64 R24, [R1+0x6c0] ;  /* 0x0006c00001187983 */ /* 0x002ea80000300a00 */
[----:B------:R-:W2:Y:S04]  /*2f100*/  LDL.LU.64 R26, [R1+0x6c8] ;  /* 0x0006c800011a7983 */ /* 0x000ea80000300a00 */
[----:B------:R-:W-:Y:S04]  /*2f110*/  STL.64 [R1+0x3998], R14 ;  /* 0x0039980e01007387 */ /* 0x000fe80000100a00 */
[----:B------:R1:W-:Y:S04]  /*2f120*/  STL.64 [R1+0x3990], R12 ;  /* 0x0039900c01007387 */ /* 0x0003e80000100a00 */
[----:B-1----:R-:W3:Y:S04]  /*2f130*/  LDL.LU.64 R12, [R1+0x5b0] ;  /* 0x0005b000010c7983 */ /* 0x002ee80000300a00 */
[----:B------:R-:W3:Y:S04]  /*2f140*/  LDL.LU.64 R14, [R1+0x5b8] ;  /* 0x0005b800010e7983 */ /* 0x000ee80000300a00 */
[----:B------:R-:W-:Y:S04]  /*2f150*/  STL [R1+0x3888], R2 ;  /* 0x0038880201007387 */ /* 0x000fe80000100800 */
[----:B------:R-:W-:Y:S04]  /*2f160*/  STL.64 [R1+0x68], R22 ;  /* 0x0000681601007387 */ /* 0x000fe80000100a00 */
[----:B------:R1:W-:Y:S04]  /*2f170*/  STL.64 [R1+0x39d0], R20 ;  /* 0x0039d01401007387 */ /* 0x0003e80000100a00 */
[----:B-1----:R-:W4:Y:S04]  /*2f180*/  LDL.LU.64 R20, [R1+0x2d0] ;  /* 0x0002d00001147983 */ /* 0x002f280000300a00 */
[----:B------:R-:W3:Y:S01]  /*2f190*/  LDL.LU.64 R22, [R1+0x2d8] ;  /* 0x0002d80001167983 */ /* 0x000ee20000300a00 */
[----:B------:R-:W-:-:S07]  /*2f1a0*/  IMAD.MOV.U32 R5, RZ, RZ, R3 ;  /* 0x000000ffff057224 */ /* 0x000fce00078e0003 */
[C---:B--2---:R-:W-:Y:S01]  /*2f1b0*/  HMMA.16816.F32.BF16 R4, R16.reuse, R4, R24 ;  /* 0x000000041004723c */ /* 0x044fe20000041818 */
[----:B---3--:R-:W-:Y:S04]  /*2f1c0*/  STL.64 [R1+0x39e0], R22 ;  /* 0x0039e01601007387 */ /* 0x008fe80000100a00 */
[----:B----4-:R1:W-:Y:S04]  /*2f1d0*/  STL.64 [R1+0x39d8], R20 ;  /* 0x0039d81401007387 */ /* 0x0103e80000100a00 */
[----:B-1----:R-:W2:Y:S04]  /*2f1e0*/  LDL.64 R20, [R1+0x20] ;  /* 0x0000200001147983 */ /* 0x002ea80000100a00 */
[----:B0-----:R-:W-:Y:S04]  /*2f1f0*/  STL.64 [R1+0x3918], R10 ;  /* 0x0039180a01007387 */ /* 0x001fe80000100a00 */
[----:B------:R0:W-:Y:S04]  /*2f200*/  STL.64 [R1+0x3910], R8 ;  /* 0x0039100801007387 */ /* 0x0001e80000100a00 */
[----:B0-----:R-:W3:Y:S04]  /*2f210*/  LDL.64 R8, [R1] ;  /* 0x0000000001087983 */ /* 0x001ee80000100a00 */
[----:B------:R-:W2:Y:S04]  /*2f220*/  LDL.LU.64 R26, [R1+0x3a08] ;  /* 0x003a0800011a7983 */ /* 0x000ea80000300a00 */
[----:B------:R-:W2:Y:S04]  /*2f230*/  LDL.LU.64 R24, [R1+0x3a00] ;  /* 0x003a000001187983 */ /* 0x000ea80000300a00 */
[----:B------:R-:W-:Y:S04]  /*2f240*/  STL.64 [R1+0x2c0], R4 ;  /* 0x0002c00401007387 */ /* 0x000fe80000100a00 */
[----:B------:R0:W-:Y:S04]  /*2f250*/  STL.64 [R1+0x2c8], R6 ;  /* 0x0002c80601007387 */ /* 0x0001e80000100a00 */
[----:B0-----:R-:W4:Y:S04]  /*2f260*/  LDL.LU R6, [R1+0x39fc] ;  /* 0x0039fc0001067983 */ /* 0x001f280000300800 */
[----:B------:R-:W4:Y:S01]  /*2f270*/  LDL.LU R5, [R1+0x39f8] ;  /* 0x0039f80001057983 */ /* 0x000f220000300800 */
[----:B--2---:R-:W-:-:S15]  /*2f280*/  HMMA.16816.F32.BF16 R24, R16, R20, R24 ;  /* 0x000000141018723c */ /* 0x004fde0000041818 */
[----:B------:R-:W-:-:S08]  /*2f290*/  NOP ;  /* 0x0000000000007918 */ /* 0x000fd00000000000 */
[----:B------:R0:W-:Y:S04]  /*2f2a0*/  STL.64 [R1+0x2b0], R24 ;  /* 0x0002b01801007387 */ /* 0x0001e80000100a00 */
[----:B------:R1:W-:Y:S04]  /*2f2b0*/  STL.64 [R1+0x2b8], R26 ;  /* 0x0002b81a01007387 */ /* 0x0003e80000100a00 */
[----:B0-----:R-:W2:Y:S01]  /*2f2c0*/  LDL.LU.64 R24, [R1+0x39f0] ;  /* 0x0039f00001187983 */ /* 0x001ea20000300a00 */
[----:B------:R-:W-:Y:S02]  /*2f2d0*/  IMAD.MOV.U32 R4, RZ, RZ, R20 ;  /* 0x000000ffff047224 */ /* 0x000fe400078e0014 */
[----:B------:R-:W-:-:S02]  /*2f2e0*/  IMAD.MOV.U32 R3, RZ, RZ, R21 ;  /* 0x000000ffff037224 */ /* 0x000fc400078e0015 */
[----:B--2---:R-:W-:Y:S06]  /*2f2f0*/  HMMA.16816.F32.BF16 R20, R16, R24, R12 ;  /* 0x000000181014723c */ /* 0x004fec000004180c */
[----:B------:R-:W-:Y:S02]  /*2f300*/  IMAD.MOV.U32 R7, RZ, RZ, R25 ;  /* 0x000000ffff077224 */ /* 0x000fe400078e0019 */
[----:B------:R-:W-:Y:S02]  /*2f310*/  IMAD.MOV.U32 R14, RZ, RZ, R24 ;  /* 0x000000ffff0e7224 */ /* 0x000fe400078e0018 */
[----:B------:R-:W2:-:S13]  /*2f320*/  LDL.LU.64 R24, [R1+0x39e8] ;  /* 0x0039e80001187983 */ /* 0x000e9a0000300a00 */
[----:B------:R0:W-:Y:S01]  /*2f330*/  STL.64 [R1+0x310], R20 ;  /* 0x0003101401007387 */ /* 0x0001e20000100a00 */
[----:B-1----:R-:W-:Y:S01]  /*2f340*/  IMAD.MOV.U32 R26, RZ, RZ, R22 ;  /* 0x000000ffff1a7224 */ /* 0x002fe200078e0016 */
[----:B------:R-:W-:Y:S02]  /*2f350*/  MOV R27, R23 ;  /* 0x00000017001b7202 */ /* 0x000fe40000000f00 */
[----:B------:R-:W4:Y:S04]  /*2f360*/  LDL.LU.64 R22, [R1+0x39e0] ;  /* 0x0039e00001167983 */ /* 0x000f280000300a00 */
[----:B0-----:R-:W4:Y:S01]  /*2f370*/  LDL.LU.64 R20, [R1+0x39d8] ;  /* 0x0039d80001147983 */ /* 0x001f220000300a00 */
[----:B------:R-:W-:Y:S02]  /*2f380*/  IMAD.MOV.U32 R12, RZ, RZ, R29 ;  /* 0x000000ffff0c7224 */ /* 0x000fe400078e001d */
[----:B------:R-:W-:-:S02]  /*2f390*/  IMAD.MOV.U32 R13, RZ, RZ, R28 ;  /* 0x000000ffff0d7224 */ /* 0x000fc400078e001c */
[----:B---3--:R-:W-:Y:S01]  /*2f3a0*/  IMAD.MOV.U32 R2, RZ, RZ, R9 ;  /* 0x000000ffff027224 */ /* 0x008fe200078e0009 */
[----:B----4-:R-:W-:-:S15]  /*2f3b0*/  HMMA.16816.F32.BF16 R20, R16, R8, R20 ;  /* 0x000000081014723c */ /* 0x010fde0000041814 */
[----:B------:R-:W-:-:S08]  /*2f3c0*/  NOP ;  /* 0x0000000000007918 */ /* 0x000fd00000000000 */
[----:B------:R0:W-:Y:S04]  /*2f3d0*/  STL.64 [R1+0x300], R20 ;  /* 0x0003001401007387 */ /* 0x0001e80000100a00 */
[----:B------:R1:W-:Y:S04]  /*2f3e0*/  STL.64 [R1+0x308], R22 ;  /* 0x0003081601007387 */ /* 0x0003e80000100a00 */
[----:B0-----:R-:W3:Y:S01]  /*2f3f0*/  LDL.LU.64 R20, [R1+0x39d0] ;  /* 0x0039d00001147983 */ /* 0x001ee20000300a00 */
[----:B-1----:R-:W-:-:S03]  /*2f400*/  IMAD.MOV.U32 R22, RZ, RZ, R8 ;  /* 0x000000ffff167224 */ /* 0x002fc600078e0008 */
[----:B------:R-:W-:Y:S04]  /*2f410*/  STL.64 [R1+0x39b0], R12 ;  /* 0x0039b00c01007387 */ /* 0x000fe80000100a00 */
[----:B------:R-:W4:Y:S04]  /*2f420*/  LDL.LU.64 R8, [R1+0x4a0] ;  /* 0x0004a00001087983 */ /* 0x000f280000300a00 */
[----:B------:R-:W2:Y:S04]  /*2f430*/  LDL.LU.64 R10, [R1+0x4a8] ;  /* 0x0004a800010a7983 */ /* 0x000ea80000300a00 */
[----:B--2---:R-:W-:Y:S04]  /*2f440*/  STL.64 [R1+0x3948], R10 ;  /* 0x0039480a01007387 */ /* 0x004fe80000100a00 */
[----:B----4-:R0:W-:Y:S04]  /*2f450*/  STL.64 [R1+0x3940], R8 ;  /* 0x0039400801007387 */ /* 0x0101e80000100a00 */
[----:B0-----:R-:W2:Y:S04]  /*2f460*/  LDL.LU.64 R8, [R1+0x510] ;  /* 0x0005100001087983 */ /* 0x001ea80000300a00 */
[----:B------:R-:W4:Y:S01]  /*2f470*/  LDL.LU.64 R10, [R1+0x518] ;  /* 0x00051800010a7983 */ /* 0x000f220000300a00 */
[----:B------:R-:W-:-:S02]  /*2f480*/  IMAD.MOV.U32 R12, RZ, RZ, R6 ;  /* 0x000000ffff0c7224 */ /* 0x000fc400078e0006 */
[----:B------:R-:W-:Y:S01]  /*2f490*/  IMAD.MOV.U32 R13, RZ, RZ, R5 ;  /* 0x000000ffff0d7224 */ /* 0x000fe200078e0005 */
[----:B----4-:R-:W-:Y:S04]  /*2f4a0*/  STL.64 [R1+0x3958], R10 ;  /* 0x0039580a01007387 */ /* 0x010fe80000100a00 */
[----:B--2---:R0:W-:Y:S04]  /*2f4b0*/  STL.64 [R1+0x3950], R8 ;  /* 0x0039500801007387 */ /* 0x0041e80000100a00 */
[----:B------:R1:W-:Y:S01]  /*2f4c0*/  STL.64 [R1+0x39c8], R12 ;  /* 0x0039c80c01007387 */ /* 0x0003e20000100a00 */
[----:B0-----:R-:W-:-:S03]  /*2f4d0*/  IMAD.MOV.U32 R8, RZ, RZ, R14 ;  /* 0x000000ffff087224 */ /* 0x001fc600078e000e */
[----:B-1----:R-:W2:Y:S04]  /*2f4e0*/  LDL.LU.64 R12, [R1+0x2a0] ;  /* 0x0002a000010c7983 */ /* 0x002ea80000300a00 */
[----:B------:R-:W2:Y:S01]  /*2f4f0*/  LDL.LU.64 R14, [R1+0x2a8] ;  /* 0x0002a800010e7983 */ /* 0x000ea20000300a00 */
[----:B------:R-:W-:-:S05]  /*2f500*/  IMAD.MOV.U32 R9, RZ, RZ, R7 ;  /* 0x000000ffff097224 */ /* 0x000fca00078e0007 */
[----:B------:R0:W-:Y:S02]  /*2f510*/  STL.64 [R1+0x3970], R8 ;  /* 0x0039700801007387 */ /* 0x0001e40000100a00 */
[----:B0-----:R-:W-:Y:S02]  /*2f520*/  IMAD.MOV.U32 R8, RZ, RZ, R4 ;  /* 0x000000ffff087224 */ /* 0x001fe400078e0004 */
[----:B------:R-:W0:Y:S01]  /*2f530*/  LDSM.16.MT88.4 R4, [R0+UR4+0x80] ;  /* 0x000080040004783b */ /* 0x000e220008004200 */
[----:B------:R-:W-:-:S05]  /*2f540*/  IMAD.MOV.U32 R9, RZ, RZ, R3 ;  /* 0x000000ffff097224 */ /* 0x000fca00078e0003 */
[----:B------:R-:W-:Y:S04]  /*2f550*/  STL.64 [R1+0x3988], R8 ;  /* 0x0039880801007387 */ /* 0x000fe80000100a00 */
[----:B0-----:R-:W-:Y:S04]  /*2f560*/  STL [R1+0x3890], R7 ;  /* 0x0038900701007387 */ /* 0x001fe80000100800 */
[----:B------:R-:W-:Y:S04]  /*2f570*/  STL [R1+0x38e0], R6 ;  /* 0x0038e00601007387 */ /* 0x000fe80000100800 */
[----:B------:R0:W-:Y:S04]  /*2f580*/  STL.64 [R1+0x38d8], R4 ;  /* 0x0038d80401007387 */ /* 0x0001e80000100a00 */
[----:B0-----:R-:W4:Y:S04]  /*2f590*/  LDL.64 R4, [R1+0x30] ;  /* 0x0000300001047983 */ /* 0x001f280000100a00 */
[----:B------:R-:W-:Y:S01]  /*2f5a0*/  STL [R1+0x388c], R0 ;  /* 0x00388c0001007387 */ /* 0x000fe20000100800 */
[----:B--2---:R-:W-:Y:S03]  /*2f5b0*/  HMMA.16816.F32.BF16 R8, R16, R24, R12 ;  /* 0x000000181008723c */ /* 0x004fe6000004180c */
[----:B------:R-:W3:Y:S04]  /*2f5c0*/  LDL.LU.64 R12, [R1+0x290] ;  /* 0x00029000010c7983 */ /* 0x000ee80000300a00 */
[----:B------:R-:W3:-:S15]  /*2f5d0*/  LDL.LU.64 R14, [R1+0x298] ;  /* 0x00029800010e7983 */ /* 0x000ede0000300a00 */
[----:B------:R-:W-:-:S01]  /*2f5e0*/  NOP ;  /* 0x0000000000007918 */ /* 0x000fc20000000000 */
[----:B------:R0:W-:Y:S04]  /*2f5f0*/  STL.64 [R1+0x2f0], R8 ;  /* 0x0002f00801007387 */ /* 0x0001e80000100a00 */
[----:B------:R1:W-:Y:S04]  /*2f600*/  STL.64 [R1+0x2f8], R10 ;  /* 0x0002f80a01007387 */ /* 0x0003e80000100a00 */
[----:B0-----:R-:W2:Y:S04]  /*2f610*/  LDL.LU.64 R8, [R1+0x690] ;  /* 0x0006900001087983 */ /* 0x001ea80000300a00 */
[----:B-1----:R-:W4:Y:S04]  /*2f620*/  LDL.LU.64 R10, [R1+0x698] ;  /* 0x00069800010a7983 */ /* 0x002f280000300a00 */
[----:B----4-:R-:W-:Y:S04]  /*2f630*/  STL.64 [R1+0x39a8], R10 ;  /* 0x0039a80a01007387 */ /* 0x010fe80000100a00 */
[----:B--2---:R0:W-:Y:S04]  /*2f640*/  STL.64 [R1+0x39a0], R8 ;  /* 0x0039a00801007387 */ /* 0x0041e80000100a00 */
[----:B0-----:R-:W2:Y:S04]  /*2f650*/  LDL.LU.64 R8, [R1+0x270] ;  /* 0x0002700001087983 */ /* 0x001ea80000300a00 */
[----:B------:R-:W4:Y:S01]  /*2f660*/  LDL.LU.64 R10, [R1+0x278] ;  /* 0x00027800010a7983 */ /* 0x000f220000300a00 */
[----:B---3--:R-:W-:Y:S03]  /*2f670*/  HMMA.16816.F32.BF16 R12, R16, R20, R12 ;  /* 0x00000014100c723c */ /* 0x008fe6000004180c */
[----:B----4-:R-:W-:Y:S04]  /*2f680*/  STL.64 [R1+0x39c0], R10 ;  /* 0x0039c00a01007387 */ /* 0x010fe80000100a00 */
[----:B--2---:R0:W-:Y:S04]  /*2f690*/  STL.64 [R1+0x39b8], R8 ;  /* 0x0039b80801007387 */ /* 0x0041e80000100a00 */
[----:B0-----:R-:W2:Y:S04]  /*2f6a0*/  LDL.LU.64 R8, [R1+0x280] ;  /* 0x0002800001087983 */ /* 0x001ea80000300a00 */
[----:B------:R-:W2:Y:S04]  /*2f6b0*/  LDL.LU.64 R10, [R1+0x288] ;  /* 0x00028800010a7983 */ /* 0x000ea80000300a00 */
[----:B------:R-:W-:Y:S04]  /*2f6c0*/  STL.64 [R1+0x3968], R26 ;  /* 0x0039681a01007387 */ /* 0x000fe80000100a00 */
[----:B------:R0:W-:Y:S04]  /*2f6d0*/  STL.64 [R1+0x3960], R24 ;  /* 0x0039601801007387 */ /* 0x0001e80000100a00 */
[----:B0-----:R-:W3:Y:S04]  /*2f6e0*/  LDL.LU.64 R24, [R1+0x580] ;  /* 0x0005800001187983 */ /* 0x001ee80000300a00 */
[----:B------:R-:W4:Y:S01]  /*2f6f0*/  LDL.LU.64 R26, [R1+0x588] ;  /* 0x00058800011a7983 */ /* 0x000f220000300a00 */
[----:B------:R-:W-:-:S03]  /*2f700*/  IMAD.MOV.U32 R29, RZ, RZ, R13 ;  /* 0x000000ffff1d7224 */ /* 0x000fc600078e000d */
[----:B----4-:R-:W-:Y:S04]  /*2f710*/  STL.64 [R1+0x3980], R26 ;  /* 0x0039801a01007387 */ /* 0x010fe80000100a00 */
[----:B---3--:R0:W-:Y:S04]  /*2f720*/  STL.64 [R1+0x3978], R24 ;  /* 0x0039781801007387 */ /* 0x0081e80000100a00 */
[----:B0-----:R-:W3:Y:S04]  /*2f730*/  LDL.LU.64 R24, [R1+0x5f0] ;  /* 0x0005f00001187983 */ /* 0x001ee80000300a00 */
[----:B------:R-:W3:Y:S04]  /*2f740*/  LDL.LU.64 R26, [R1+0x5f8] ;  /* 0x0005f800011a7983 */ /* 0x000ee80000300a00 */
[----:B------:R0:W-:Y:S04]  /*2f750*/  STL [R1+0x2e0], R12 ;  /* 0x0002e00c01007387 */ /* 0x0001e80000100800 */
[----:B0-----:R-:W2:Y:S01]  /*2f760*/  LDL.LU.64 R12, [R1+0x39c8] ;  /* 0x0039c800010c7983 */ /* 0x001ea20000300a00 */
[----:B------:R-:W-:-:S02]  /*2f770*/  IMAD.MOV.U32 R28, RZ, RZ, R14 ;  /* 0x000000ffff1c7224 */ /* 0x000fc400078e000e */
[----:B------:R-:W-:Y:S01]  /*2f780*/  IMAD.MOV.U32 R3, RZ, RZ, R15 ;  /* 0x000000ffff037224 */ /* 0x000fe200078e000f */
[----:B------:R-:W4:Y:S01]  /*2f790*/  LDL R6, [R1+0x17ec] ;  /* 0x0017ec0001067983 */ /* 0x000f220000100800 */
[----:B--2---:R-:W-:Y:S03]  /*2f7a0*/  HMMA.16816.F32.BF16 R12, R16, R12, R8 ;  /* 0x0000000c100c723c */ /* 0x004fe60000041808 */
[----:B------:R-:W2:Y:S04]  /*2f7b0*/  LDL.LU.64 R10, [R1+0x39c0] ;  /* 0x0039c000010a7983 */ /* 0x000ea80000300a00 */
[----:B------:R-:W2:-:S15]  /*2f7c0*/  LDL.LU.64 R8, [R1+0x39b8] ;  /* 0x0039b80001087983 */ /* 0x000e9e0000300a00 */
[----:B------:R-:W-:-:S01]  /*2f7d0*/  NOP ;  /* 0x0000000000007918 */ /* 0x000fc20000000000 */
[----:B------:R0:W-:Y:S04]  /*2f7e0*/  STL.64 [R1+0x2d0], R12 ;  /* 0x0002d00c01007387 */ /* 0x0001e80000100a00 */
[----:B------:R1:W-:Y:S04]  /*2f7f0*/  STL.64 [R1+0x2d8], R14 ;  /* 0x0002d80e01007387 */ /* 0x0003e80000100a00 */
[----:B0-----:R-:W2:Y:S02]  /*2f800*/  LDL.LU.64 R12, [R1+0x39b0] ;  /* 0x0039b000010c7983 */ /* 0x001ea40000300a00 */
[----:B--2---:R-:W-:Y:S02]  /*2f810*/  HMMA.16816.F32.BF16 R16, R16, R12, R8 ;  /* 0x0000000c1010723c */ /* 0x004fe40000041808 */
[----:B------:R-:W2:Y:S04]  /*2f820*/  LDL.LU.64 R10, [R1+0x39a8] ;  /* 0x0039a800010a7983 */ /* 0x000ea80000300a00 */
[----:B------:R-:W2:Y:S04]  /*2f830*/  LDL.LU.64 R8, [R1+0x39a0] ;  /* 0x0039a00001087983 */ /* 0x000ea80000300a00 */
[----:B-1----:R-:W2:Y:S04]  /*2f840*/  LDL.LU.64 R14, [R1+0x3998] ;  /* 0x00399800010e7983 */ /* 0x002ea80000300a00 */
[----:B------:R-:W2:Y:S09]  /*2f850*/  LDL.LU.64 R12, [R1+0x3990] ;  /* 0x00399000010c7983 */ /* 0x000eb20000300a00 */
[----:B------:R-:W-:Y:S04]  /*2f860*/  STL.64 [R1+0x2a0], R16 ;  /* 0x0002a01001007387 */ /* 0x000fe80000100a00 */
[----:B------:R-:W-:Y:S01]  /*2f870*/  STL.64 [R1+0x2a8], R18 ;  /* 0x0002a81201007387 */ /* 0x000fe20000100a00 */
[----:B--2---:R-:W-:-:S15]  /*2f880*/  HMMA.16816.F32.BF16 R8, R12, R4, R8 ;  /* 0x000000040c08723c */ /* 0x004fde0000041808 */
[----:B------:R-:W-:-:S08]  /*2f890*/  NOP ;  /* 0x0000000000007918 */ /* 0x000fd00000000000 */
[----:B------:R0:W-:Y:S04]  /*2f8a0*/  STL.64 [R1+0x220], R8 ;  /* 0x0002200801007387 */ /* 0x0001e80000100a00 */
[----:B------:R3:W-:Y:S04]  /*2f8b0*/  STL.64 [R1+0x228], R10 ;  /* 0x0002280a01007387 */ /* 0x0007e80000100a00 */
[----:B0-----:R-:W3:Y:S02]  /*2f8c0*/  LDL.LU.64 R8, [R1+0x3988] ;  /* 0x0039880001087983 */ /* 0x001ee40000300a00 */
[----:B---3--:R-:W-:Y:S02]  /*2f8d0*/  HMMA.16816.F32.BF16 R8, R12, R8, R24 ;  /* 0x000000080c08723c */ /* 0x008fe40000041818 */
[----:B------:R-:W2:Y:S04]  /*2f8e0*/  LDL.LU.64 R26, [R1+0x3980] ;  /* 0x00398000011a7983 */ /* 0x000ea80000300a00 */
[----:B------:R-:W2:-:S15]  /*2f8f0*/  LDL.LU.64 R24, [R1+0x3978] ;  /* 0x0039780001187983 */ /* 0x000e9e0000300a00 */
[----:B------:R-:W-:-:S02]  /*2f900*/  NOP ;  /* 0x0000000000007918 */ /* 0x000fc40000000000 */
[----:B------:R0:W-:Y:S04]  /*2f910*/  STL.64 [R1+0x210], R8 ;  /* 0x0002100801007387 */ /* 0x0001e80000100a00 */
[----:B------:R2:W-:Y:S04]  /*2f920*/  STL.64 [R1+0x218], R10 ;  /* 0x0002180a01007387 */ /* 0x0005e80000100a00 */
[----:B0-----:R-:W2:Y:S02]  /*2f930*/  LDL.LU.64 R8, [R1+0x3970] ;  /* 0x0039700001087983 */ /* 0x001ea40000300a00 */
[----:B--2---:R-:W-:Y:S02]  /*2f940*/  HMMA.16816.F32.BF16 R8, R12, R8, R24 ;  /* 0x000000080c08723c */ /* 0x004fe40000041818 */
[----:B------:R-:W2:Y:S04]  /*2f950*/  LDL.LU.64 R26, [R1+0x3968] ;  /* 0x00396800011a7983 */ /* 0x000ea80000300a00 */
[----:B------:R-:W3:-:S15]  /*2f960*/  LDL.LU.64 R24, [R1+0x3960] ;  /* 0x0039600001187983 */ /* 0x000ede0000300a00 */
[----:B------:R-:W-:-:S02]  /*2f970*/  NOP ;  /* 0x0000000000007918 */ /* 0x000fc40000000000 */
[----:B------:R-:W-:Y:S04]  /*2f980*/  STL.64 [R1+0x200], R8 ;  /* 0x0002000801007387 */ /* 0x000fe80000100a00 */
[----:B------:R0:W-:Y:S04]  /*2f990*/  STL.64 [R1+0x208], R10 ;  /* 0x0002080a01007387 */ /* 0x0001e80000100a00 */
[----:B0-----:R-:W4:Y:S04]  /*2f9a0*/  LDL.LU.64 R10, [R1+0x3958] ;  /* 0x00395800010a7983 */ /* 0x001f280000300a00 */
[----:B------:R-:W4:Y:S01]  /*2f9b0*/  LDL.LU.64 R8, [R1+0x3950] ;  /* 0x0039500001087983 */ /* 0x000f220000300a00 */
[----:B------:R-:W-:-:S02]  /*2f9c0*/  IMAD.MOV.U32 R16, RZ, RZ, R22 ;  /* 0x000000ffff107224 */ /* 0x000fc400078e0016 */
[----:B------:R-:W-:-:S07]  /*2f9d0*/  IMAD.MOV.U32 R17, RZ, RZ, R2 ;  /* 0x000000ffff117224 */ /* 0x000fce00078e0002 */
[----:B----4-:R-:W-:Y:S01]  /*2f9e0*/  HMMA.16816.F32.BF16 R16, R12, R16, R8 ;  /* 0x000000100c10723c */ /* 0x010fe20000041808 */
[----:B------:R-:W3:Y:S04]  /*2f9f0*/  LDL.LU.64 R10, [R1+0x3948] ;  /* 0x00394800010a7983 */ /* 0x000ee80000300a00 */
[----:B------:R-:W3:-:S15]  /*2fa00*/  LDL.LU.64 R8, [R1+0x3940] ;  /* 0x0039400001087983 */ /* 0x000ede0000300a00 */
[----:B------:R-:W-:-:S03]  /*2fa10*/  NOP ;  /* 0x0000000000007918 */ /* 0x000fc60000000000 */
[----:B------:R-:W-:Y:S04]  /*2fa20*/  STL.64 [R1+0x1f0], R16 ;  /* 0x0001f01001007387 */ /* 0x000fe80000100a00 */
[----:B------:R3:W-:Y:S02]  /*2fa30*/  STL.64 [R1+0x1f8], R18 ;  /* 0x0001f81201007387 */ /* 0x0007e40000100a00 */
[----:B---3--:R-:W-:Y:S02]  /*2fa40*/  HMMA.16816.F32.BF16 R16, R12, R24, R8 ;  /* 0x000000180c10723c */ /* 0x008fe40000041808 */
[----:B------:R-:W3:Y:S04]  /*2fa50*/  LDL.LU.64 R8, [R1+0x230] ;  /* 0x0002300001087983 */ /* 0x000ee80000300a00 */
[----:B------:R-:W4:-:S15]  /*2fa60*/  LDL.LU.64 R10, [R1+0x238] ;  /* 0x00023800010a7983 */ /* 0x000f1e0000300a00 */
[----:B------:R-:W-:-:S02]  /*2fa70*/  NOP ;  /* 0x0000000000007918 */ /* 0x000fc40000000000 */
[----:B------:R-:W-:Y:S04]  /*2fa80*/  STL.64 [R1+0x1e0], R16 ;  /* 0x0001e01001007387 */ /* 0x000fe80000100a00 */
[----:B------:R-:W-:Y:S04]  /*2fa90*/  STL.64 [R1+0x1e8], R18 ;  /* 0x0001e81201007387 */ /* 0x000fe80000100a00 */
[----:B------:R-:W0:Y:S04]  /*2faa0*/  LDSM.16.MT88.4 R16, [R6+UR4] ;  /* 0x000000040610783b */ /* 0x000e280008004200 */
[----:B----4-:R-:W-:Y:S04]  /*2fab0*/  STL.64 [R1+0x3928], R10 ;  /* 0x0039280a01007387 */ /* 0x010fe80000100a00 */
[----:B---3--:R1:W-:Y:S04]  /*2fac0*/  STL.64 [R1+0x3920], R8 ;  /* 0x0039200801007387 */ /* 0x0083e80000100a00 */
[----:B-1----:R-:W3:Y:S04]  /*2fad0*/  LDL.LU.64 R8, [R1+0x240] ;  /* 0x0002400001087983 */ /* 0x002ee80000300a00 */
[----:B------:R-:W4:Y:S04]  /*2fae0*/  LDL.LU.64 R10, [R1+0x248] ;  /* 0x00024800010a7983 */ /* 0x000f280000300a00 */
[----:B----4-:R-:W-:Y:S04]  /*2faf0*/  STL.64 [R1+0x3938], R10 ;  /* 0x0039380a01007387 */ /* 0x010fe80000100a00 */
[----:B---3--:R1:W-:Y:S04]  /*2fb00*/  STL.64 [R1+0x3930], R8 ;  /* 0x0039300801007387 */ /* 0x0083e80000100a00 */
[----:B-1----:R-:W3:Y:S04]  /*2fb10*/  LDL.LU.64 R8, [R1+0x250] ;  /* 0x0002500001087983 */ /* 0x002ee80000300a00 */
[----:B------:R-:W3:Y:S04]  /*2fb20*/  LDL.LU.64 R10, [R1+0x258] ;  /* 0x00025800010a7983 */ /* 0x000ee80000300a00 */
[----:B--2---:R-:W-:Y:S04]  /*2fb30*/  STL.64 [R1+0x38d0], R26 ;  /* 0x0038d01a01007387 */ /* 0x004fe80000100a00 */
[----:B------:R1:W-:Y:S04]  /*2fb40*/  STL.64 [R1+0x38c8], R24 ;  /* 0x0038c81801007387 */ /* 0x0003e80000100a00 */
[----:B-1----:R-:W2:Y:S04]  /*2fb50*/  LDL.64 R24, [R1] ;  /* 0x0000000001187983 */ /* 0x002ea80000100a00 */
[----:B--2---:R1:W-:Y:S04]  /*2fb60*/  STL.64 [R1+0x38e8], R24 ;  /* 0x0038e81801007387 */ /* 0x0043e80000100a00 */
[----:B-1----:R-:W2:Y:S01]  /*2fb70*/  LDL.64 R24, [R1+0x10] ;  /* 0x0000100001187983 */ /* 0x002ea20000100a00 */
[C---:B---3--:R-:W-:Y:S03]  /*2fb80*/  HMMA.16816.F32.BF16 R8, R12.reuse, R20, R8 ;  /* 0x000000140c08723c */ /* 0x048fe60000041808 */
[----:B--2---:R1:W-:Y:S04]  /*2fb90*/  STL.64 [R1+0x3900], R24 ;  /* 0x0039001801007387 */ /* 0x0043e80000100a00 */
[----:B-1----:R-:W2:Y:S04]  /*2fba0*/  LDL.64 R24, [R1+0x20] ;  /* 0x0000200001187983 */ /* 0x002ea80000100a00 */
[----:B0-----:R-:W-:Y:S04]  /*2fbb0*/  STL.64 [R1+0x3800], R18 ;  /* 0x0038001201007387 */ /* 0x001fe80000100a00 */
[----:B------:R0:W-:Y:S04]  /*2fbc0*/  STL.64 [R1+0x37f8], R16 ;  /* 0x0037f81001007387 */ /* 0x0001e80000100a00 */
[----:B0-----:R-:W3:Y:S04]  /*2fbd0*/  LDL.64 R16, [R1+0x50] ;  /* 0x0000500001107983 */ /* 0x001ee80000100a00 */
[----:B------:R-:W-:Y:S04]  /*2fbe0*/  STL.64 [R1+0x1d0], R8 ;  /* 0x0001d00801007387 */ /* 0x000fe80000100a00 */
[----:B------:R0:W-:Y:S04]  /*2fbf0*/  STL.64 [R1+0x1d8], R10 ;  /* 0x0001d80a01007387 */ /* 0x0001e80000100a00 */
[----:B0-----:R-:W3:Y:S04]  /*2fc00*/  LDL.LU.64 R10, [R1+0x3938] ;  /* 0x00393800010a7983 */ /* 0x001ee80000300a00 */
[----:B------:R-:W3:Y:S04]  /*2fc10*/  LDL.LU.64 R8, [R1+0x3930] ;  /* 0x0039300001087983 */ /* 0x000ee80000300a00 */
[----:B------:R-:W4:Y:S01]  /*2fc20*/  LDL R22, [R1+0x17e8] ;  /* 0x0017e80001167983 */ /* 0x000f220000100800 */
[C---:B---3--:R-:W-:Y:S03]  /*2fc30*/  HMMA.16816.F32.BF16 R8, R12.reuse, R16, R8 ;  /* 0x000000100c08723c */ /* 0x048fe60000041808 */
[----:B----4-:R-:W-:Y:S04]  /*2fc40*/  STL [R1+0x38f8], R22 ;  /* 0x0038f81601007387 */ /* 0x010fe80000100800 */
[----:B------:R0:W-:Y:S04]  /*2fc50*/  STL.64 [R1+0x38f0], R20 ;  /* 0x0038f01401007387 */ /* 0x0001e80000100a00 */
[----:B0-----:R-:W3:Y:S04]  /*2fc60*/  LDL.LU.64 R20, [R1+0x6b0] ;  /* 0x0006b00001147983 */ /* 0x001ee80000300a00 */
[----:B------:R-:W3:Y:S08]  /*2fc70*/  LDL.LU.64 R22, [R1+0x6b8] ;  /* 0x0006b80001167983 */ /* 0x000ef00000300a00 */
[----:B------:R-:W-:Y:S04]  /*2fc80*/  STL.64 [R1+0x1c0], R8 ;  /* 0x0001c00801007387 */ /* 0x000fe80000100a00 */
[----:B------:R0:W-:Y:S04]  /*2fc90*/  STL.64 [R1+0x1c8], R10 ;  /* 0x0001c80a01007387 */ /* 0x0001e80000100a00 */
[----:B0-----:R-:W4:Y:S04]  /*2fca0*/  LDL.LU.64 R10, [R1+0x3928] ;  /* 0x00392800010a7983 */ /* 0x001f280000300a00 */
[----:B------:R-:W4:Y:S04]  /*2fcb0*/  LDL.LU.64 R8, [R1+0x3920] ;  /* 0x0039200001087983 */ /* 0x000f280000300a00 */
[----:B------:R0:W-:Y:S04]  /*2fcc0*/  STL.64 [R1+0x3908], R16 ;  /* 0x0039081001007387 */ /* 0x0001e80000100a00 */
[----:B0-----:R-:W4:Y:S02]  /*2fcd0*/  LDL.64 R16, [R1+0x40] ;  /* 0x0000400001107983 */ /* 0x001f240000100a00 */
[----:B----4-:R-:W-:Y:S02]  /*2fce0*/  HMMA.16816.F32.BF16 R12, R12, R16, R8 ;  /* 0x000000100c0c723c */ /* 0x010fe40000041808 */
[----:B------:R-:W3:Y:S04]  /*2fcf0*/  LDL.LU.64 R10, [R1+0x3918] ;  /* 0x00391800010a7983 */ /* 0x000ee80000300a00 */
[----:B------:R-:W3:Y:S01]  /*2fd00*/  LDL.LU.64 R8, [R1+0x3910] ;  /* 0x0039100001087983 */ /* 0x000ee20000300a00 */
[----:B------:R-:W-:-:S15]  /*2fd10*/  IMAD.MOV.U32 R2, RZ, RZ, R16 ;  /* 0x000000ffff027224 */ /* 0x000fde00078e0010 */
[----:B------:R-:W-:-:S01]  /*2fd20*/  NOP ;  /* 0x0000000000007918 */ /* 0x000fc20000000000 */
[----:B------:R-:W-:Y:S04]  /*2fd30*/  STL.64 [R1+0x180], R12 ;  /* 0x0001800c01007387 */ /* 0x000fe80000100a00 */
[----:B------:R-:W-:Y:S04]  /*2fd40*/  STL.64 [R1+0x188], R14 ;  /* 0x0001880e01007387 */ /* 0x000fe80000100a00 */
[----:B------:R-:W0:Y:S01]  /*2fd50*/  LDSM.16.MT88.4 R12, [R6+UR4+0x80] ;  /* 0x00008004060c783b */ /* 0x000e220008004200 */
[----:B------:R-:W-:-:S03]  /*2fd60*/  IMAD.MOV.U32 R0, RZ, RZ, R17 ;  /* 0x000000ffff007224 */ /* 0x000fc600078e0011 */
[----:B0-----:R0:W-:Y:S04]  /*2fd70*/  STL.64 [R1+0x3798], R14 ;  /* 0x0037980e01007387 */ /* 0x0011e80000100a00 */
[----:B------:R1:W-:Y:S01]  /*2fd80*/  STL.64 [R1+0x3790], R12 ;  /* 0x0037900c01007387 */ /* 0x0003e20000100a00 */
[----:B0-----:R-:W-:Y:S02]  /*2fd90*/  IMAD.MOV.U32 R15, RZ, RZ, R4 ;  /* 0x000000ffff0f7224 */ /* 0x001fe400078e0004 */
[----:B------:R-:W-:Y:S01]  /*2fda0*/  IMAD.MOV.U32 R14, RZ, RZ, R5 ;  /* 0x000000ffff0e7224 */ /* 0x000fe200078e0005 */
[----:B-1----:R-:W-:Y:S01]  /*2fdb0*/  MOV R12, R2 ;  /* 0x00000002000c7202 */ /* 0x002fe20000000f00 */
[----:B------:R-:W-:Y:S01]  /*2fdc0*/  IMAD.MOV.U32 R13, RZ, RZ, R0 ;  /* 0x000000ffff0d7224 */ /* 0x000fe200078e0000 */
[----:B---3--:R-:W-:-:S15]  /*2fdd0*/  HMMA.16816.F32.BF16 R16, R8, R4, R20 ;  /* 0x000000040810723c */ /* 0x008fde0000041814 */
[----:B------:R-:W-:-:S08]  /*2fde0*/  NOP ;  /* 0x0000000000007918 */ /* 0x000fd00000000000 */
[----:B------:R0:W-:Y:S04]  /*2fdf0*/  STL.64 [R1+0x290], R16 ;  /* 0x0002901001007387 */ /* 0x0001e80000100a00 */
[----:B------:R1:W-:Y:S04]  /*2fe00*/  STL.64 [R1+0x298], R18 ;  /* 0x0002981201007387 */ /* 0x0003e80000100a00 */
[----:B0-----:R-:W2:Y:S04]  /*2fe10*/  LDL.LU.64 R16, [R1+0x610] ;  /* 0x0006100001107983 */ /* 0x001ea80000300a00 */
[----:B-1----:R-:W2:Y:S04]  /*2fe20*/  LDL.LU.64 R18, [R1+0x618] ;  /* 0x0006180001127983 */ /* 0x002ea80000300a00 */
[----:B------:R-:W3:Y:S04]  /*2fe30*/  LDL.LU.64 R20, [R1+0x5a0] ;  /* 0x0005a00001147983 */ /* 0x000ee80000300a00 */
[----:B------:R-:W3:Y:S04]  /*2fe40*/  LDL.LU.64 R22, [R1+0x5a8] ;  /* 0x0005a80001167983 */ /* 0x000ee80000300a00 */
[----:B------:R-:W4:Y:S04]  /*2fe50*/  LDL.LU.64 R4, [R1+0x530] ;  /* 0x0005300001047983 */ /* 0x000f280000300a00 */
[----:B------:R-:W4:Y:S04]  /*2fe60*/  LDL.LU.64 R6, [R1+0x538] ;  /* 0x0005380001067983 */ /* 0x000f280000300a00 */
[----:B------:R-:W-:Y:S04]  /*2fe70*/  STL.64 [R1+0x38a0], R14 ;  /* 0x0038a00e01007387 */ /* 0x000fe80000100a00 */
[----:B------:R0:W-:Y:S04]  /*2fe80*/  STL.64 [R1+0x3898], R12 ;  /* 0x0038980c01007387 */ /* 0x0001e80000100a00 */
[----:B0-----:R-:W2:Y:S04]  /*2fe90*/  LDL.LU.64 R12, [R1+0x400] ;  /* 0x00040000010c7983 */ /* 0x001ea80000300a00 */
[----:B------:R-:W3:Y:S04]  /*2fea0*/  LDL.LU.64 R14, [R1+0x408] ;  /* 0x00040800010e7983 */ /* 0x000ee80000300a00 */
[----:B---3--:R-:W-:Y:S04]  /*2feb0*/  STL.64 [R1+0x38b0], R14 ;  /* 0x0038b00e01007387 */ /* 0x008fe80000100a00 */
[----:B--2---:R0:W-:Y:S04]  /*2fec0*/  STL.64 [R1+0x38a8], R12 ;  /* 0x0038a80c01007387 */ /* 0x0041e80000100a00 */
[----:B0-----:R-:W2:Y:S04]  /*2fed0*/  LDL.LU.64 R12, [R1+0x420] ;  /* 0x00042000010c7983 */ /* 0x001ea80000300a00 */
[----:B------:R-:W3:Y:S01]  /*2fee0*/  LDL.LU.64 R14, [R1+0x428] ;  /* 0x00042800010e7983 */ /* 0x000ee20000300a00 */
[----:B------:R-:W-:Y:S03]  /*2fef0*/  HMMA.16816.F32.BF16 R16, R8, R24, R16 ;  /* 0x000000180810723c */ /* 0x000fe60000041810 */
[----:B---3--:R-:W-:Y:S04]  /*2ff00*/  STL.64 [R1+0x38c0], R14 ;  /* 0x0038c00e01007387 */ /* 0x008fe80000100a00 */
[----:B--2---:R0:W-:Y:S04]  /*2ff10*/  STL.64 [R1+0x38b8], R12 ;  /* 0x0038b80c01007387 */ /* 0x0041e80000100a00 */
[----:B0-----:R-:W2:Y:S04]  /*2ff20*/  LDL.LU.64 R12, [R1+0x4c0] ;  /* 0x0004c000010c7983 */ /* 0x001ea80000300a00 */
[----:B------:R-:W2:Y:S08]  /*2ff30*/  LDL.LU.64 R14, [R1+0x4c8] ;  /* 0x0004c800010e7983 */ /* 0x000eb00000300a00 */
[----:B------:R0:W-:Y:S04]  /*2ff40*/  STL.64 [R1+0x280], R16 ;  /* 0x0002801001007387 */ /* 0x0001e80000100a00 */
[----:B------:R1:W-:Y:S04]  /*2ff50*/  STL.64 [R1+0x288], R18 ;  /* 0x0002881201007387 */ /* 0x0003e80000100a00 */
[----:B0-----:R-:W3:Y:S01]  /*2ff60*/  LDL.LU.64 R16, [R1+0x3908] ;  /* 0x0039080001107983 */ /* 0x001ee20000300a00 */
[----:B-1----:R-:W-:-:S02]  /*2ff70*/  IMAD.MOV.U32 R19, RZ, RZ, R24 ;  /* 0x000000ffff137224 */ /* 0x002fc400078e0018 */
[----:B------:R-:W-:Y:S02]  /*2ff80*/  IMAD.MOV.U32 R18, RZ, RZ, R25 ;  /* 0x000000ffff127224 */ /* 0x000fe400078e0019 */
[----:B------:R-:W4:Y:S02]  /*2ff90*/  LDL.LU.64 R24, [R1+0x3900] ;  /* 0x0039000001187983 */ /* 0x000f240000300a00 */
[----:B----4-:R-:W-:Y:S06]  /*2ffa0*/  HMMA.16816.F32.BF16 R20, R8, R24, R20 ;  /* 0x000000180814723c */ /* 0x010fec0000041814 */
[----:B------:R-:W-:-:S02]  /*2ffb0*/  IMAD.MOV.U32 R0, RZ, RZ, R24 ;  /* 0x000000ffff007224 */ /* 0x000fc400078e0018 */
[----:B------:R-:W-:-:S15]  /*2ffc0*/  IMAD.MOV.U32 R2, RZ, RZ, R25 ;  /* 0x000000ffff027224 */ /* 0x000fde00078e0019 */
[----:B------:R-:W-:Y:S04]  /*2ffd0*/  STL.64 [R1+0x270], R20 ;  /* 0x0002701401007387 */ /* 0x000fe80000100a00 */
[----:B------:R0:W-:Y:S04]  /*2ffe0*/  STL.64 [R1+0x278], R22 ;  /* 0x0002781601007387 */ /* 0x0001e80000100a00 */
[----:B0-----:R-:W4:Y:S04]  /*2fff0*/  LDL.LU R22, [R1+0x38f8] ;  /* 0x0038f80001167983 */ /* 0x001f280000300800 */
[----:B------:R-:W3:Y:S04]  /*30000*/  LDL.LU.64 R20, [R1+0x38f0] ;  /* 0x0038f00001147983 */ /* 0x000ee80000300a00 */
[----:B------:R-:W2:Y:S02]  /*30010*/  LDL.LU.64 R24, [R1+0x38e8] ;  /* 0x0038e80001187983 */ /* 0x000ea40000300a00 */
[----:B--2---:R-:W-:Y:S06]  /*30020*/  HMMA.16816.F32.BF16 R4, R8, R24, R4 ;  /* 0x000000180804723c */ /* 0x004fec0000041804 */
[----:B------:R-:W-:-:S15]  /*30030*/  IMAD.MOV.U32 R23, RZ, RZ, R25 ;  /* 0x000000ffff177224 */ /* 0x000fde00078e0019 */
[----:B------:R-:W-:-:S02]  /*30040*/  NOP ;  /* 0x0000000000007918 */ /* 0x000fc40000000000 */
[----:B------:R-:W-:Y:S04]  /*30050*/  STL.64 [R1+0x260], R4 ;  /* 0x0002600401007387 */ /* 0x000fe80000100a00 */
[----:B------:R0:W-:Y:S04]  /*30060*/  STL.64 [R1+0x268], R6 ;  /* 0x0002680601007387 */ /* 0x0001e80000100a00 */
[----:B0-----:R-:W2:Y:S04]  /*30070*/  LDL.LU R6, [R1+0x38e0] ;  /* 0x0038e00001067983 */ /* 0x001ea80000300800 */
[----:B------:R-:W2:Y:S01]  /*30080*/  LDL.LU.64 R4, [R1+0x38d8] ;  /* 0x0038d80001047983 */ /* 0x000ea20000300a00 */
[----:B------:R-:W-:-:S03]  /*30090*/  IMAD.MOV.U32 R7, RZ, RZ, R24 ;  /* 0x000000ffff077224 */ /* 0x000fc600078e0018 */
[----:B------:R-:W4:Y:S04]  /*300a0*/  LDL.LU.64 R26, [R1+0x38d0] ;  /* 0x0038d000011a7983 */ /* 0x000f280000300a00 */
[----:B------:R-:W3:Y:S02]  /*300b0*/  LDL.LU.64 R24, [R1+0x38c8] ;  /* 0x0038c80001187983 */ /* 0x000ee40000300a00 */
[----:B---3--:R-:W-:-:S15]  /*300c0*/  HMMA.16816.F32.BF16 R12, R8, R24, R12 ;  /* 0x00000018080c723c */ /* 0x008fde000004180c */
[----:B------:R-:W-:-:S08]  /*300d0*/  NOP ;  /* 0x0000000000007918 */ /* 0x000fd00000000000 */
[----:B------:R-:W-:Y:S04]  /*300e0*/  STL.64 [R1+0x250], R12 ;  /* 0x0002500c01007387 */ /* 0x000fe80000100a00 */
[----:B------:R0:W-:Y:S04]  /*300f0*/  STL.64 [R1+0x258], R14 ;  /* 0x0002580e01007387 */ /* 0x0001e80000100a00 */
[----:B0-----:R-:W3:Y:S04]  /*30100*/  LDL.LU.64 R14, [R1+0x38c0] ;  /* 0x0038c000010e7983 */ /* 0x001ee80000300a00 */
[----:B------:R-:W3:Y:S04]  /*30110*/  LDL.LU.64 R12, [R1+0x38b8] ;  /* 0x0038b800010c7983 */ /* 0x000ee80000300a00 */
[----:B----4-:R-:W-:Y:S04]  /*30120*/  STL.64 [R1+0x3830], R26 ;  /* 0x0038301a01007387 */ /* 0x010fe80000100a00 */
[----:B------:R0:W-:Y:S04]  /*30130*/  STL.64 [R1+0x3828], R24 ;  /* 0x0038281801007387 */ /* 0x0001e80000100a00 */
[----:B0-----:R-:W4:Y:S04]  /*30140*/  LDL.LU.64 R24, [R1+0x3e0] ;  /* 0x0003e00001187983 */ /* 0x001f280000300a00 */
[----:B------:R-:W4:Y:S01]  /*30150*/  LDL.LU.64 R26, [R1+0x3e8] ;  /* 0x0003e800011a7983 */ /* 0x000f220000300a00 */
[----:B---3--:R-:W-:-:S15]  /*30160*/  HMMA.16816.F32.BF16 R12, R8, R20, R12 ;  /* 0x00000014080c723c */ /* 0x008fde000004180c */
[----:B------:R-:W-:-:S08]  /*30170*/  NOP ;  /* 0x0000000000007918 */ /* 0x000fd00000000000 */
[----:B------:R-:W-:Y:S04]  /*30180*/  STL.64 [R1+0x240], R12 ;  /* 0x0002400c01007387 */ /* 0x000fe80000100a00 */
[----:B------:R0:W-:Y:S04]  /*30190*/  STL.64 [R1+0x248], R14 ;  /* 0x0002480e01007387 */ /* 0x0001e80000100a00 */
[----:B0-----:R-:W3:Y:S04]  /*301a0*/  LDL.LU.64 R14, [R1+0x38b0] ;  /* 0x0038b000010e7983 */ /* 0x001ee80000300a00 */
[----:B------:R-:W3:Y:S02]  /*301b0*/  LDL.LU.64 R12, [R1+0x38a8] ;  /* 0x0038a800010c7983 */ /* 0x000ee40000300a00 */
[----:B---3--:R-:W-:-:S15]  /*301c0*/  HMMA.16816.F32.BF16 R12, R8, R16, R12 ;  /* 0x00000010080c723c */ /* 0x008fde000004180c */
[----:B------:R-:W-:-:S08]  /*301d0*/  NOP ;  /* 0x0000000000007918 */ /* 0x000fd00000000000 */
[----:B------:R-:W-:Y:S04]  /*301e0*/  STL.64 [R1+0x230], R12 ;  /* 0x0002300c01007387 */ /* 0x000fe80000100a00 */
[----:B------:R0:W-:Y:S04]  /*301f0*/  STL.64 [R1+0x238], R14 ;  /* 0x0002380e01007387 */ /* 0x0001e80000100a00 */
[----:B0-----:R-:W3:Y:S04]  /*30200*/  LDL.LU.64 R14, [R1+0x38a0] ;  /* 0x0038a000010e7983 */ /* 0x001ee80000300a00 */
[----:B------:R-:W4:Y:S04]  /*30210*/  LDL.LU.64 R12, [R1+0x3898] ;  /* 0x00389800010c7983 */ /* 0x000f280000300a00 */
[----:B------:R0:W-:Y:S02]  /*30220*/  STL.64 [R1+0x3810], R16 ;  /* 0x0038101001007387 */ /* 0x0001e40000100a00 */
[----:B0-----:R-:W-:-:S02]  /*30230*/  IMAD.MOV.U32 R17, RZ, RZ, R7 ;  /* 0x000000ffff117224 */ /* 0x001fc400078e0007 */
[----:B------:R-:W2:Y:S01]  /*30240*/  LDL.LU R7, [R1+0x3890] ;  /* 0x0038900001077983 */ /* 0x000ea20000300800 */
[----:B----4-:R-:W-:Y:S03]  /*30250*/  HMMA.16816.F32.BF16 R8, R8, R12, R24 ;  /* 0x0000000c0808723c */ /* 0x010fe60000041818 */
[----:B------:R-:W4:Y:S04]  /*30260*/  LDL.LU.64 R24, [R1+0x500] ;  /* 0x0005000001187983 */ /* 0x000f280000300a00 */
[----:B------:R-:W3:-:S15]  /*30270*/  LDL.LU.64 R26, [R1+0x508] ;  /* 0x00050800011a7983 */ /* 0x000ede0000300a00 */
[----:B------:R-:W-:-:S01]  /*30280*/  NOP ;  /* 0x0000000000007918 */ /* 0x000fc20000000000 */
[----:B------:R-:W-:Y:S04]  /*30290*/  STL.64 [R1+0x1b0], R8 ;  /* 0x0001b00801007387 */ /* 0x000fe80000100a00 */
[----:B------:R-:W-:Y:S04]  /*302a0*/  STL.64 [R1+0x1b8], R10 ;  /* 0x0001b80a01007387 */ /* 0x000fe80000100a00 */
[----:B------:R-:W0:Y:S04]  /*302b0*/  LDSM.16.MT88.4 R8, [R22+UR4] ;  /* 0x000000041608783b */ /* 0x000e280008004200 */
[----:B---3--:R-:W-:Y:S04]  /*302c0*/  STL.64 [R1+0x3840], R26 ;  /* 0x0038401a01007387 */ /* 0x008fe80000100a00 */
[----:B----4-:R1:W-:Y:S02]  /*302d0*/  STL.64 [R1+0x3838], R24 ;  /* 0x0038381801007387 */ /* 0x0103e40000100a00 */
[----:B-1----:R-:W-:-:S02]  /*302e0*/  IMAD.MOV.U32 R24, RZ, RZ, R0 ;  /* 0x000000ffff187224 */ /* 0x002fc400078e0000 */
[----:B------:R-:W-:Y:S01]  /*302f0*/  IMAD.MOV.U32 R25, RZ, RZ, R2 ;  /* 0x000000ffff197224 */ /* 0x000fe200078e0002 */
[----:B------:R-:W3:Y:S04]  /*30300*/  LDL.LU R0, [R1+0x388c] ;  /* 0x00388c0001007983 */ /* 0x000ee80000300800 */
[----:B------:R-:W4:Y:S04]  /*30310*/  LDL.LU R2, [R1+0x3888] ;  /* 0x0038880001027983 */ /* 0x000f280000300800 */
[----:B------:R1:W-:Y:S01]  /*30320*/  STL.64 [R1+0x3858], R24 ;  /* 0x0038581801007387 */ /* 0x0003e20000100a00 */
[----:B------:R-:W-:-:S02]  /*30330*/  IMAD.MOV.U32 R27, RZ, RZ, R17 ;  /* 0x000000ffff1b7224 */ /* 0x000fc400078e0011 */
[----:B-1----:R-:W-:Y:S02]  /*30340*/  IMAD.MOV.U32 R24, RZ, RZ, R19 ;  /* 0x000000ffff187224 */ /* 0x002fe400078e0013 */
[----:B------:R-:W-:-:S05]  /*30350*/  IMAD.MOV.U32 R25, RZ, RZ, R18 ;  /* 0x000000ffff197224 */ /* 0x000fca00078e0012 */
[----:B------:R-:W-:Y:S04]  /*30360*/  STL.64 [R1+0x3870], R24 ;  /* 0x0038701801007387 */ /* 0x000fe80000100a00 */
[----:B------:R-:W2:Y:S04]  /*30370*/  LDL.LU.64 R16, [R1+0x390] ;  /* 0x0003900001107983 */ /* 0x000ea80000300a00 */
[----:B------:R-:W3:Y:S04]  /*30380*/  LDL.LU.64 R18, [R1+0x398] ;  /* 0x0003980001127983 */ /* 0x000ee80000300a00 */
[----:B---3--:R-:W-:Y:S04]  /*30390*/  STL.64 [R1+0x3820], R18 ;  /* 0x0038201201007387 */ /* 0x008fe80000100a00 */
[----:B--2---:R1:W-:Y:S04]  /*303a0*/  STL.64 [R1+0x3818], R16 ;  /* 0x0038181001007387 */ /* 0x0043e80000100a00 */
[----:B-1----:R-:W2:Y:S04]  /*303b0*/  LDL.LU.64 R16, [R1+0x490] ;  /* 0x0004900001107983 */ /* 0x002ea80000300a00 */
        /* <DEDUP_REMOVED lines=8> */
[----:B------:R-:W3:Y:S01]  /*30440*/  LDL.LU.64 R18, [R1+0x5e8] ;  /* 0x0005e80001127983 */ /* 0x000ee20000300a00 */
[----:B------:R-:W-:-:S02]  /*30450*/  IMAD.MOV.U32 R24, RZ, RZ, R15 ;  /* 0x000000ffff187224 */ /* 0x000fc400078e000f */
[----:B------:R-:W-:Y:S01]  /*30460*/  IMAD.MOV.U32 R25, RZ, RZ, R14 ;  /* 0x000000ffff197224 */ /* 0x000fe200078e000e */
[----:B---3--:R-:W-:Y:S04]  /*30470*/  STL.64 [R1+0x3880], R18 ;  /* 0x0038801201007387 */ /* 0x008fe80000100a00 */
[----:B--2---:R1:W-:Y:S04]  /*30480*/  STL.64 [R1+0x3878], R16 ;  /* 0x0038781001007387 */ /* 0x0043e80000100a00 */
[----:B-1----:R-:W2:Y:S04]  /*30490*/  LDL.LU.64 R16, [R1+0x660] ;  /* 0x0006600001107983 */ /* 0x002ea80000300a00 */
[----:B------:R-:W2:Y:S04]  /*304a0*/  LDL.LU.64 R18, [R1+0x668] ;  /* 0x0006680001127983 */ /* 0x000ea80000300a00 */
[----:B------:R1:W-:Y:S04]  /*304b0*/  STL.64 [R1+0x3808], R12 ;  /* 0x0038080c01007387 */ /* 0x0003e80000100a00 */
[----:B-1----:R-:W3:Y:S04]  /*304c0*/  LDL.LU.64 R12, [R1+0x380] ;  /* 0x00038000010c7983 */ /* 0x002ee80000300a00 */
[----:B------:R-:W3:Y:S04]  /*304d0*/  LDL.LU.64 R14, [R1+0x388] ;  /* 0x00038800010e7983 */ /* 0x000ee80000300a00 */
[----:B0-----:R-:W-:Y:S04]  /*304e0*/  STL.64 [R1+0x3738], R10 ;  /* 0x0037380a01007387 */ /* 0x001fe80000100a00 */
[----:B------:R0:W-:Y:S02]  /*304f0*/  STL.64 [R1+0x3730], R8 ;  /* 0x0037300801007387 */ /* 0x0001e40000100a00 */
[----:B0-----:R-:W-:-:S02]  /*30500*/  MOV R8, R27 ;  /* 0x0000001b00087202 */ /* 0x001fc40000000f00 */
[----:B--2---:R-:W-:Y:S01]  /*30510*/  HMMA.16816.F32.BF16 R24, R4, R24, R16 ;  /* 0x000000180418723c */ /* 0x004fe20000041810 */
[----:B------:R-:W2:Y:S04]  /*30520*/  LDL.LU.64 R18, [R1+0x3880] ;  /* 0x0038800001127983 */ /* 0x000ea80000300a00 */
[----:B------:R-:W2:-:S15]  /*30530*/  LDL.LU.64 R16, [R1+0x3878] ;  /* 0x0038780001107983 */ /* 0x000e9e0000300a00 */
[----:B------:R-:W-:-:S03]  /*30540*/  NOP ;  /* 0x0000000000007918 */ /* 0x000fc60000000000 */
[----:B------:R0:W-:Y:S04]  /*30550*/  STL.64 [R1+0x170], R24 ;  /* 0x0001701801007387 */ /* 0x0001e80000100a00 */
[----:B------:R2:W-:Y:S04]  /*30560*/  STL.64 [R1+0x178], R26 ;  /* 0x0001781a01007387 */ /* 0x0005e80000100a00 */
[----:B0-----:R-:W2:Y:S02]  /*30570*/  LDL.LU.64 R24, [R1+0x3870] ;  /* 0x0038700001187983 */ /* 0x001ea40000300a00 */
[----:B--2---:R-:W-:Y:S02]  /*30580*/  HMMA.16816.F32.BF16 R24, R4, R24, R16 ;  /* 0x000000180418723c */ /* 0x004fe40000041810 */
        /* <DEDUP_REMOVED lines=8> */
[----:B------:R-:W2:-:S15]  /*30610*/  LDL.LU.64 R16, [R1+0x3848] ;  /* 0x0038480001107983 */ /* 0x000e9e0000300a00 */
[----:B------:R-:W-:-:S02]  /*30620*/  NOP ;  /* 0x0000000000007918 */ /* 0x000fc40000000000 */
[----:B------:R-:W-:Y:S04]  /*30630*/  STL.64 [R1+0x150], R24 ;  /* 0x0001501801007387 */ /* 0x000fe80000100a00 */
[----:B------:R0:W-:Y:S04]  /*30640*/  STL.64 [R1+0x158], R26 ;  /* 0x0001581a01007387 */ /* 0x0001e80000100a00 */
[----:B0-----:R-:W4:Y:S04]  /*30650*/  LDL.LU.64 R26, [R1+0x3840] ;  /* 0x00384000011a7983 */ /* 0x001f280000300a00 */
[----:B------:R-:W4:Y:S01]  /*30660*/  LDL.LU.64 R24, [R1+0x3838] ;  /* 0x0038380001187983 */ /* 0x000f220000300a00 */
[----:B------:R-:W-:-:S07]  /*30670*/  IMAD.MOV.U32 R9, RZ, RZ, R23 ;  /* 0x000000ffff097224 */ /* 0x000fce00078e0017 */
[----:B----4-:R-:W-:-:S15]  /*30680*/  HMMA.16816.F32.BF16 R24, R4, R8, R24 ;  /* 0x000000080418723c */ /* 0x010fde0000041818 */
[----:B------:R-:W-:-:S08]  /*30690*/  NOP ;  /* 0x0000000000007918 */ /* 0x000fd00000000000 */
[----:B------:R-:W-:Y:S04]  /*306a0*/  STL.64 [R1+0x140], R24 ;  /* 0x0001401801007387 */ /* 0x000fe80000100a00 */
[----:B------:R0:W-:Y:S04]  /*306b0*/  STL.64 [R1+0x148], R26 ;  /* 0x0001481a01007387 */ /* 0x0001e80000100a00 */
[----:B0-----:R-:W4:Y:S04]  /*306c0*/  LDL.LU.64 R26, [R1+0x3830] ;  /* 0x00383000011a7983 */ /* 0x001f280000300a00 */
[----:B------:R-:W2:Y:S04]  /*306d0*/  LDL.LU.64 R24, [R1+0x3828] ;  /* 0x0038280001187983 */ /* 0x000ea80000300a00 */
[----:B------:R0:W-:Y:S04]  /*306e0*/  STL.64 [R1+0x37d8], R8 ;  /* 0x0037d80801007387 */ /* 0x0001e80000100a00 */
[----:B0-----:R-:W3:Y:S01]  /*306f0*/  LDL.64 R8, [R1+0x10] ;  /* 0x0000100001087983 */ /* 0x001ee20000100a00 */
[----:B--2---:R-:W-:-:S15]  /*30700*/  HMMA.16816.F32.BF16 R16, R4, R24, R16 ;  /* 0x000000180410723c */ /* 0x004fde0000041810 */
[----:B------:R-:W-:-:S08]  /*30710*/  NOP ;  /* 0x0000000000007918 */ /* 0x000fd00000000000 */
[----:B------:R-:W-:Y:S04]  /*30720*/  STL.64 [R1+0x130], R16 ;  /* 0x0001301001007387 */ /* 0x000fe80000100a00 */
[----:B------:R0:W-:Y:S04]  /*30730*/  STL.64 [R1+0x138], R18 ;  /* 0x0001381201007387 */ /* 0x0001e80000100a00 */
[----:B0-----:R-:W2:Y:S04]  /*30740*/  LDL.LU.64 R18, [R1+0x3820] ;  /* 0x0038200001127983 */ /* 0x001ea80000300a00 */
[----:B------:R-:W2:Y:S04]  /*30750*/  LDL.LU.64 R16, [R1+0x3818] ;  /* 0x0038180001107983 */ /* 0x000ea80000300a00 */
[----:B----4-:R-:W-:Y:S04]  /*30760*/  STL.64 [R1+0x37d0], R26 ;  /* 0x0037d01a01007387 */ /* 0x010fe80000100a00 */
[----:B------:R0:W-:Y:S04]  /*30770*/  STL.64 [R1+0x37c8], R24 ;  /* 0x0037c81801007387 */ /* 0x0001e80000100a00 */
[----:B0-----:R-:W4:Y:S04]  /*30780*/  LDL.LU.64 R24, [R1+0x370] ;  /* 0x0003700001187983 */ /* 0x001f280000300a00 */
[----:B------:R-:W4:Y:S01]  /*30790*/  LDL.LU.64 R26, [R1+0x378] ;  /* 0x00037800011a7983 */ /* 0x000f220000300a00 */
[----:B--2---:R-:W-:-:S15]  /*307a0*/  HMMA.16816.F32.BF16 R16, R4, R20, R16 ;  /* 0x000000140410723c */ /* 0x004fde0000041810 */
[----:B------:R-:W-:-:S08]  /*307b0*/  NOP ;  /* 0x0000000000007918 */ /* 0x000fd00000000000 */
[----:B------:R0:W-:Y:S04]  /*307c0*/  STL.64 [R1+0x120], R16 ;  /* 0x0001201001007387 */ /* 0x0001e80000100a00 */
[----:B------:R-:W-:Y:S04]  /*307d0*/  STL.64 [R1+0x128], R18 ;  /* 0x0001281201007387 */ /* 0x000fe80000100a00 */
[----:B0-----:R-:W3:Y:S04]  /*307e0*/  LDL.LU.64 R16, [R1+0x3810] ;  /* 0x0038100001107983 */ /* 0x001ee80000300a00 */
[----:B------:R0:W-:Y:S04]  /*307f0*/  STL.64 [R1+0x37e0], R20 ;  /* 0x0037e01401007387 */ /* 0x0001e80000100a00 */
[----:B0-----:R-:W2:Y:S01]  /*30800*/  LDL.64 R20, [R1+0x30] ;  /* 0x0000300001147983 */ /* 0x001ea20000100a00 */
[----:B---3--:R-:W-:-:S15]  /*30810*/  HMMA.16816.F32.BF16 R12, R4, R16, R12 ;  /* 0x00000010040c723c */ /* 0x008fde000004180c */
[----:B------:R-:W-:-:S08]  /*30820*/  NOP ;  /* 0x0000000000007918 */ /* 0x000fd00000000000 */
[----:B------:R0:W-:Y:S04]  /*30830*/  STL.64 [R1+0x110], R12 ;  /* 0x0001100c01007387 */ /* 0x0001e80000100a00 */
[----:B------:R-:W-:Y:S04]  /*30840*/  STL.64 [R1+0x118], R14 ;  /* 0x0001180e01007387 */ /* 0x000fe80000100a00 */
[----:B0-----:R-:W4:Y:S01]  /*30850*/  LDL.LU.64 R12, [R1+0x3808] ;  /* 0x00380800010c7983 */ /* 0x001f220000300a00 */
[----:B------:R-:W-:Y:S02]  /*30860*/  IMAD.MOV.U32 R11, RZ, RZ, R16 ;  /* 0x000000ffff0b7224 */ /* 0x000fe400078e0010 */
[----:B------:R-:W-:Y:S01]  /*30870*/  IMAD.MOV.U32 R10, RZ, RZ, R17 ;  /* 0x000000ffff0a7224 */ /* 0x000fe200078e0011 */
[----:B------:R-:W2:Y:S04]  /*30880*/  LDL.LU.64 R18, [R1+0x3800] ;  /* 0x0038000001127983 */ /* 0x000ea80000300a00 */
[----:B------:R-:W2:Y:S04]  /*30890*/  LDL.LU.64 R16, [R1+0x37f8] ;  /* 0x0037f80001107983 */ /* 0x000ea80000300a00 */
[----:B------:R-:W-:Y:S04]  /*308a0*/  STL.64 [R1+0x37f0], R10 ;  /* 0x0037f00a01007387 */ /* 0x000fe80000100a00 */
[----:B------:R0:W-:Y:S04]  /*308b0*/  STL.64 [R1+0x37e8], R8 ;  /* 0x0037e80801007387 */ /* 0x0001e80000100a00 */
[----:B0-----:R-:W2:Y:S04]  /*308c0*/  LDL.LU.64 R8, [R1+0x6a0] ;  /* 0x0006a00001087983 */ /* 0x001ea80000300a00 */
[----:B------:R-:W2:Y:S01]  /*308d0*/  LDL.LU.64 R10, [R1+0x6a8] ;  /* 0x0006a800010a7983 */ /* 0x000ea20000300a00 */
[----:B----4-:R-:W-:Y:S06]  /*308e0*/  HMMA.16816.F32.BF16 R4, R4, R12, R24 ;  /* 0x0000000c0404723c */ /* 0x010fec0000041818 */
[----:B------:R0:W-:Y:S04]  /*308f0*/  STL.64 [R1+0x37a8], R12 ;  /* 0x0037a80c01007387 */ /* 0x0001e80000100a00 */
[----:B0-----:R-:W3:-:S13]  /*30900*/  LDL.LU.64 R12, [R1+0x600] ;  /* 0x00060000010c7983 */ /* 0x001eda0000300a00 */
[----:B------:R-:W-:Y:S04]  /*30910*/  STL.64 [R1+0x70], R4 ;  /* 0x0000700401007387 */ /* 0x000fe80000100a00 */
[----:B------:R-:W-:Y:S04]  /*30920*/  STL.64 [R1+0x78], R6 ;  /* 0x0000780601007387 */ /* 0x000fe80000100a00 */
[----:B------:R-:W0:Y:S04]  /*30930*/  LDSM.16.MT88.4 R4, [R22+UR4+0x80] ;  /* 0x000080041604783b */ /* 0x000e280008004200 */
[----:B------:R-:W3:Y:S04]  /*30940*/  LDL.LU.64 R14, [R1+0x608] ;  /* 0x00060800010e7983 */ /* 0x000ee80000300a00 */
[----:B------:R-:W4:Y:S04]  /*30950*/  LDL.LU.64 R24, [R1+0x520] ;  /* 0x0005200001187983 */ /* 0x000f280000300a00 */
[----:B------:R-:W4:Y:S01]  /*30960*/  LDL.LU.64 R26, [R1+0x528] ;  /* 0x00052800011a7983 */ /* 0x000f220000300a00 */
[----:B--2---:R-:W-:Y:S03]  /*30970*/  HMMA.16816.F32.BF16 R8, R16, R20, R8 ;  /* 0x000000141008723c */ /* 0x004fe60000041808 */
[----:B0-----:R-:W-:Y:S04]  /*30980*/  STL.64 [R1+0x36d8], R6 ;  /* 0x0036d80601007387 */ /* 0x001fe80000100a00 */
[----:B------:R0:W-:Y:S04]  /*30990*/  STL.64 [R1+0x36d0], R4 ;  /* 0x0036d00401007387 */ /* 0x0001e80000100a00 */
[----:B0-----:R-:W3:-:S12]  /*309a0*/  LDL.LU.64 R4, [R1+0x20] ;  /* 0x0000200001047983 */ /* 0x001ed80000300a00 */
[----:B------:R-:W-:Y:S04]  /*309b0*/  STL.64 [R1+0xd0], R8 ;  /* 0x0000d00801007387 */ /* 0x000fe80000100a00 */
[----:B------:R0:W-:Y:S04]  /*309c0*/  STL.64 [R1+0xd8], R10 ;  /* 0x0000d80a01007387 */ /* 0x0001e80000100a00 */
[----:B0-----:R-:W2:Y:S04]  /*309d0*/  LDL.LU.64 R10, [R1+0x37f0] ;  /* 0x0037f000010a7983 */ /* 0x001ea80000300a00 */
[----:B------:R-:W4:Y:S01]  /*309e0*/  LDL.LU.64 R8, [R1+0x37e8] ;  /* 0x0037e80001087983 */ /* 0x000f220000300a00 */
[----:B------:R-:W-:-:S02]  /*309f0*/  IMAD.MOV.U32 R7, RZ, RZ, R20 ;  /* 0x000000ffff077224 */ /* 0x000fc400078e0014 */
[----:B------:R-:W-:Y:S02]  /*30a00*/  IMAD.MOV.U32 R6, RZ, RZ, R21 ;  /* 0x000000ffff067224 */ /* 0x000fe400078e0015 */
[----:B------:R-:W4:Y:S01]  /*30a10*/  LDL.LU.64 R20, [R1+0x37e0] ;  /* 0x0037e00001147983 */ /* 0x000f220000300a00 */
[----:B---3--:R-:W-:-:S15]  /*30a20*/  HMMA.16816.F32.BF16 R12, R16, R4, R12 ;  /* 0x00000004100c723c */ /* 0x008fde000004180c */
[----:B------:R-:W-:-:S08]  /*30a30*/  NOP ;  /* 0x0000000000007918 */ /* 0x000fd00000000000 */
[----:B------:R2:W-:Y:S04]  /*30a40*/  STL.64 [R1+0xc0], R12 ;  /* 0x0000c00c01007387 */ /* 0x0005e80000100a00 */
[----:B------:R-:W-:Y:S01]  /*30a50*/  STL.64 [R1+0xc8], R14 ;  /* 0x0000c80e01007387 */ /* 0x000fe20000100a00 */
[----:B--2---:R-:W-:Y:S02]  /*30a60*/  IMAD.MOV.U32 R12, RZ, RZ, R11 ;  /* 0x000000ffff0c7224 */ /* 0x004fe400078e000b */
[----:B------:R-:W-:-:S05]  /*30a70*/  IMAD.MOV.U32 R13, RZ, RZ, R10 ;  /* 0x000000ffff0d7224 */ /* 0x000fca00078e000a */
[----:B------:R0:W-:Y:S04]  /*30a80*/  STL.64 [R1+0x37c0], R12 ;  /* 0x0037c00c01007387 */ /* 0x0001e80000100a00 */
[----:B0-----:R-:W2:Y:S04]  /*30a90*/  LDL.LU.64 R12, [R1+0x4b0] ;  /* 0x0004b000010c7983 */ /* 0x001ea80000300a00 */
[----:B------:R-:W2:Y:S04]  /*30aa0*/  LDL.LU.64 R14, [R1+0x4b8] ;  /* 0x0004b800010e7983 */ /* 0x000ea80000300a00 */
[----:B------:R0:W-:Y:S02]  /*30ab0*/  STL.64 [R1+0x3778], R4 ;  /* 0x0037780401007387 */ /* 0x0001e40000100a00 */
[----:B0-----:R-:W-:-:S02]  /*30ac0*/  IMAD.MOV.U32 R4, RZ, RZ, R7 ;  /* 0x000000ffff047224 */ /* 0x001fc400078e0007 */
[----:B------:R-:W-:-:S05]  /*30ad0*/  IMAD.MOV.U32 R5, RZ, RZ, R6 ;  /* 0x000000ffff057224 */ /* 0x000fca00078e0006 */
[----:B------:R0:W-:Y:S04]  /*30ae0*/  STL.64 [R1+0x37a0], R4 ;  /* 0x0037a00401007387 */ /* 0x0001e80000100a00 */
[----:B0-----:R-:W4:Y:S04]  /*30af0*/  LDL.LU.64 R4, [R1+0x590] ;  /* 0x0005900001047983 */ /* 0x001f280000300a00 */
[----:B------:R-:W4:Y:S02]  /*30b00*/  LDL.LU.64 R6, [R1+0x598] ;  /* 0x0005980001067983 */ /* 0x000f240000300a00 */
[----:B----4-:R-:W-:-:S15]  /*30b10*/  HMMA.16816.F32.BF16 R4, R16, R8, R4 ;  /* 0x000000081004723c */ /* 0x010fde0000041804 */
[----:B------:R-:W-:-:S08]  /*30b20*/  NOP ;  /* 0x0000000000007918 */ /* 0x000fd00000000000 */
[----:B------:R0:W-:Y:S04]  /*30b30*/  STL.64 [R1+0xb0], R4 ;  /* 0x0000b00401007387 */ /* 0x0001e80000100a00 */
[----:B------:R-:W-:Y:S01]  /*30b40*/  STL.64 [R1+0xb8], R6 ;  /* 0x0000b80601007387 */ /* 0x000fe20000100a00 */
[----:B0-----:R-:W-:Y:S02]  /*30b50*/  IMAD.MOV.U32 R5, RZ, RZ, R8 ;  /* 0x000000ffff057224 */ /* 0x001fe400078e0008 */
[----:B------:R-:W-:Y:S02]  /*30b60*/  IMAD.MOV.U32 R4, RZ, RZ, R9 ;  /* 0x000000ffff047224 */ /* 0x000fe400078e0009 */
[----:B------:R-:W3:Y:S02]  /*30b70*/  LDL.LU.64 R8, [R1+0x37d8] ;  /* 0x0037d80001087983 */ /* 0x000ee40000300a00 */
[----:B---3--:R-:W-:-:S15]  /*30b80*/  HMMA.16816.F32.BF16 R24, R16, R8, R24 ;  /* 0x000000081018723c */ /* 0x008fde0000041818 */
[----:B------:R-:W-:-:S08]  /*30b90*/  NOP ;  /* 0x0000000000007918 */ /* 0x000fd00000000000 */
[----:B------:R-:W-:Y:S04]  /*30ba0*/  STL.64 [R1+0xa0], R24 ;  /* 0x0000a01801007387 */ /* 0x000fe80000100a00 */
[----:B------:R0:W-:Y:S04]  /*30bb0*/  STL.64 [R1+0xa8], R26 ;  /* 0x0000a81a01007387 */ /* 0x0001e80000100a00 */
[----:B0-----:R-:W3:Y:S04]  /*30bc0*/  LDL.LU.64 R26, [R1+0x37d0] ;  /* 0x0037d000011a7983 */ /* 0x001ee80000300a00 */
[----:B------:R-:W2:Y:S04]  /*30bd0*/  LDL.LU.64 R24, [R1+0x37c8] ;  /* 0x0037c80001187983 */ /* 0x000ea80000300a00 */
[----:B------:R0:W-:Y:S02]  /*30be0*/  STL.64 [R1+0x3758], R8 ;  /* 0x0037580801007387 */ /* 0x0001e40000100a00 */
[----:B0-----:R-:W-:-:S02]  /*30bf0*/  IMAD.MOV.U32 R8, RZ, RZ, R5 ;  /* 0x000000ffff087224 */ /* 0x001fc400078e0005 */
[----:B------:R-:W-:-:S05]  /*30c00*/  IMAD.MOV.U32 R9, RZ, RZ, R4 ;  /* 0x000000ffff097224 */ /* 0x000fca00078e0004 */
[----:B------:R-:W-:Y:S01]  /*30c10*/  STL.64 [R1+0x3770], R8 ;  /* 0x0037700801007387 */ /* 0x000fe20000100a00 */
[----:B--2---:R-:W-:Y:S03]  /*30c20*/  HMMA.16816.F32.BF16 R4, R16, R24, R12 ;  /* 0x000000181004723c */ /* 0x004fe6000004180c */
[----:B------:R-:W2:Y:S04]  /*30c30*/  LDL.LU.64 R12, [R1+0x3a0] ;  /* 0x0003a000010c7983 */ /* 0x000ea80000300a00 */
[----:B------:R-:W2:-:S15]  /*30c40*/  LDL.LU.64 R14, [R1+0x3a8] ;  /* 0x0003a800010e7983 */ /* 0x000e9e0000300a00 */
[----:B------:R-:W-:-:S01]  /*30c50*/  NOP ;  /* 0x0000000000007918 */ /* 0x000fc20000000000 */
[----:B------:R0:W-:Y:S04]  /*30c60*/  STL.64 [R1+0x90], R4 ;  /* 0x0000900401007387 */ /* 0x0001e80000100a00 */
[----:B------:R1:W-:Y:S04]  /*30c70*/  STL.64 [R1+0x98], R6 ;  /* 0x0000980601007387 */ /* 0x0003e80000100a00 */
[----:B0-----:R-:W4:Y:S04]  /*30c80*/  LDL.LU.64 R4, [R1+0x320] ;  /* 0x0003200001047983 */ /* 0x001f280000300a00 */
[----:B-1----:R-:W3:Y:S04]  /*30c90*/  LDL.LU.64 R6, [R1+0x328] ;  /* 0x0003280001067983 */ /* 0x002ee80000300a00 */
[----:B---3--:R-:W-:Y:S04]  /*30ca0*/  STL.64 [R1+0x37b8], R6 ;  /* 0x0037b80601007387 */ /* 0x008fe80000100a00 */
[----:B----4-:R0:W-:Y:S04]  /*30cb0*/  STL.64 [R1+0x37b0], R4 ;  /* 0x0037b00401007387 */ /* 0x0101e80000100a00 */
[----:B0-----:R-:W3:Y:S04]  /*30cc0*/  LDL.LU.64 R4, [R1+0x330] ;  /* 0x0003300001047983 */ /* 0x001ee80000300a00 */
[----:B------:R-:W3:Y:S04]  /*30cd0*/  LDL.LU.64 R6, [R1+0x338] ;  /* 0x0003380001067983 */ /* 0x000ee80000300a00 */
[----:B------:R-:W4:Y:S04]  /*30ce0*/  LDL.LU.64 R8, [R1+0x5d0] ;  /* 0x0005d00001087983 */ /* 0x000f280000300a00 */
[----:B------:R-:W3:Y:S01]  /*30cf0*/  LDL.LU.64 R10, [R1+0x5d8] ;  /* 0x0005d800010a7983 */ /* 0x000ee20000300a00 */
[C---:B--2---:R-:W-:Y:S03]  /*30d00*/  HMMA.16816.F32.BF16 R12, R16.reuse, R20, R12 ;  /* 0x00000014100c723c */ /* 0x044fe6000004180c */
[----:B---3--:R-:W-:Y:S04]  /*30d10*/  STL.64 [R1+0x3788], R10 ;  /* 0x0037880a01007387 */ /* 0x008fe80000100a00 */
[----:B----4-:R0:W-:Y:S04]  /*30d20*/  STL.64 [R1+0x3780], R8 ;  /* 0x0037800801007387 */ /* 0x0101e80000100a00 */
[----:B0-----:R-:W2:Y:S04]  /*30d30*/  LDL.LU.64 R8, [R1+0x650] ;  /* 0x0006500001087983 */ /* 0x001ea80000300a00 */
[----:B------:R-:W2:Y:S04]  /*30d40*/  LDL.LU.64 R10, [R1+0x658] ;  /* 0x00065800010a7983 */ /* 0x000ea80000300a00 */
[----:B------:R-:W-:Y:S04]  /*30d50*/  STL.64 [R1+0x3750], R26 ;  /* 0x0037501a01007387 */ /* 0x000fe80000100a00 */
[----:B------:R0:W-:Y:S04]  /*30d60*/  STL.64 [R1+0x3748], R24 ;  /* 0x0037481801007387 */ /* 0x0001e80000100a00 */
[----:B0-----:R-:W3:Y:S04]  /*30d70*/  LDL.LU.64 R24, [R1+0x4f0] ;  /* 0x0004f00001187983 */ /* 0x001ee80000300a00 */
[----:B------:R-:W4:Y:S04]  /*30d80*/  LDL.LU.64 R26, [R1+0x4f8] ;  /* 0x0004f800011a7983 */ /* 0x000f280000300a00 */
[----:B----4-:R-:W-:Y:S04]  /*30d90*/  STL.64 [R1+0x3768], R26 ;  /* 0x0037681a01007387 */ /* 0x010fe80000100a00 */
[----:B---3--:R0:W-:Y:S04]  /*30da0*/  STL.64 [R1+0x3760], R24 ;  /* 0x0037601801007387 */ /* 0x0081e80000100a00 */
[----:B0-----:R-:W3:Y:S04]  /*30db0*/  LDL.LU.64 R24, [R1+0x550] ;  /* 0x0005500001187983 */ /* 0x001ee80000300a00 */
[----:B------:R-:W3:Y:S04]  /*30dc0*/  LDL.LU.64 R26, [R1+0x558] ;  /* 0x00055800011a7983 */ /* 0x000ee80000300a00 */
[----:B------:R0:W-:Y:S04]  /*30dd0*/  STL.64 [R1+0x1a0], R12 ;  /* 0x0001a00c01007387 */ /* 0x0001e80000100a00 */
[----:B------:R-:W-:Y:S04]  /*30de0*/  STL.64 [R1+0x1a8], R14 ;  /* 0x0001a80e01007387 */ /* 0x000fe80000100a00 */
[----:B0-----:R-:W4:Y:S04]  /*30df0*/  LDL.LU.64 R12, [R1+0x37c0] ;  /* 0x0037c000010c7983 */ /* 0x001f280000300a00 */
[----:B------:R0:W-:Y:S04]  /*30e00*/  STL.64 [R1+0x3740], R20 ;  /* 0x0037401401007387 */ /* 0x0001e80000100a00 */
[----:B0-----:R-:W3:Y:S04]  /*30e10*/  LDL.LU.64 R20, [R1+0x410] ;  /* 0x0004100001147983 */ /* 0x001ee80000300a00 */
[----:B------:R-:W3:Y:S01]  /*30e20*/  LDL.LU.64 R22, [R1+0x418] ;  /* 0x0004180001167983 */ /* 0x000ee20000300a00 */
[----:B----4-:R-:W-:Y:S03]  /*30e30*/  HMMA.16816.F32.BF16 R12, R16, R12, R4 ;  /* 0x0000000c100c723c */ /* 0x010fe60000041804 */
[----:B------:R-:W4:Y:S04]  /*30e40*/  LDL.LU.64 R6, [R1+0x37b8] ;  /* 0x0037b80001067983 */ /* 0x000f280000300a00 */
[----:B------:R-:W4:-:S15]  /*30e50*/  LDL.LU.64 R4, [R1+0x37b0] ;  /* 0x0037b00001047983 */ /* 0x000f1e0000300a00 */
[----:B------:R-:W-:-:S01]  /*30e60*/  NOP ;  /* 0x0000000000007918 */ /* 0x000fc20000000000 */
[----:B------:R0:W-:Y:S04]  /*30e70*/  STL.64 [R1+0x190], R12 ;  /* 0x0001900c01007387 */ /* 0x0001e80000100a00 */
[----:B------:R1:W-:Y:S04]  /*30e80*/  STL.64 [R1+0x198], R14 ;  /* 0x0001980e01007387 */ /* 0x0003e80000100a00 */
[----:B0-----:R-:W4:Y:S02]  /*30e90*/  LDL.LU.64 R12, [R1+0x37a8] ;  /* 0x0037a800010c7983 */ /* 0x001f240000300a00 */
[----:B----4-:R-:W-:Y:S02]  /*30ea0*/  HMMA.16816.F32.BF16 R16, R16, R12, R4 ;  /* 0x0000000c1010723c */ /* 0x010fe40000041804 */
[----:B------:R-:W2:Y:S04]  /*30eb0*/  LDL.LU.64 R4, [R1+0x37a0] ;  /* 0x0037a00001047983 */ /* 0x000ea80000300a00 */
[----:B-1----:R-:W2:Y:S04]  /*30ec0*/  LDL.LU.64 R14, [R1+0x3798] ;  /* 0x00379800010e7983 */ /* 0x002ea80000300a00 */
[----:B------:R-:W2:-:S13]  /*30ed0*/  LDL.LU.64 R12, [R1+0x3790] ;  /* 0x00379000010c7983 */ /* 0x000e9a0000300a00 */
[----:B------:R0:W-:Y:S04]  /*30ee0*/  STL.64 [R1+0x80], R16 ;  /* 0x0000801001007387 */ /* 0x0001e80000100a00 */
[----:B------:R1:W-:Y:S04]  /*30ef0*/  STL.64 [R1+0x88], R18 ;  /* 0x0000881201007387 */ /* 0x0003e80000100a00 */
[----:B0-----:R-:W4:Y:S04]  /*30f00*/  LDL.LU.64 R16, [R1+0x340] ;  /* 0x0003400001107983 */ /* 0x001f280000300a00 */
[----:B-1----:R-:W4:Y:S01]  /*30f10*/  LDL.LU.64 R18, [R1+0x348] ;  /* 0x0003480001127983 */ /* 0x002f220000300a00 */
[----:B--2---:R-:W-:Y:S03]  /*30f20*/  HMMA.16816.F32.BF16 R4, R12, R4, R8 ;  /* 0x000000040c04723c */ /* 0x004fe60000041808 */
[----:B------:R-:W2:Y:S04]  /*30f30*/  LDL.LU.64 R10, [R1+0x3788] ;  /* 0x00378800010a7983 */ /* 0x000ea80000300a00 */
[----:B------:R-:W2:-:S15]  /*30f40*/  LDL.LU.64 R8, [R1+0x3780] ;  /* 0x0037800001087983 */ /* 0x000e9e0000300a00 */
[----:B------:R-:W-:-:S01]  /*30f50*/  NOP ;  /* 0x0000000000007918 */ /* 0x000fc20000000000 */
[----:B------:R0:W-:Y:S04]  /*30f60*/  STL.64 [R1+0x100], R4 ;  /* 0x0001000401007387 */ /* 0x0001e80000100a00 */
[----:B------:R-:W-:Y:S04]  /*30f70*/  STL.64 [R1+0x108], R6 ;  /* 0x0001080601007387 */ /* 0x000fe80000100a00 */
[----:B0-----:R-:W2:Y:S02]  /*30f80*/  LDL.LU.64 R4, [R1+0x3778] ;  /* 0x0037780001047983 */ /* 0x001ea40000300a00 */
[----:B--2---:R-:W-:-:S15]  /*30f90*/  HMMA.16816.F32.BF16 R8, R12, R4, R8 ;  /* 0x000000040c08723c */ /* 0x004fde0000041808 */
[----:B------:R-:W-:-:S08]  /*30fa0*/  NOP ;  /* 0x0000000000007918 */ /* 0x000fd00000000000 */
[----:B------:R0:W-:Y:S04]  /*30fb0*/  STL.64 [R1+0xf0], R8 ;  /* 0x0000f00801007387 */ /* 0x0001e80000100a00 */
[----:B------:R-:W-:Y:S04]  /*30fc0*/  STL.64 [R1+0xf8], R10 ;  /* 0x0000f80a01007387 */ /* 0x000fe80000100a00 */
[----:B0-----:R-:W3:Y:S04]  /*30fd0*/  LDL.LU.64 R8, [R1+0x3770] ;  /* 0x0037700001087983 */ /* 0x001ee80000300a00 */
[----:B------:R0:W-:Y:S04]  /*30fe0*/  STL.64 [R1+0x3728], R4 ;  /* 0x0037280401007387 */ /* 0x0001e80000100a00 */
[----:B0-----:R-:W2:Y:S01]  /*30ff0*/  LDL.LU.64 R4, [R1+0x30] ;  /* 0x0000300001047983 */ /* 0x001ea20000300a00 */
[----:B---3--:R-:W-:Y:S03]  /*31000*/  HMMA.16816.F32.BF16 R8, R12, R8, R24 ;  /* 0x000000080c08723c */ /* 0x008fe60000041818 */
[----:B------:R-:W3:Y:S04]  /*31010*/  LDL.LU.64 R26, [R1+0x3768] ;  /* 0x00376800011a7983 */ /* 0x000ee80000300a00 */
[----:B------:R-:W3:-:S15]  /*31020*/  LDL.LU.64 R24, [R1+0x3760] ;  /* 0x0037600001187983 */ /* 0x000ede0000300a00 */
[----:B------:R-:W-:-:S01]  /*31030*/  NOP ;  /* 0x0000000000007918 */ /* 0x000fc20000000000 */
[----:B------:R0:W-:Y:S04]  /*31040*/  STL.64 [R1+0xe0], R8 ;  /* 0x0000e00801007387 */ /* 0x0001e80000100a00 */
[----:B------:R3:W-:Y:S04]  /*31050*/  STL.64 [R1+0xe8], R10 ;  /* 0x0000e80a01007387 */ /* 0x0007e80000100a00 */
[----:B0-----:R-:W3:Y:S02]  /*31060*/  LDL.LU.64 R8, [R1+0x3758] ;  /* 0x0037580001087983 */ /* 0x001ee40000300a00 */
[----:B---3--:R-:W-:Y:S02]  /*31070*/  HMMA.16816.F32.BF16 R8, R12, R8, R24 ;  /* 0x000000080c08723c */ /* 0x008fe40000041818 */
[----:B------:R-:W3:Y:S04]  /*31080*/  LDL.LU.64 R26, [R1+0x3750] ;  /* 0x00375000011a7983 */ /* 0x000ee80000300a00 */
[----:B------:R-:W4:-:S15]  /*31090*/  LDL.LU.64 R24, [R1+0x3748] ;  /* 0x0037480001187983 */ /* 0x000f1e0000300a00 */
[----:B------:R-:W-:-:S02]  /*310a0*/  NOP ;  /* 0x0000000000007918 */ /* 0x000fc40000000000 */
[----:B------:R0:W-:Y:S04]  /*310b0*/  STL.64 [R1+0x320], R8 ;  /* 0x0003200801007387 */ /* 0x0001e80000100a00 */
[----:B------:R1:W-:Y:S04]  /*310c0*/  STL.64 [R1+0x328], R10 ;  /* 0x0003280a01007387 */ /* 0x0003e80000100a00 */
[----:B0-----:R-:W2:Y:S04]  /*310d0*/  LDL.LU.64 R8, [R1+0x350] ;  /* 0x0003500001087983 */ /* 0x001ea80000300a00 */
[----:B-1----:R-:W2:Y:S01]  /*310e0*/  LDL.LU.64 R10, [R1+0x358] ;  /* 0x00035800010a7983 */ /* 0x002ea20000300a00 */
[----:B----4-:R-:W-:-:S15]  /*310f0*/  HMMA.16816.F32.BF16 R20, R12, R24, R20 ;  /* 0x000000180c14723c */ /* 0x010fde0000041814 */
[----:B------:R-:W-:-:S08]  /*31100*/  NOP ;  /* 0x0000000000007918 */ /* 0x000fd00000000000 */
[----:B------:R0:W-:Y:S04]  /*31110*/  STL.64 [R1+0x330], R20 ;  /* 0x0003301401007387 */ /* 0x0001e80000100a00 */
[----:B------:R-:W-:Y:S04]  /*31120*/  STL.64 [R1+0x338], R22 ;  /* 0x0003381601007387 */ /* 0x000fe80000100a00 */
[----:B0-----:R-:W4:Y:S04]  /*31130*/  LDL.LU.64 R20, [R1+0x3740] ;  /* 0x0037400001147983 */ /* 0x001f280000300a00 */
[----:B---3--:R-:W-:Y:S04]  /*31140*/  STL.64 [R1+0x3700], R26 ;  /* 0x0037001a01007387 */ /* 0x008fe80000100a00 */
[----:B------:R0:W-:Y:S04]  /*31150*/  STL.64 [R1+0x36f8], R24 ;  /* 0x0036f81801007387 */ /* 0x0001e80000100a00 */
[----:B0-----:R-:W3:Y:S04]  /*31160*/  LDL.LU.64 R24, [R1] ;  /* 0x0000000001187983 */ /* 0x001ee80000300a00 */
[----:B---3--:R0:W-:Y:S04]  /*31170*/  STL.64 [R1+0x3710], R24 ;  /* 0x0037101801007387 */ /* 0x0081e80000100a00 */
[----:B0-----:R-:W3:Y:S01]  /*31180*/  LDL.LU.64 R24, [R1+0x10] ;  /* 0x0000100001187983 */ /* 0x001ee20000300a00 */
[----:B----4-:R-:W-:Y:S03]  /*31190*/  HMMA.16816.F32.BF16 R16, R12, R20, R16 ;  /* 0x000000140c10723c */ /* 0x010fe60000041810 */
[----:B---3--:R0:W-:Y:S04]  /*311a0*/  STL.64 [R1+0x3720], R24 ;  /* 0x0037201801007387 */ /* 0x0081e80000100a00 */
[----:B0-----:R-:W3:Y:S04]  /*311b0*/  LDL.LU.64 R24, [R1+0x5c0] ;  /* 0x0005c00001187983 */ /* 0x001ee80000300a00 */
[----:B------:R-:W3:-:S12]  /*311c0*/  LDL.LU.64 R26, [R1+0x5c8] ;  /* 0x0005c800011a7983 */ /* 0x000ed80000300a00 */
[----:B------:R-:W-:Y:S04]  /*311d0*/  STL.64 [R1+0x340], R16 ;  /* 0x0003401001007387 */ /* 0x000fe80000100a00 */
[----:B------:R-:W-:Y:S04]  /*311e0*/  STL.64 [R1+0x348], R18 ;  /* 0x0003481201007387 */ /* 0x000fe80000100a00 */
[----:B------:R-:W0:Y:S04]  /*311f0*/  LDSM.16.MT88.4 R16, [R2+UR4+0x1000] ;  /* 0x001000040210783b */ /* 0x000e280008004200 */
[----:B------:R1:W-:Y:S04]  /*31200*/  STL.64 [R1+0x3708], R20 ;  /* 0x0037081401007387 */ /* 0x0003e80000100a00 */
[----:B-1----:R-:W4:Y:S04]  /*31210*/  LDL.LU.64 R20, [R1+0x40] ;  /* 0x0000400001147983 */ /* 0x002f280000300a00 */
[----:B0-----:R-:W-:Y:S04]  /*31220*/  STL.64 [R1+0x3658], R18 ;  /* 0x0036581201007387 */ /* 0x001fe80000100a00 */
[----:B------:R0:W-:Y:S04]  /*31230*/  STL.64 [R1+0x3650], R16 ;  /* 0x0036501001007387 */ /* 0x0001e80000100a00 */
[----:B0-----:R-:W2:Y:S02]  /*31240*/  LDL.LU.64 R16, [R1+0x50] ;  /* 0x0000500001107983 */ /* 0x001ea40000300a00 */
[----:B--2---:R-:W-:-:S15]  /*31250*/  HMMA.16816.F32.BF16 R8, R12, R16, R8 ;  /* 0x000000100c08723c */ /* 0x004fde0000041808 */
[----:B------:R-:W-:-:S08]  /*31260*/  NOP ;  /* 0x0000000000007918 */ /* 0x000fd00000000000 */
[----:B------:R-:W-:Y:S04]  /*31270*/  STL.64 [R1+0x350], R8 ;  /* 0x0003500801007387 */ /* 0x000fe80000100a00 */
[----:B------:R0:W-:Y:S04]  /*31280*/  STL.64 [R1+0x358], R10 ;  /* 0x0003580a01007387 */ /* 0x0001e80000100a00 */
[----:B0-----:R-:W2:Y:S04]  /*31290*/  LDL.LU.64 R10, [R1+0x3738] ;  /* 0x00373800010a7983 */ /* 0x001ea80000300a00 */
[----:B------:R-:W2:Y:S04]  /*312a0*/  LDL.LU.64 R8, [R1+0x3730] ;  /* 0x0037300001087983 */ /* 0x000ea80000300a00 */
[----:B------:R0:W-:Y:S04]  /*312b0*/  STL.64 [R1+0x3718], R16 ;  /* 0x0037181001007387 */ /* 0x0001e80000100a00 */
[----:B0-----:R-:W3:Y:S04]  /*312c0*/  LDL.LU.64 R16, [R1+0x360] ;  /* 0x0003600001107983 */ /* 0x001ee80000300a00 */
[----:B------:R-:W3:Y:S01]  /*312d0*/  LDL.LU.64 R18, [R1+0x368] ;  /* 0x0003680001127983 */ /* 0x000ee20000300a00 */
[----:B----4-:R-:W-:-:S02]  /*312e0*/  IMAD.MOV.U32 R7, RZ, RZ, R20 ;  /* 0x000000ffff077224 */ /* 0x010fc400078e0014 */
[----:B------:R-:W-:Y:S01]  /*312f0*/  IMAD.MOV.U32 R6, RZ, RZ, R21 ;  /* 0x000000ffff067224 */ /* 0x000fe200078e0015 */
[----:B---3--:R-:W-:-:S15]  /*31300*/  HMMA.16816.F32.BF16 R12, R12, R20, R16 ;  /* 0x000000140c0c723c */ /* 0x008fde0000041810 */
[----:B------:R-:W-:-:S08]  /*31310*/  NOP ;  /* 0x0000000000007918 */ /* 0x000fd00000000000 */
[----:B------:R0:W-:Y:S04]  /*31320*/  STL.64 [R1+0x360], R12 ;  /* 0x0003600c01007387 */ /* 0x0001e80000100a00 */
[----:B------:R-:W-:Y:S04]  /*31330*/  STL.64 [R1+0x368], R14 ;  /* 0x0003680e01007387 */ /* 0x000fe80000100a00 */
[----:B------:R-:W3:Y:S04]  /*31340*/  LDL.LU.64 R16, [R1+0x540] ;  /* 0x0005400001107983 */ /* 0x000ee80000300a00 */
[----:B------:R-:W3:Y:S04]  /*31350*/  LDL.LU.64 R18, [R1+0x548] ;  /* 0x0005480001127983 */ /* 0x000ee80000300a00 */
[----:B------:R-:W4:Y:S04]  /*31360*/  LDL.LU.64 R20, [R1+0x4d0] ;  /* 0x0004d00001147983 */ /* 0x000f280000300a00 */
[----:B------:R-:W4:Y:S01]  /*31370*/  LDL.LU.64 R22, [R1+0x4d8] ;  /* 0x0004d80001167983 */ /* 0x000f220000300a00 */
[----:B0-----:R-:W-:-:S02]  /*31380*/  IMAD.MOV.U32 R12, RZ, RZ, R7 ;  /* 0x000000ffff0c7224 */ /* 0x001fc400078e0007 */
[----:B------:R-:W-:-:S05]  /*31390*/  IMAD.MOV.U32 R13, RZ, RZ, R6 ;  /* 0x000000ffff0d7224 */ /* 0x000fca00078e0006 */
[----:B------:R0:W-:Y:S04]  /*313a0*/  STL.64 [R1+0x36e0], R12 ;  /* 0x0036e00c01007387 */ /* 0x0001e80000100a00 */
[----:B0-----:R-:W2:Y:S04]  /*313b0*/  LDL.LU.64 R12, [R1+0x640] ;  /* 0x00064000010c7983 */ /* 0x001ea80000300a00 */
[----:B------:R-:W2:Y:S02]  /*313c0*/  LDL.LU.64 R14, [R1+0x648] ;  /* 0x00064800010e7983 */ /* 0x000ea40000300a00 */
[----:B--2---:R-:W-:-:S15]  /*313d0*/  HMMA.16816.F32.BF16 R12, R8, R4, R12 ;  /* 0x00000004080c723c */ /* 0x004fde000004180c */
[----:B------:R-:W-:-:S08]  /*313e0*/  NOP ;  /* 0x0000000000007918 */ /* 0x000fd00000000000 */
[----:B------:R0:W-:Y:S04]  /*313f0*/  STL.64 [R1+0x370], R12 ;  /* 0x0003700c01007387 */ /* 0x0001e80000100a00 */
[----:B------:R-:W-:Y:S01]  /*31400*/  STL.64 [R1+0x378], R14 ;  /* 0x0003780e01007387 */ /* 0x000fe20000100a00 */
[----:B0-----:R-:W-:Y:S01]  /*31410*/  MOV R13, R4 ;  /* 0x00000004000d7202 */ /* 0x001fe20000000f00 */
[----:B------:R-:W-:Y:S02]  /*31420*/  IMAD.MOV.U32 R12, RZ, RZ, R5 ;  /* 0x000000ffff0c7224 */ /* 0x000fe400078e0005 */
[----:B------:R-:W2:Y:S02]  /*31430*/  LDL.LU.64 R4, [R1+0x3728] ;  /* 0x0037280001047983 */ /* 0x000ea40000300a00 */
[----:B--2---:R-:W-:-:S15]  /*31440*/  HMMA.16816.F32.BF16 R24, R8, R4, R24 ;  /* 0x000000040818723c */ /* 0x004fde0000041818 */
[----:B------:R-:W-:-:S08]  /*31450*/  NOP ;  /* 0x0000000000007918 */ /* 0x000fd00000000000 */
[----:B------:R0:W-:Y:S04]  /*31460*/  STL.64 [R1+0x380], R24 ;  /* 0x0003801801007387 */ /* 0x0001e80000100a00 */
[----:B------:R-:W-:Y:S04]  /*31470*/  STL.64 [R1+0x388], R26 ;  /* 0x0003881a01007387 */ /* 0x000fe80000100a00 */
[----:B0-----:R-:W3:Y:S01]  /*31480*/  LDL.LU.64 R24, [R1+0x3720] ;  /* 0x0037200001187983 */ /* 0x001ee20000300a00 */
[----:B------:R-:W-:Y:S02]  /*31490*/  IMAD.MOV.U32 R15, RZ, RZ, R4 ;  /* 0x000000ffff0f7224 */ /* 0x000fe400078e0004 */
[----:B------:R-:W-:-:S05]  /*314a0*/  IMAD.MOV.U32 R14, RZ, RZ, R5 ;  /* 0x000000ffff0e7224 */ /* 0x000fca00078e0005 */
[----:B------:R-:W-:Y:S04]  /*314b0*/  STL.64 [R1+0x36f0], R14 ;  /* 0x0036f00e01007387 */ /* 0x000fe80000100a00 */
[----:B------:R0:W-:Y:S04]  /*314c0*/  STL.64 [R1+0x36e8], R12 ;  /* 0x0036e80c01007387 */ /* 0x0001e80000100a00 */
[----:B0-----:R-:W2:Y:S04]  /*314d0*/  LDL.LU.64 R12, [R1+0x3b0] ;  /* 0x0003b000010c7983 */ /* 0x001ea80000300a00 */
[----:B------:R-:W2:Y:S04]  /*314e0*/  LDL.LU.64 R14, [R1+0x3b8] ;  /* 0x0003b800010e7983 */ /* 0x000ea80000300a00 */
[----:B------:R-:W2:Y:S04]  /*314f0*/  LDL.LU.64 R4, [R1+0x3c0] ;  /* 0x0003c00001047983 */ /* 0x000ea80000300a00 */
[----:B------:R-:W2:Y:S01]  /*31500*/  LDL.LU.64 R6, [R1+0x3c8] ;  /* 0x0003c80001067983 */ /* 0x000ea20000300a00 */
[----:B---3--:R-:W-:-:S15]  /*31510*/  HMMA.16816.F32.BF16 R16, R8, R24, R16 ;  /* 0x000000180810723c */ /* 0x008fde0000041810 */
[----:B------:R-:W-:-:S08]  /*31520*/  NOP ;  /* 0x0000000000007918 */ /* 0x000fd00000000000 */
[----:B------:R0:W-:Y:S04]  /*31530*/  STL.64 [R1+0x390], R16 ;  /* 0x0003901001007387 */ /* 0x0001e80000100a00 */
[----:B------:R1:W-:Y:S04]  /*31540*/  STL.64 [R1+0x398], R18 ;  /* 0x0003981201007387 */ /* 0x0003e80000100a00 */
[----:B0-----:R-:W3:Y:S01]  /*31550*/  LDL.LU.64 R16, [R1+0x3718] ;  /* 0x0037180001107983 */ /* 0x001ee20000300a00 */
[----:B-1----:R-:W-:Y:S02]  /*31560*/  IMAD.MOV.U32 R19, RZ, RZ, R24 ;  /* 0x000000ffff137224 */ /* 0x002fe400078e0018 */
[----:B------:R-:W-:-:S02]  /*31570*/  IMAD.MOV.U32 R18, RZ, RZ, R25 ;  /* 0x000000ffff127224 */ /* 0x000fc400078e0019 */
[----:B------:R-:W4:Y:S02]  /*31580*/  LDL.LU.64 R24, [R1+0x3710] ;  /* 0x0037100001187983 */ /* 0x000f240000300a00 */
[----:B----4-:R-:W-:-:S15]  /*31590*/  HMMA.16816.F32.BF16 R20, R8, R24, R20 ;  /* 0x000000180814723c */ /* 0x010fde0000041814 */
[----:B------:R-:W-:-:S08]  /*315a0*/  NOP ;  /* 0x0000000000007918 */ /* 0x000fd00000000000 */
[----:B------:R0:W-:Y:S04]  /*315b0*/  STL.64 [R1+0x3a0], R20 ;  /* 0x0003a01401007387 */ /* 0x0001e80000100a00 */
[----:B------:R1:W-:Y:S04]  /*315c0*/  STL.64 [R1+0x3a8], R22 ;  /* 0x0003a81601007387 */ /* 0x0003e80000100a00 */
[----:B0-----:R-:W4:Y:S01]  /*315d0*/  LDL.LU.64 R20, [R1+0x3708] ;  /* 0x0037080001147983 */ /* 0x001f220000300a00 */
[----:B-1----:R-:W-:Y:S02]  /*315e0*/  IMAD.MOV.U32 R23, RZ, RZ, R24 ;  /* 0x000000ffff177224 */ /* 0x002fe400078e0018 */
[----:B------:R-:W-:Y:S01]  /*315f0*/  IMAD.MOV.U32 R22, RZ, RZ, R25 ;  /* 0x000000ffff167224 */ /* 0x000fe200078e0019 */
[----:B------:R-:W3:Y:S04]  /*31600*/  LDL.LU.64 R26, [R1+0x3700] ;  /* 0x00370000011a7983 */ /* 0x000ee80000300a00 */
[----:B------:R-:W2:Y:S02]  /*31610*/  LDL.LU.64 R24, [R1+0x36f8] ;  /* 0x0036f80001187983 */ /* 0x000ea40000300a00 */
[----:B--2---:R-:W-:-:S15]  /*31620*/  HMMA.16816.F32.BF16 R12, R8, R24, R12 ;  /* 0x00000018080c723c */ /* 0x004fde000004180c */
[----:B------:R-:W-:-:S08]  /*31630*/  NOP ;  /* 0x0000000000007918 */ /* 0x000fd00000000000 */
[----:B------:R-:W-:Y:S04]  /*31640*/  STL.64 [R1+0x3b0], R12 ;  /* 0x0003b00c01007387 */ /* 0x000fe80000100a00 */
[----:B------:R0:W-:Y:S04]  /*31650*/  STL.64 [R1+0x3b8], R14 ;  /* 0x0003b80e01007387 */ /* 0x0001e80000100a00 */
[----:B0-----:R-:W2:Y:S04]  /*31660*/  LDL.LU.64 R14, [R1+0x36f0] ;  /* 0x0036f000010e7983 */ /* 0x001ea80000300a00 */
[----:B------:R-:W4:Y:S04]  /*31670*/  LDL.LU.64 R12, [R1+0x36e8] ;  /* 0x0036e800010c7983 */ /* 0x000f280000300a00 */
[----:B---3--:R-:W-:Y:S04]  /*31680*/  STL.64 [R1+0x3670], R26 ;  /* 0x0036701a01007387 */ /* 0x008fe80000100a00 */
[----:B------:R0:W-:Y:S02]  /*31690*/  STL.64 [R1+0x3668], R24 ;  /* 0x0036681801007387 */ /* 0x0001e40000100a00 */
[----:B0-----:R-:W-:-:S02]  /*316a0*/  IMAD.MOV.U32 R24, RZ, RZ, R23 ;  /* 0x000000ffff187224 */ /* 0x001fc400078e0017 */
[----:B------:R-:W-:-:S05]  /*316b0*/  IMAD.MOV.U32 R25, RZ, RZ, R22 ;  /* 0x000000ffff197224 */ /* 0x000fca00078e0016 */
[----:B------:R0:W-:Y:S02]  /*316c0*/  STL.64 [R1+0x3688], R24 ;  /* 0x0036881801007387 */ /* 0x0001e40000100a00 */
[----:B0-----:R-:W-:Y:S02]  /*316d0*/  IMAD.MOV.U32 R24, RZ, RZ, R19 ;  /* 0x000000ffff187224 */ /* 0x001fe400078e0013 */
[----:B------:R-:W-:-:S05]  /*316e0*/  IMAD.MOV.U32 R25, RZ, RZ, R18 ;  /* 0x000000ffff197224 */ /* 0x000fca00078e0012 */
[----:B------:R2:W-:Y:S02]  /*316f0*/  STL.64 [R1+0x36a0], R24 ;  /* 0x0036a01801007387 */ /* 0x0005e40000100a00 */
[----:B--2---:R-:W-:Y:S02]  /*31700*/  IMAD.MOV.U32 R24, RZ, RZ, R15 ;  /* 0x000000ffff187224 */ /* 0x004fe400078e000f */
[----:B------:R-:W-:-:S05]  /*31710*/  IMAD.MOV.U32 R25, RZ, RZ, R14 ;  /* 0x000000ffff197224 */ /* 0x000fca00078e000e */
[----:B------:R4:W-:Y:S02]  /*31720*/  STL.64 [R1+0x36b8], R24 ;  /* 0x0036b81801007387 */ /* 0x0009e40000100a00 */
[----:B----4-:R-:W-:Y:S02]  /*31730*/  IMAD.MOV.U32 R24, RZ, RZ, R13 ;  /* 0x000000ffff187224 */ /* 0x010fe400078e000d */
[----:B------:R-:W-:Y:S02]  /*31740*/  IMAD.MOV.U32 R25, RZ, RZ, R12 ;  /* 0x000000ffff197224 */ /* 0x000fe400078e000c */
[----:B------:R-:W-:Y:S07]  /*31750*/  HMMA.16816.F32.BF16 R12, R8, R20, R4 ;  /* 0x00000014080c723c */ /* 0x000fee0000041804 */
[----:B------:R-:W-:-:S02]  /*31760*/  IMAD.MOV.U32 R5, RZ, RZ, R20 ;  /* 0x000000ffff057224 */ /* 0x000fc400078e0014 */
[----:B------:R-:W-:Y:S02]  /*31770*/  IMAD.MOV.U32 R4, RZ, RZ, R21 ;  /* 0x000000ffff047224 */ /* 0x000fe400078e0015 */
[----:B------:R-:W0:-:S12]  /*31780*/  LDSM.16.MT88.4 R20, [R2+UR4+0x1080] ;  /* 0x001080040214783b */ /* 0x000e180008004200 */
[----:B------:R1:W-:Y:S04]  /*31790*/  STL.64 [R1+0x3c0], R12 ;  /* 0x0003c00c01007387 */ /* 0x0003e80000100a00 */
[----:B------:R2:W-:Y:S04]  /*317a0*/  STL.64 [R1+0x3c8], R14 ;  /* 0x0003c80e01007387 */ /* 0x0005e80000100a00 */
[----:B-1----:R-:W3:Y:S04]  /*317b0*/  LDL.LU.64 R12, [R1+0x3f0] ;  /* 0x0003f000010c7983 */ /* 0x002ee80000300a00 */
[----:B--2---:R-:W3:Y:S04]  /*317c0*/  LDL.LU.64 R14, [R1+0x3f8] ;  /* 0x0003f800010e7983 */ /* 0x004ee80000300a00 */
[----:B0-----:R-:W-:Y:S04]  /*317d0*/  STL.64 [R1+0x35f0], R22 ;  /* 0x0035f01601007387 */ /* 0x001fe80000100a00 */
[----:B------:R0:W-:Y:S02]  /*317e0*/  STL.64 [R1+0x35e8], R20 ;  /* 0x0035e81401007387 */ /* 0x0001e40000100a00 */
[----:B0-----:R-:W-:Y:S01]  /*317f0*/  MOV R20, R5 ;  /* 0x0000000500147202 */ /* 0x001fe20000000f00 */
[----:B------:R-:W-:-:S02]  /*31800*/  IMAD.MOV.U32 R21, RZ, RZ, R4 ;  /* 0x000000ffff157224 */ /* 0x000fc400078e0004 */
[----:B------:R-:W2:Y:S04]  /*31810*/  LDL.LU.64 R4, [R1+0x3d0] ;  /* 0x0003d00001047983 */ /* 0x000ea80000300a00 */
[----:B------:R-:W2:Y:S04]  /*31820*/  LDL.LU.64 R6, [R1+0x3d8] ;  /* 0x0003d80001067983 */ /* 0x000ea80000300a00 */
[----:B------:R0:W-:Y:S04]  /*31830*/  STL.64 [R1+0x3660], R20 ;  /* 0x0036601401007387 */ /* 0x0001e80000100a00 */
[----:B0-----:R-:W4:Y:S04]  /*31840*/  LDL.LU.64 R20, [R1+0x430] ;  /* 0x0004300001147983 */ /* 0x001f280000300a00 */
[----:B------:R-:W3:Y:S04]  /*31850*/  LDL.LU.64 R22, [R1+0x438] ;  /* 0x0004380001167983 */ /* 0x000ee80000300a00 */
[----:B---3--:R-:W-:Y:S04]  /*31860*/  STL.64 [R1+0x3680], R22 ;  /* 0x0036801601007387 */ /* 0x008fe80000100a00 */
[----:B----4-:R0:W-:Y:S04]  /*31870*/  STL.64 [R1+0x3678], R20 ;  /* 0x0036781401007387 */ /* 0x0101e80000100a00 */
[----:B0-----:R-:W3:Y:S04]  /*31880*/  LDL.LU.64 R20, [R1+0x480] ;  /* 0x0004800001147983 */ /* 0x001ee80000300a00 */
[----:B------:R-:W4:Y:S04]  /*31890*/  LDL.LU.64 R22, [R1+0x488] ;  /* 0x0004880001167983 */ /* 0x000f280000300a00 */
[----:B----4-:R-:W-:Y:S04]  /*318a0*/  STL.64 [R1+0x3698], R22 ;  /* 0x0036981601007387 */ /* 0x010fe80000100a00 */
[----:B---3--:R0:W-:Y:S04]  /*318b0*/  STL.64 [R1+0x3690], R20 ;  /* 0x0036901401007387 */ /* 0x0081e80000100a00 */
[----:B0-----:R-:W3:Y:S04]  /*318c0*/  LDL.LU.64 R20, [R1+0x4e0] ;  /* 0x0004e00001147983 */ /* 0x001ee80000300a00 */
[----:B------:R-:W4:Y:S01]  /*318d0*/  LDL.LU.64 R22, [R1+0x4e8] ;  /* 0x0004e80001167983 */ /* 0x000f220000300a00 */
[----:B------:R-:W-:Y:S03]  /*318e0*/  HMMA.16816.F32.BF16 R12, R8, R16, R12 ;  /* 0x00000010080c723c */ /* 0x000fe6000004180c */
[----:B----4-:R-:W-:Y:S04]  /*318f0*/  STL.64 [R1+0x36b0], R22 ;  /* 0x0036b01601007387 */ /* 0x010fe80000100a00 */
[----:B---3--:R0:W-:Y:S04]  /*31900*/  STL.64 [R1+0x36a8], R20 ;  /* 0x0036a81401007387 */ /* 0x0081e80000100a00 */
[----:B0-----:R-:W3:Y:S04]  /*31910*/  LDL.LU.64 R20, [R1+0x560] ;  /* 0x0005600001147983 */ /* 0x001ee80000300a00 */
[----:B------:R-:W4:Y:S04]  /*31920*/  LDL.LU.64 R22, [R1+0x568] ;  /* 0x0005680001167983 */ /* 0x000f280000300a00 */
[----:B----4-:R-:W-:Y:S04]  /*31930*/  STL.64 [R1+0x36c8], R22 ;  /* 0x0036c81601007387 */ /* 0x010fe80000100a00 */
[----:B---3--:R0:W-:Y:S04]  /*31940*/  STL.64 [R1+0x36c0], R20 ;  /* 0x0036c01401007387 */ /* 0x0081e80000100a00 */
[----:B0-----:R-:W3:Y:S04]  /*31950*/  LDL.LU.64 R20, [R1+0x630] ;  /* 0x0006300001147983 */ /* 0x001ee80000300a00 */
[----:B------:R-:W3:Y:S04]  /*31960*/  LDL.LU.64 R22, [R1+0x638] ;  /* 0x0006380001167983 */ /* 0x000ee80000300a00 */
[----:B------:R0:W-:Y:S04]  /*31970*/  STL.64 [R1+0x3e0], R12 ;  /* 0x0003e00c01007387 */ /* 0x0001e80000100a00 */
[----:B------:R1:W-:Y:S04]  /*31980*/  STL.64 [R1+0x3e8], R14 ;  /* 0x0003e80e01007387 */ /* 0x0003e80000100a00 */
[----:B0-----:R-:W2:Y:S01]  /*31990*/  LDL.LU.64 R12, [R1+0x36e0] ;  /* 0x0036e000010c7983 */ /* 0x001ea20000300a00 */
[----:B-1----:R-:W-:-:S02]  /*319a0*/  IMAD.MOV.U32 R15, RZ, RZ, R16 ;  /* 0x000000ffff0f7224 */ /* 0x002fc400078e0010 */
[----:B------:R-:W-:Y:S02]  /*319b0*/  IMAD.MOV.U32 R14, RZ, RZ, R17 ;  /* 0x000000ffff0e7224 */ /* 0x000fe400078e0011 */
[----:B------:R-:W4:Y:S04]  /*319c0*/  LDL.LU.64 R16, [R1+0x460] ;  /* 0x0004600001107983 */ /* 0x000f280000300a00 */
[----:B------:R-:W4:Y:S01]  /*319d0*/  LDL.LU.64 R18, [R1+0x468] ;  /* 0x0004680001127983 */ /* 0x000f220000300a00 */
[----:B--2---:R-:W-:Y:S03]  /*319e0*/  HMMA.16816.F32.BF16 R8, R8, R12, R4 ;  /* 0x0000000c0808723c */ /* 0x004fe60000041804 */
[----:B------:R-:W3:Y:S04]  /*319f0*/  LDL.LU.64 R6, [R1+0x36d8] ;  /* 0x0036d80001067983 */ /* 0x000ee80000300a00 */
[----:B------:R-:W3:-:S15]  /*31a00*/  LDL.LU.64 R4, [R1+0x36d0] ;  /* 0x0036d00001047983 */ /* 0x000ede0000300a00 */
[----:B------:R-:W-:-:S01]  /*31a10*/  NOP ;  /* 0x0000000000007918 */ /* 0x000fc20000000000 */
[----:B------:R0:W-:Y:S04]  /*31a20*/  STL.64 [R1+0x3d0], R8 ;  /* 0x0003d00801007387 */ /* 0x0001e80000100a00 */
[----:B------:R1:W-:Y:S04]  /*31a30*/  STL.64 [R1+0x3d8], R10 ;  /* 0x0003d80a01007387 */ /* 0x0003e80000100a00 */
[----:B0-----:R-:W2:Y:S04]  /*31a40*/  LDL.LU.64 R8, [R1+0x440] ;  /* 0x0004400001087983 */ /* 0x001ea80000300a00 */
[----:B-1----:R-:W2:Y:S01]  /*31a50*/  LDL.LU.64 R10, [R1+0x448] ;  /* 0x00044800010a7983 */ /* 0x002ea20000300a00 */
        /* <DEDUP_REMOVED lines=9> */
[----:B------:R-:W3:-:S15]  /*31af0*/  LDL.LU.64 R20, [R1+0x36a8] ;  /* 0x0036a80001147983 */ /* 0x000ede0000300a00 */
[----:B------:R-:W-:-:S02]  /*31b00*/  NOP ;  /* 0x0000000000007918 */ /* 0x000fc40000000000 */
        /* <DEDUP_REMOVED lines=14> */
[----:B------:R-:W-:Y:S04]  /*31bf0*/  STL.64 [R1+0x420], R24 ;  /* 0x0004201801007387 */ /* 0x000fe80000100a00 */
[----:B------:R0:W-:Y:S04]  /*31c00*/  STL.64 [R1+0x428], R26 ;  /* 0x0004281a01007387 */ /* 0x0001e80000100a00 */
[----:B0-----:R-:W4:Y:S04]  /*31c10*/  LDL.LU.64 R26, [R1+0x3670] ;  /* 0x00367000011a7983 */ /* 0x001f280000300a00 */
[----:B------:R-:W3:Y:S02]  /*31c20*/  LDL.LU.64 R24, [R1+0x3668] ;  /* 0x0036680001187983 */ /* 0x000ee40000300a00 */
[----:B---3--:R-:W-:-:S15]  /*31c30*/  HMMA.16816.F32.BF16 R20, R4, R24, R20 ;  /* 0x000000180414723c */ /* 0x008fde0000041814 */
[----:B------:R-:W-:-:S08]  /*31c40*/  NOP ;  /* 0x0000000000007918 */ /* 0x000fd00000000000 */
[----:B------:R0:W-:Y:S04]  /*31c50*/  STL.64 [R1+0x430], R20 ;  /* 0x0004301401007387 */ /* 0x0001e80000100a00 */
[----:B------:R1:W-:Y:S04]  /*31c60*/  STL.64 [R1+0x438], R22 ;  /* 0x0004381601007387 */ /* 0x0003e80000100a00 */
[----:B0-----:R-:W2:Y:S02]  /*31c70*/  LDL.LU.64 R20, [R1+0x3660] ;  /* 0x0036600001147983 */ /* 0x001ea40000300a00 */
[----:B--2---:R-:W-:Y:S02]  /*31c80*/  HMMA.16816.F32.BF16 R8, R4, R20, R8 ;  /* 0x000000140408723c */ /* 0x004fe40000041808 */
[----:B------:R-:W2:Y:S04]  /*31c90*/  LDL.LU.64 R20, [R1+0x450] ;  /* 0x0004500001147983 */ /* 0x000ea80000300a00 */
[----:B-1----:R-:W2:-:S15]  /*31ca0*/  LDL.LU.64 R22, [R1+0x458] ;  /* 0x0004580001167983 */ /* 0x002e9e0000300a00 */
[----:B------:R-:W-:-:S02]  /*31cb0*/  NOP ;  /* 0x0000000000007918 */ /* 0x000fc40000000000 */
[----:B------:R-:W-:Y:S04]  /*31cc0*/  STL.64 [R1+0x440], R8 ;  /* 0x0004400801007387 */ /* 0x000fe80000100a00 */
[----:B------:R-:W-:Y:S04]  /*31cd0*/  STL.64 [R1+0x448], R10 ;  /* 0x0004480a01007387 */ /* 0x000fe80000100a00 */
[----:B------:R-:W0:Y:S04]  /*31ce0*/  LDSM.16.MT88.4 R8, [R0+UR4+0x1000] ;  /* 0x001000040008783b */ /* 0x000e280008004200 */
[----:B0-----:R0:W-:Y:S04]  /*31cf0*/  STL.64 [R1+0x3580], R10 ;  /* 0x0035800a01007387 */ /* 0x0011e80000100a00 */
[----:B------:R1:W-:Y:S04]  /*31d00*/  STL.64 [R1+0x3578], R8 ;  /* 0x0035780801007387 */ /* 0x0003e80000100a00 */
[----:B0-----:R-:W3:Y:S04]  /*31d10*/  LDL R10, [R1+0x58] ;  /* 0x00005800010a7983 */ /* 0x001ee80000100800 */
[----:B------:R-:W3:Y:S01]  /*31d20*/  LDL R11, [R1+0x5c] ;  /* 0x00005c00010b7983 */ /* 0x000ee20000100800 */
[----:B-1----:R-:W-:-:S02]  /*31d30*/  IMAD.MOV.U32 R8, RZ, RZ, R15 ;  /* 0x000000ffff087224 */ /* 0x002fc400078e000f */
[----:B------:R-:W-:-:S07]  /*31d40*/  IMAD.MOV.U32 R9, RZ, RZ, R14 ;  /* 0x000000ffff097224 */ /* 0x000fce00078e000e */
[----:B----4-:R-:W-:-:S15]  /*31d50*/  HMMA.16816.F32.BF16 R16, R4, R8, R16 ;  /* 0x000000080410723c */ /* 0x010fde0000041810 */
[----:B------:R-:W-:-:S08]  /*31d60*/  NOP ;  /* 0x0000000000007918 */ /* 0x000fd00000000000 */
[----:B------:R-:W-:Y:S04]  /*31d70*/  STL.64 [R1+0x4c0], R16 ;  /* 0x0004c01001007387 */ /* 0x000fe80000100a00 */
[----:B------:R0:W-:Y:S04]  /*31d80*/  STL.64 [R1+0x4c8], R18 ;  /* 0x0004c81201007387 */ /* 0x0001e80000100a00 */
[----:B0-----:R-:W4:Y:S04]  /*31d90*/  LDL.LU.64 R18, [R1+0x3658] ;  /* 0x0036580001127983 */ /* 0x001f280000300a00 */
[----:B------:R-:W4:Y:S04]  /*31da0*/  LDL.LU.64 R16, [R1+0x3650] ;  /* 0x0036500001107983 */ /* 0x000f280000300a00 */
[----:B---3--:R0:W-:Y:S04]  /*31db0*/  STL.64 [R1+0x3628], R10 ;  /* 0x0036280a01007387 */ /* 0x0081e80000100a00 */
[----:B------:R-:W3:Y:S04]  /*31dc0*/  LDL.LU R8, [R1+0x2b0] ;  /* 0x0002b00001087983 */ /* 0x000ee80000300800 */
[----:B------:R-:W3:Y:S04]  /*31dd0*/  LDL.LU R9, [R1+0x2b4] ;  /* 0x0002b40001097983 */ /* 0x000ee80000300800 */
[----:B0-----:R-:W4:Y:S04]  /*31de0*/  LDL.LU R10, [R1+0x2b8] ;  /* 0x0002b800010a7983 */ /* 0x001f280000300800 */
[----:B------:R-:W4:Y:S01]  /*31df0*/  LDL.LU R11, [R1+0x2bc] ;  /* 0x0002bc00010b7983 */ /* 0x000f220000300800 */
[----:B--2---:R-:W-:Y:S03]  /*31e00*/  HMMA.16816.F32.BF16 R4, R4, R12, R20 ;  /* 0x0000000c0404723c */ /* 0x004fe60000041814 */
[----:B------:R-:W0:Y:S04]  /*31e10*/  LDSM.16.MT88.4 R12, [R0+UR4+0x1080] ;  /* 0x00108004000c783b */ /* 0x000e280008004200 */
[----:B----4-:R1:W-:Y:S04]  /*31e20*/  STL.64 [R1+0x3638], R10 ;  /* 0x0036380a01007387 */ /* 0x0103e80000100a00 */
[----:B---3--:R-:W-:Y:S04]  /*31e30*/  STL.64 [R1+0x3630], R8 ;  /* 0x0036300801007387 */ /* 0x008fe80000100a00 */
[----:B-1----:R-:W2:Y:S04]  /*31e40*/  LDL R10, [R1+0x38] ;  /* 0x00003800010a7983 */ /* 0x002ea80000100800 */
[----:B------:R-:W2:Y:S04]  /*31e50*/  LDL R11, [R1+0x3c] ;  /* 0x00003c00010b7983 */ /* 0x000ea80000100800 */
[----:B------:R1:W-:Y:S04]  /*31e60*/  STL.64 [R1+0x4b8], R6 ;  /* 0x0004b80601007387 */ /* 0x0003e80000100a00 */
[----:B-1----:R-:W3:Y:S01]  /*31e70*/  LDL.64 R6, [R1+0x28] ;  /* 0x0000280001067983 */ /* 0x002ee20000100a00 */
[----:B------:R-:W-:-:S02]  /*31e80*/  IMAD.MOV.U32 R24, RZ, RZ, R4 ;  /* 0x000000ffff187224 */ /* 0x000fc400078e0004 */
[----:B------:R-:W-:Y:S02]  /*31e90*/  IMAD.MOV.U32 R25, RZ, RZ, R5 ;  /* 0x000000ffff197224 */ /* 0x000fe400078e0005 */
[----:B------:R-:W-:Y:S02]  /*31ea0*/  IMAD.MOV.U32 R22, RZ, RZ, R26 ;  /* 0x000000ffff167224 */ /* 0x000fe400078e001a */
[----:B------:R-:W-:Y:S01]  /*31eb0*/  IMAD.MOV.U32 R23, RZ, RZ, R27 ;  /* 0x000000ffff177224 */ /* 0x000fe200078e001b */
[----:B---3--:R1:W-:Y:S04]  /*31ec0*/  STL.64 [R1+0x3640], R6 ;  /* 0x0036400601007387 */ /* 0x0083e80000100a00 */
[----:B------:R-:W2:Y:S04]  /*31ed0*/  LDL.LU R4, [R1+0x2c0] ;  /* 0x0002c00001047983 */ /* 0x000ea80000300800 */
[----:B------:R-:W2:Y:S04]  /*31ee0*/  LDL.LU R5, [R1+0x2c4] ;  /* 0x0002c40001057983 */ /* 0x000ea80000300800 */
[----:B-1----:R-:W2:Y:S04]  /*31ef0*/  LDL.LU R6, [R1+0x2c8] ;  /* 0x0002c80001067983 */ /* 0x002ea80000300800 */
[----:B------:R-:W2:Y:S04]  /*31f00*/  LDL.LU R7, [R1+0x2cc] ;  /* 0x0002cc0001077983 */ /* 0x000ea80000300800 */
[----:B------:R-:W3:Y:S04]  /*31f10*/  LDL.LU R20, [R1+0x310] ;  /* 0x0003100001147983 */ /* 0x000ee80000300800 */
[----:B------:R-:W3:Y:S04]  /*31f20*/  LDL.LU R21, [R1+0x314] ;  /* 0x0003140001157983 */ /* 0x000ee80000300800 */
[----:B------:R-:W4:Y:S04]  /*31f30*/  LDL.LU R26, [R1+0x364c] ;  /* 0x00364c00011a7983 */ /* 0x000f280000300800 */
[----:B------:R-:W4:Y:S04]  /*31f40*/  LDL.LU R27, [R1+0x3648] ;  /* 0x00364800011b7983 */ /* 0x000f280000300800 */
[----:B------:R-:W-:Y:S04]  /*31f50*/  STL [R1+0x333c], R25 ;  /* 0x00333c1901007387 */ /* 0x000fe80000100800 */
[----:B------:R-:W-:Y:S04]  /*31f60*/  STL [R1+0x3338], R24 ;  /* 0x0033381801007387 */ /* 0x000fe80000100800 */
[----:B0-----:R0:W-:Y:S04]  /*31f70*/  STL.64 [R1+0x34f8], R14 ;  /* 0x0034f80e01007387 */ /* 0x0011e80000100a00 */
[----:B------:R-:W-:Y:S04]  /*31f80*/  STL.64 [R1+0x34f0], R12 ;  /* 0x0034f00c01007387 */ /* 0x000fe80000100a00 */
[----:B0-----:R-:W2:Y:S04]  /*31f90*/  LDL.64 R14, [R1+0x68] ;  /* 0x00006800010e7983 */ /* 0x001ea80000100a00 */
[----:B--2---:R0:W-:Y:S04]  /*31fa0*/  STL.64 [R1+0x3608], R14 ;  /* 0x0036080e01007387 */ /* 0x0041e80000100a00 */
[----:B0-----:R-:W2:Y:S04]  /*31fb0*/  LDL R14, [R1+0x8] ;  /* 0x00000800010e7983 */ /* 0x001ea80000100800 */
[----:B------:R-:W2:Y:S01]  /*31fc0*/  LDL R15, [R1+0xc] ;  /* 0x00000c00010f7983 */ /* 0x000ea20000100800 */
[C---:B------:R-:W-:Y:S03]  /*31fd0*/  HMMA.16816.F32.BF16 R8, R16.reuse, R10, R4 ;  /* 0x0000000a1008723c */ /* 0x040fe60000041804 */
[----:B--2---:R0:W-:Y:S04]  /*31fe0*/  STL.64 [R1+0x3620], R14 ;  /* 0x0036200e01007387 */ /* 0x0041e80000100a00 */
[----:B0-----:R-:W3:Y:S04]  /*31ff0*/  LDL.64 R14, [R1+0x18] ;  /* 0x00001800010e7983 */ /* 0x001ee80000100a00 */
[----:B------:R0:W-:Y:S04]  /*32000*/  STL [R1+0x3318], R0 ;  /* 0x0033180001007387 */ /* 0x0001e80000100800 */
[----:B0-----:R-:W2:Y:S04]  /*32010*/  LDL R0, [R1+0x17ec] ;  /* 0x0017ec0001007983 */ /* 0x001ea80000100800 */
[----:B------:R-:W4:Y:S04]  /*32020*/  LDL.LU.64 R6, [R1+0x3640] ;  /* 0x0036400001067983 */ /* 0x000f280000300a00 */
[----:B------:R-:W-:Y:S04]  /*32030*/  STL.64 [R1+0x4a0], R8 ;  /* 0x0004a00801007387 */ /* 0x000fe80000100a00 */
[----:B------:R0:W-:Y:S04]  /*32040*/  STL.64 [R1+0x4a8], R10 ;  /* 0x0004a80a01007387 */ /* 0x0001e80000100a00 */
[----:B0-----:R-:W4:Y:S04]  /*32050*/  LDL.LU.64 R10, [R1+0x3638] ;  /* 0x00363800010a7983 */ /* 0x001f280000300a00 */
[----:B------:R-:W4:Y:S02]  /*32060*/  LDL.LU.64 R8, [R1+0x3630] ;  /* 0x0036300001087983 */ /* 0x000f240000300a00 */
[----:B----4-:R-:W-:Y:S06]  /*32070*/  HMMA.16816.F32.BF16 R8, R16, R6, R8 ;  /* 0x000000061008723c */ /* 0x010fec0000041808 */
[----:B------:R-:W-:-:S15]  /*32080*/  IMAD.MOV.U32 R24, RZ, RZ, R6 ;  /* 0x000000ffff187224 */ /* 0x000fde00078e0006 */
[----:B------:R-:W-:-:S02]  /*32090*/  NOP ;  /* 0x0000000000007918 */ /* 0x000fc40000000000 */
[----:B------:R0:W-:Y:S02]  /*320a0*/  STL.64 [R1+0x490], R8 ;  /* 0x0004900801007387 */ /* 0x0001e40000100a00 */
[----:B0-----:R-:W-:Y:S02]  /*320b0*/  IMAD.MOV.U32 R8, RZ, RZ, R7 ;  /* 0x000000ffff087224 */ /* 0x001fe400078e0007 */
[----:B--2---:R-:W0:Y:S04]  /*320c0*/  LDSM.16.MT88.4 R4, [R0+UR4+0x1000] ;  /* 0x001000040004783b */ /* 0x004e280008004200 */
[----:B------:R1:W-:Y:S04]  /*320d0*/  STL.64 [R1+0x498], R10 ;  /* 0x0004980a01007387 */ /* 0x0003e80000100a00 */
[----:B-1----:R-:W2:Y:S04]  /*320e0*/  LDL.LU.64 R10, [R1+0x3628] ;  /* 0x00362800010a7983 */ /* 0x002ea80000300a00 */
[----:B------:R-:W-:Y:S04]  /*320f0*/  STL.64 [R1+0x3618], R26 ;  /* 0x0036181a01007387 */ /* 0x000fe80000100a00 */
[----:B------:R1:W-:Y:S04]  /*32100*/  STL [R1+0x3610], R24 ;  /* 0x0036101801007387 */ /* 0x0003e80000100800 */
[----:B-1----:R-:W4:Y:S04]  /*32110*/  LDL.LU R24, [R1+0x300] ;  /* 0x0003000001187983 */ /* 0x002f280000300800 */
[----:B------:R-:W4:Y:S04]  /*32120*/  LDL.LU R25, [R1+0x304] ;  /* 0x0003040001197983 */ /* 0x000f280000300800 */
[----:B------:R-:W4:Y:S04]  /*32130*/  LDL.LU R26, [R1+0x308] ;  /* 0x00030800011a7983 */ /* 0x000f280000300800 */
[----:B------:R-:W4:Y:S04]  /*32140*/  LDL.LU R27, [R1+0x30c] ;  /* 0x00030c00011b7983 */ /* 0x000f280000300800 */
[----:B0-----:R0:W-:Y:S04]  /*32150*/  STL.64 [R1+0x3478], R6 ;  /* 0x0034780601007387 */ /* 0x0011e80000100a00 */
[----:B------:R1:W-:Y:S04]  /*32160*/  STL.64 [R1+0x3470], R4 ;  /* 0x0034700401007387 */ /* 0x0003e80000100a00 */
[----:B0-----:R-:W2:Y:S04]  /*32170*/  LDL R6, [R1+0x48] ;  /* 0x0000480001067983 */ /* 0x001ea80000100800 */
[----:B------:R-:W2:Y:S01]  /*32180*/  LDL R7, [R1+0x4c] ;  /* 0x00004c0001077983 */ /* 0x000ea20000100800 */
[----:B---3--:R-:W-:Y:S03]  /*32190*/  HMMA.16816.F32.BF16 R20, R16, R14, R20 ;  /* 0x0000000e1014723c */ /* 0x008fe60000041814 */
[----:B--2---:R0:W-:Y:S04]  /*321a0*/  STL.64 [R1+0x35f8], R6 ;  /* 0x0035f80601007387 */ /* 0x0041e80000100a00 */
[----:B-1----:R-:W2:Y:S04]  /*321b0*/  LDL.LU R4, [R1+0x2f0] ;  /* 0x0002f00001047983 */ /* 0x002ea80000300800 */
[----:B------:R-:W2:Y:S04]  /*321c0*/  LDL.LU R5, [R1+0x2f4] ;  /* 0x0002f40001057983 */ /* 0x000ea80000300800 */
[----:B0-----:R-:W2:Y:S04]  /*321d0*/  LDL.LU R6, [R1+0x2f8] ;  /* 0x0002f80001067983 */ /* 0x001ea80000300800 */
[----:B------:R-:W2:Y:S04]  /*321e0*/  LDL.LU R7, [R1+0x2fc] ;  /* 0x0002fc0001077983 */ /* 0x000ea80000300800 */
[----:B------:R0:W-:Y:S04]  /*321f0*/  STL.64 [R1+0x480], R20 ;  /* 0x0004801401007387 */ /* 0x0001e80000100a00 */
[----:B------:R-:W-:Y:S01]  /*32200*/  STL.64 [R1+0x488], R22 ;  /* 0x0004881601007387 */ /* 0x000fe20000100a00 */
[----:B0-----:R-:W-:-:S02]  /*32210*/  IMAD.MOV.U32 R21, RZ, RZ, R14 ;  /* 0x000000ffff157224 */ /* 0x001fc400078e000e */
[----:B------:R-:W-:Y:S02]  /*32220*/  IMAD.MOV.U32 R20, RZ, RZ, R15 ;  /* 0x000000ffff147224 */ /* 0x000fe400078e000f */
[----:B------:R-:W4:Y:S04]  /*32230*/  LDL.LU.64 R14, [R1+0x3620] ;  /* 0x00362000010e7983 */ /* 0x000f280000300a00 */
[----:B------:R0:W-:Y:S04]  /*32240*/  STL.64 [R1+0x3600], R20 ;  /* 0x0036001401007387 */ /* 0x0001e80000100a00 */
[----:B0-----:R-:W3:Y:S01]  /*32250*/  LDL.LU R20, [R1+0x2e0] ;  /* 0x0002e00001147983 */ /* 0x001ee20000300800 */
[----:B----4-:R-:W-:Y:S03]  /*32260*/  HMMA.16816.F32.BF16 R12, R16, R14, R24 ;  /* 0x0000000e100c723c */ /* 0x010fe60000041818 */
[----:B------:R-:W2:Y:S04]  /*32270*/  LDL.LU.64 R26, [R1+0x3618] ;  /* 0x00361800011a7983 */ /* 0x000ea80000300a00 */
[----:B------:R-:W4:-:S15]  /*32280*/  LDL.LU R24, [R1+0x3610] ;  /* 0x0036100001187983 */ /* 0x000f1e0000300800 */
[----:B------:R-:W-:-:S01]  /*32290*/  NOP ;  /* 0x0000000000007918 */ /* 0x000fc20000000000 */
[----:B------:R-:W-:Y:S04]  /*322a0*/  STL.64 [R1+0x460], R12 ;  /* 0x0004600c01007387 */ /* 0x000fe80000100a00 */
[----:B------:R0:W-:Y:S04]  /*322b0*/  STL.64 [R1+0x468], R14 ;  /* 0x0004680e01007387 */ /* 0x0001e80000100a00 */
[----:B0-----:R-:W3:Y:S01]  /*322c0*/  LDL.LU.64 R14, [R1+0x3608] ;  /* 0x00360800010e7983 */ /* 0x001ee20000300a00 */
[----:B------:R-:W-:Y:S02]  /*322d0*/  IMAD.MOV.U32 R21, RZ, RZ, R29 ;  /* 0x000000ffff157224 */ /* 0x000fe400078e001d */
[----:B------:R-:W-:-:S02]  /*322e0*/  IMAD.MOV.U32 R22, RZ, RZ, R28 ;  /* 0x000000ffff167224 */ /* 0x000fc400078e001c */
[----:B------:R-:W-:Y:S02]  /*322f0*/  IMAD.MOV.U32 R23, RZ, RZ, R3 ;  /* 0x000000ffff177224 */ /* 0x000fe400078e0003 */
[----:B------:R-:W-:Y:S01]  /*32300*/  IMAD.MOV.U32 R9, RZ, RZ, R2 ;  /* 0x000000ffff097224 */ /* 0x000fe200078e0002 */
[C---:B--2---:R-:W-:Y:S06]  /*32310*/  HMMA.16816.F32.BF16 R4, R16.reuse, R26, R4 ;  /* 0x0000001a1004723c */ /* 0x044fec0000041804 */
[----:B---3--:R-:W-:-:S15]  /*32320*/  HMMA.16816.F32.BF16 R20, R16, R14, R20 ;  /* 0x0000000e1014723c */ /* 0x008fde0000041814 */
[----:B------:R-:W-:-:S03]  /*32330*/  NOP ;  /* 0x0000000000007918 */ /* 0x000fc60000000000 */
[----:B------:R-:W-:Y:S01]  /*32340*/  MOV R29, R4 ;  /* 0x00000004001d7202 */ /* 0x000fe20000000f00 */
[----:B------:R-:W-:Y:S02]  /*32350*/  IMAD.MOV.U32 R2, RZ, RZ, R7 ;  /* 0x000000ffff027224 */ /* 0x000fe400078e0007 */
[----:B------:R-:W-:Y:S02]  /*32360*/  IMAD.MOV.U32 R28, RZ, RZ, R5 ;  /* 0x000000ffff1c7224 */ /* 0x000fe400078e0005 */
[----:B------:R-:W-:Y:S01]  /*32370*/  IMAD.MOV.U32 R3, RZ, RZ, R6 ;  /* 0x000000ffff037224 */ /* 0x000fe200078e0006 */
[----:B------:R-:W2:Y:S04]  /*32380*/  LDL.LU R4, [R1+0x2d0] ;  /* 0x0002d00001047983 */ /* 0x000ea80000300800 */
[----:B------:R-:W2:Y:S04]  /*32390*/  LDL.LU R5, [R1+0x2d4] ;  /* 0x0002d40001057983 */ /* 0x000ea80000300800 */
[----:B------:R-:W2:Y:S04]  /*323a0*/  LDL.LU R6, [R1+0x2d8] ;  /* 0x0002d80001067983 */ /* 0x000ea80000300800 */
[----:B------:R-:W2:Y:S04]  /*323b0*/  LDL.LU R7, [R1+0x2dc] ;  /* 0x0002dc0001077983 */ /* 0x000ea80000300800 */
[----:B------:R-:W-:Y:S04]  /*323c0*/  STL [R1+0x3248], R2 ;  /* 0x0032480201007387 */ /* 0x000fe80000100800 */
[----:B------:R-:W-:Y:S04]  /*323d0*/  STL [R1+0x3244], R3 ;  /* 0x0032440301007387 */ /* 0x000fe80000100800 */
[----:B------:R-:W-:Y:S04]  /*323e0*/  STL [R1+0x3240], R28 ;  /* 0x0032401c01007387 */ /* 0x000fe80000100800 */
[----:B------:R-:W-:Y:S04]  /*323f0*/  STL [R1+0x323c], R29 ;  /* 0x00323c1d01007387 */ /* 0x000fe80000100800 */
[----:B------:R0:W-:Y:S04]  /*32400*/  STL.64 [R1+0x650], R20 ;  /* 0x0006501401007387 */ /* 0x0001e80000100a00 */
[----:B------:R-:W-:Y:S04]  /*32410*/  STL.64 [R1+0x658], R22 ;  /* 0x0006581601007387 */ /* 0x000fe80000100a00 */
[----:B0-----:R-:W3:Y:S04]  /*32420*/  LDL.LU.64 R20, [R1+0x3600] ;  /* 0x0036000001147983 */ /* 0x001ee80000300a00 */
[----:B------:R0:W-:Y:S04]  /*32430*/  STL.64 [R1+0x3590], R14 ;  /* 0x0035900e01007387 */ /* 0x0001e80000100a00 */
[----:B------:R-:W4:Y:S04]  /*32440*/  LDL.LU R12, [R1+0x1e0] ;  /* 0x0001e000010c7983 */ /* 0x000f280000300800 */
[----:B------:R-:W4:Y:S04]  /*32450*/  LDL.LU R13, [R1+0x1e4] ;  /* 0x0001e400010d7983 */ /* 0x000f280000300800 */
[----:B0-----:R-:W2:Y:S04]  /*32460*/  LDL.LU R14, [R1+0x1e8] ;  /* 0x0001e800010e7983 */ /* 0x001ea80000300800 */
[----:B------:R-:W2:Y:S04]  /*32470*/  LDL.LU R15, [R1+0x1ec] ;  /* 0x0001ec00010f7983 */ /* 0x000ea80000300800 */
[----:B--2---:R0:W-:Y:S04]  /*32480*/  STL.64 [R1+0x35a0], R14 ;  /* 0x0035a00e01007387 */ /* 0x0041e80000100a00 */
[----:B----4-:R-:W-:Y:S04]  /*32490*/  STL.64 [R1+0x3598], R12 ;  /* 0x0035980c01007387 */ /* 0x010fe80000100a00 */
[----:B0-----:R-:W2:Y:S01]  /*324a0*/  LDL.64 R14, [R1+0x8] ;  /* 0x00000800010e7983 */ /* 0x001ea20000100a00 */
[----:B------:R-:W-:Y:S01]  /*324b0*/  HMMA.16816.F32.BF16 R4, R16, R10, R4 ;  /* 0x0000000a1004723c */ /* 0x000fe20000041804 */
[----:B------:R-:W-:-:S15]  /*324c0*/  IMAD.MOV.U32 R25, RZ, RZ, R9 ;  /* 0x000000ffff197224 */ /* 0x000fde00078e0009 */
[----:B------:R-:W-:-:S08]  /*324d0*/  NOP ;  /* 0x0000000000007918 */ /* 0x000fd00000000000 */
[----:B------:R-:W-:Y:S02]  /*324e0*/  IMAD.MOV.U32 R28, RZ, RZ, R6 ;  /* 0x000000ffff1c7224 */ /* 0x000fe400078e0006 */
[----:B------:R-:W-:Y:S01]  /*324f0*/  IMAD.MOV.U32 R29, RZ, RZ, R7 ;  /* 0x000000ffff1d7224 */ /* 0x000fe200078e0007 */
[----:B--2---:R3:W-:Y:S02]  /*32500*/  STL.64 [R1+0x35a8], R14 ;  /* 0x0035a80e01007387 */ /* 0x0047e40000100a00 */
[----:B---3--:R-:W-:Y:S02]  /*32510*/  IMAD.MOV.U32 R14, RZ, RZ, R21 ;  /* 0x000000ffff0e7224 */ /* 0x008fe400078e0015 */
[----:B------:R-:W-:Y:S02]  /*32520*/  IMAD.MOV.U32 R15, RZ, RZ, R20 ;  /* 0x000000ffff0f7224 */ /* 0x000fe400078e0014 */
[----:B------:R-:W2:Y:S04]  /*32530*/  LDL.LU R20, [R1+0x2a0] ;  /* 0x0002a00001147983 */ /* 0x000ea80000300800 */
[----:B------:R-:W2:Y:S04]  /*32540*/  LDL.LU R21, [R1+0x2a4] ;  /* 0x0002a40001157983 */ /* 0x000ea80000300800 */
[----:B------:R-:W2:Y:S04]  /*32550*/  LDL.LU R22, [R1+0x2a8] ;  /* 0x0002a80001167983 */ /* 0x000ea80000300800 */
[----:B------:R-:W2:Y:S04]  /*32560*/  LDL.LU R23, [R1+0x2ac] ;  /* 0x0002ac0001177983 */ /* 0x000ea80000300800 */
[----:B------:R0:W-:Y:S02]  /*32570*/  STL.64 [R1+0x35b8], R14 ;  /* 0x0035b80e01007387 */ /* 0x0001e40000100a00 */
[----:B0-----:R-:W-:-:S02]  /*32580*/  IMAD.MOV.U32 R14, RZ, RZ, R24 ;  /* 0x000000ffff0e7224 */ /* 0x001fc400078e0018 */
[----:B------:R-:W-:-:S05]  /*32590*/  IMAD.MOV.U32 R15, RZ, RZ, R8 ;  /* 0x000000ffff0f7224 */ /* 0x000fca00078e0008 */
[----:B------:R-:W-:Y:S04]  /*325a0*/  STL.64 [R1+0x35d0], R14 ;  /* 0x0035d00e01007387 */ /* 0x000fe80000100a00 */
[----:B------:R-:W-:Y:S04]  /*325b0*/  STL.64 [R1+0x35e0], R26 ;  /* 0x0035e01a01007387 */ /* 0x000fe80000100a00 */
[----:B------:R0:W-:Y:S04]  /*325c0*/  STL [R1+0x35d8], R25 ;  /* 0x0035d81901007387 */ /* 0x0001e80000100800 */
[----:B------:R-:W3:Y:S04]  /*325d0*/  LDL.LU R24, [R1+0x220] ;  /* 0x0002200001187983 */ /* 0x000ee80000300800 */
[----:B0-----:R-:W3:Y:S04]  /*325e0*/  LDL.LU R25, [R1+0x224] ;  /* 0x0002240001197983 */ /* 0x001ee80000300800 */
[----:B------:R-:W3:Y:S04]  /*325f0*/  LDL.LU R26, [R1+0x228] ;  /* 0x00022800011a7983 */ /* 0x000ee80000300800 */
[----:B------:R-:W3:Y:S04]  /*32600*/  LDL.LU R27, [R1+0x22c] ;  /* 0x00022c00011b7983 */ /* 0x000ee80000300800 */
[----:B------:R-:W4:Y:S04]  /*32610*/  LDL.64 R14, [R1+0x38] ;  /* 0x00003800010e7983 */ /* 0x000f280000100a00 */
[----:B------:R-:W2:Y:S04]  /*32620*/  LDL.LU.64 R6, [R1+0x35f8] ;  /* 0x0035f80001067983 */ /* 0x000ea80000300a00 */
[----:B------:R0:W-:Y:S04]  /*32630*/  STL.64 [R1+0x35b0], R10 ;  /* 0x0035b00a01007387 */ /* 0x0001e80000100a00 */
[----:B------:R-:W3:Y:S04]  /*32640*/  LDL.LU R8, [R1+0x200] ;  /* 0x0002000001087983 */ /* 0x000ee80000300800 */
[----:B------:R-:W3:Y:S04]  /*32650*/  LDL.LU R9, [R1+0x204] ;  /* 0x0002040001097983 */ /* 0x000ee80000300800 */
[----:B0-----:R-:W4:Y:S04]  /*32660*/  LDL.LU R10, [R1+0x208] ;  /* 0x00020800010a7983 */ /* 0x001f280000300800 */
[----:B------:R-:W4:Y:S01]  /*32670*/  LDL.LU R11, [R1+0x20c] ;  /* 0x00020c00010b7983 */ /* 0x000f220000300800 */
[----:B------:R-:W-:-:S02]  /*32680*/  IMAD.MOV.U32 R3, RZ, RZ, R5 ;  /* 0x000000ffff037224 */ /* 0x000fc400078e0005 */
[----:B------:R-:W-:Y:S01]  /*32690*/  IMAD.MOV.U32 R2, RZ, RZ, R4 ;  /* 0x000000ffff027224 */ /* 0x000fe200078e0004 */
[----:B--2---:R-:W-:Y:S01]  /*326a0*/  HMMA.16816.F32.BF16 R16, R16, R6, R20 ;  /* 0x000000061010723c */ /* 0x004fe20000041814 */
[----:B----4-:R-:W-:Y:S04]  /*326b0*/  STL.64 [R1+0x35c8], R10 ;  /* 0x0035c80a01007387 */ /* 0x010fe80000100a00 */
[----:B---3--:R0:W-:Y:S04]  /*326c0*/  STL.64 [R1+0x35c0], R8 ;  /* 0x0035c00801007387 */ /* 0x0081e80000100a00 */
[----:B0-----:R-:W2:Y:S04]  /*326d0*/  LDL.LU R8, [R1+0x210] ;  /* 0x0002100001087983 */ /* 0x001ea80000300800 */
[----:B------:R-:W2:Y:S04]  /*326e0*/  LDL.LU R9, [R1+0x214] ;  /* 0x0002140001097983 */ /* 0x000ea80000300800 */
[----:B------:R-:W2:Y:S04]  /*326f0*/  LDL.LU R10, [R1+0x218] ;  /* 0x00021800010a7983 */ /* 0x000ea80000300800 */
[----:B------:R-:W2:Y:S04]  /*32700*/  LDL.LU R11, [R1+0x21c] ;  /* 0x00021c00010b7983 */ /* 0x000ea80000300800 */
[----:B------:R-:W-:Y:S04]  /*32710*/  STL [R1+0x3294], R29 ;  /* 0x0032941d01007387 */ /* 0x000fe80000100800 */
[----:B------:R-:W-:Y:S04]  /*32720*/  STL [R1+0x3290], R28 ;  /* 0x0032901c01007387 */ /* 0x000fe80000100800 */
[----:B------:R-:W-:Y:S04]  /*32730*/  STL [R1+0x3250], R3 ;  /* 0x0032500301007387 */ /* 0x000fe80000100800 */
[----:B------:R-:W-:Y:S04]  /*32740*/  STL [R1+0x324c], R2 ;  /* 0x00324c0201007387 */ /* 0x000fe80000100800 */
[----:B------:R-:W3:Y:S04]  /*32750*/  LDL.LU.64 R22, [R1+0x35f0] ;  /* 0x0035f00001167983 */ /* 0x000ee80000300a00 */
[----:B------:R-:W3:Y:S04]  /*32760*/  LDL.LU.64 R20, [R1+0x35e8] ;  /* 0x0035e80001147983 */ /* 0x000ee80000300a00 */
[----:B------:R0:W-:Y:S04]  /*32770*/  STL.64 [R1+0x310], R16 ;  /* 0x0003101001007387 */ /* 0x0001e80000100a00 */
[----:B------:R1:W-:Y:S04]  /*32780*/  STL.64 [R1+0x318], R18 ;  /* 0x0003181201007387 */ /* 0x0003e80000100a00 */
[----:B0-----:R-:W4:Y:S04]  /*32790*/  LDL.LU R16, [R1+0x1d0] ;  /* 0x0001d00001107983 */ /* 0x001f280000300800 */
[----:B------:R-:W4:Y:S04]  /*327a0*/  LDL.LU R17, [R1+0x1d4] ;  /* 0x0001d40001117983 */ /* 0x000f280000300800 */
[----:B-1----:R-:W4:Y:S04]  /*327b0*/  LDL.LU R18, [R1+0x1d8] ;  /* 0x0001d80001127983 */ /* 0x002f280000300800 */
[----:B------:R-:W4:Y:S04]  /*327c0*/  LDL.LU R19, [R1+0x1dc] ;  /* 0x0001dc0001137983 */ /* 0x000f280000300800 */
[----:B------:R0:W-:Y:S04]  /*327d0*/  STL.64 [R1+0x3588], R6 ;  /* 0x0035880601007387 */ /* 0x0001e80000100a00 */
[----:B------:R-:W4:Y:S04]  /*327e0*/  LDL.LU R4, [R1+0x1f0] ;  /* 0x0001f00001047983 */ /* 0x000f280000300800 */
[----:B------:R-:W4:Y:S01]  /*327f0*/  LDL.LU R5, [R1+0x1f4] ;  /* 0x0001f40001057983 */ /* 0x000f220000300800 */
[----:B------:R-:W-:-:S02]  /*32800*/  IMAD.MOV.U32 R3, RZ, RZ, R14 ;  /* 0x000000ffff037224 */ /* 0x000fc400078e000e */
[----:B------:R-:W-:Y:S01]  /*32810*/  IMAD.MOV.U32 R2, RZ, RZ, R15 ;  /* 0x000000ffff027224 */ /* 0x000fe200078e000f */
[----:B0-----:R-:W4:Y:S04]  /*32820*/  LDL.LU R6, [R1+0x1f8] ;  /* 0x0001f80001067983 */ /* 0x001f280000300800 */
[----:B------:R-:W4:Y:S01]  /*32830*/  LDL.LU R7, [R1+0x1fc] ;  /* 0x0001fc0001077983 */ /* 0x000f220000300800 */
[----:B---3--:R-:W-:-:S15]  /*32840*/  HMMA.16816.F32.BF16 R24, R20, R14, R24 ;  /* 0x0000000e1418723c */ /* 0x008fde0000041818 */
[----:B------:R-:W-:-:S08]  /*32850*/  NOP ;  /* 0x0000000000007918 */ /* 0x000fd00000000000 */
[----:B------:R-:W-:Y:S04]  /*32860*/  STL.64 [R1+0x300], R24 ;  /* 0x0003001801007387 */ /* 0x000fe80000100a00 */
[----:B------:R0:W-:Y:S04]  /*32870*/  STL.64 [R1+0x308], R26 ;  /* 0x0003081a01007387 */ /* 0x0001e80000100a00 */
[----:B0-----:R-:W3:Y:S04]  /*32880*/  LDL.LU.64 R26, [R1+0x35e0] ;  /* 0x0035e000011a7983 */ /* 0x001ee80000300a00 */
[----:B------:R-:W4:Y:S04]  /*32890*/  LDL.LU R25, [R1+0x35d8] ;  /* 0x0035d80001197983 */ /* 0x000f280000300800 */
[----:B------:R-:W2:Y:S02]  /*328a0*/  LDL.LU.64 R14, [R1+0x35d0] ;  /* 0x0035d000010e7983 */ /* 0x000ea40000300a00 */
[----:B--2---:R-:W-:Y:S02]  /*328b0*/  HMMA.16816.F32.BF16 R12, R20, R14, R8 ;  /* 0x0000000e140c723c */ /* 0x004fe40000041808 */
[----:B------:R-:W2:Y:S04]  /*328c0*/  LDL.LU.64 R10, [R1+0x35c8] ;  /* 0x0035c800010a7983 */ /* 0x000ea80000300a00 */
[----:B------:R-:W2:-:S15]  /*328d0*/  LDL.LU.64 R8, [R1+0x35c0] ;  /* 0x0035c00001087983 */ /* 0x000e9e0000300a00 */
[----:B------:R-:W-:-:S02]  /*328e0*/  NOP ;  /* 0x0000000000007918 */ /* 0x000fc40000000000 */
[----:B------:R-:W-:Y:S04]  /*328f0*/  STL.64 [R1+0x2f0], R12 ;  /* 0x0002f00c01007387 */ /* 0x000fe80000100a00 */
[----:B------:R0:W-:Y:S04]  /*32900*/  STL.64 [R1+0x2f8], R14 ;  /* 0x0002f80e01007387 */ /* 0x0001e80000100a00 */
[----:B0-----:R-:W2:Y:S02]  /*32910*/  LDL.LU.64 R14, [R1+0x35b8] ;  /* 0x0035b800010e7983 */ /* 0x001ea40000300a00 */
[----:B--2---:R-:W-:Y:S02]  /*32920*/  HMMA.16816.F32.BF16 R12, R20, R14, R8 ;  /* 0x0000000e140c723c */ /* 0x004fe40000041808 */
[----:B------:R-:W2:-:S15]  /*32930*/  LDL.LU.64 R10, [R1+0x35b0] ;  /* 0x0035b000010a7983 */ /* 0x000e9e0000300a00 */
[----:B------:R-:W-:-:S06]  /*32940*/  NOP ;  /* 0x0000000000007918 */ /* 0x000fcc0000000000 */
[----:B------:R-:W-:Y:S04]  /*32950*/  STL.64 [R1+0x2c0], R12 ;  /* 0x0002c00c01007387 */ /* 0x000fe80000100a00 */
[----:B------:R0:W-:Y:S04]  /*32960*/  STL.64 [R1+0x2c8], R14 ;  /* 0x0002c80e01007387 */ /* 0x0001e80000100a00 */
[----:B0-----:R-:W3:Y:S01]  /*32970*/  LDL.LU.64 R14, [R1+0x35a8] ;  /* 0x0035a800010e7983 */ /* 0x001ee20000300a00 */
[----:B----4-:R-:W-:-:S03]  /*32980*/  IMAD.MOV.U32 R24, RZ, RZ, R25 ;  /* 0x000000ffff187224 */ /* 0x010fc600078e0019 */
[----:B------:R-:W4:Y:S01]  /*32990*/  LDL R25, [R1+0x17e8] ;  /* 0x0017e80001197983 */ /* 0x000f220000100800 */
[----:B---3--:R-:W-:-:S15]  /*329a0*/  HMMA.16816.F32.BF16 R4, R20, R14, R4 ;  /* 0x0000000e1404723c */ /* 0x008fde0000041804 */
[----:B------:R-:W-:-:S08]  /*329b0*/  NOP ;  /* 0x0000000000007918 */ /* 0x000fd00000000000 */
[----:B------:R0:W-:Y:S04]  /*329c0*/  STL.64 [R1+0x2a0], R4 ;  /* 0x0002a00401007387 */ /* 0x0001e80000100a00 */
[----:B------:R-:W-:Y:S01]  /*329d0*/  STL.64 [R1+0x2a8], R6 ;  /* 0x0002a80601007387 */ /* 0x000fe20000100a00 */
[----:B0-----:R-:W-:Y:S02]  /*329e0*/  IMAD.MOV.U32 R5, RZ, RZ, R14 ;  /* 0x000000ffff057224 */ /* 0x001fe400078e000e */
[----:B------:R-:W-:Y:S02]  /*329f0*/  IMAD.MOV.U32 R4, RZ, RZ, R15 ;  /* 0x000000ffff047224 */ /* 0x000fe400078e000f */
[----:B------:R-:W3:Y:S04]  /*32a00*/  LDL.LU.64 R14, [R1+0x35a0] ;  /* 0x0035a000010e7983 */ /* 0x000ee80000300a00 */
[----:B------:R-:W3:Y:S02]  /*32a10*/  LDL.LU.64 R12, [R1+0x3598] ;  /* 0x00359800010c7983 */ /* 0x000ee40000300a00 */
[----:B---3--:R-:W-:-:S15]  /*32a20*/  HMMA.16816.F32.BF16 R12, R20, R26, R12 ;  /* 0x0000001a140c723c */ /* 0x008fde000004180c */
[----:B------:R-:W-:-:S08]  /*32a30*/  NOP ;  /* 0x0000000000007918 */ /* 0x000fd00000000000 */
[----:B------:R-:W-:Y:S04]  /*32a40*/  STL.64 [R1+0x2b0], R12 ;  /* 0x0002b00c01007387 */ /* 0x000fe80000100a00 */
[----:B------:R0:W-:Y:S04]  /*32a50*/  STL.64 [R1+0x2b8], R14 ;  /* 0x0002b80e01007387 */ /* 0x0001e80000100a00 */
[----:B0-----:R-:W3:Y:S04]  /*32a60*/  LDL.LU.64 R14, [R1+0x3590] ;  /* 0x00359000010e7983 */ /* 0x001ee80000300a00 */
[----:B------:R0:W-:Y:S02]  /*32a70*/  STL.64 [R1+0x3518], R26 ;  /* 0x0035181a01007387 */ /* 0x0001e40000100a00 */
[----:B0-----:R-:W-:Y:S01]  /*32a80*/  MOV R26, R5 ;  /* 0x00000005001a7202 */ /* 0x001fe20000000f00 */
[----:B------:R-:W-:Y:S01]  /*32a90*/  IMAD.MOV.U32 R27, RZ, RZ, R4 ;  /* 0x000000ffff1b7224 */ /* 0x000fe200078e0004 */
[----:B----4-:R-:W-:Y:S04]  /*32aa0*/  STL.64 [R1+0x3510], R24 ;  /* 0x0035101801007387 */ /* 0x010fe80000100a00 */
[----:B------:R-:W-:Y:S01]  /*32ab0*/  STL.64 [R1+0x3530], R26 ;  /* 0x0035301a01007387 */ /* 0x000fe20000100a00 */
[----:B---3--:R-:W-:Y:S03]  /*32ac0*/  HMMA.16816.F32.BF16 R4, R20, R14, R16 ;  /* 0x0000000e1404723c */ /* 0x008fe60000041810 */
[----:B------:R-:W3:-:S15]  /*32ad0*/  LDL.LU R16, [R1+0x180] ;  /* 0x0001800001107983 */ /* 0x000ede0000300800 */
[----:B------:R-:W-:-:S05]  /*32ae0*/  NOP ;  /* 0x0000000000007918 */ /* 0x000fca0000000000 */
[----:B------:R0:W-:Y:S04]  /*32af0*/  STL.64 [R1+0x550], R4 ;  /* 0x0005500401007387 */ /* 0x0001e80000100a00 */
[----:B------:R1:W-:Y:S04]  /*32b00*/  STL.64 [R1+0x558], R6 ;  /* 0x0005580601007387 */ /* 0x0003e80000100a00 */
[----:B------:R-:W3:Y:S04]  /*32b10*/  LDL.LU R17, [R1+0x184] ;  /* 0x0001840001117983 */ /* 0x000ee80000300800 */
[----:B------:R-:W3:Y:S04]  /*32b20*/  LDL.LU R18, [R1+0x188] ;  /* 0x0001880001127983 */ /* 0x000ee80000300800 */
[----:B------:R-:W3:Y:S04]  /*32b30*/  LDL.LU R19, [R1+0x18c] ;  /* 0x00018c0001137983 */ /* 0x000ee80000300800 */
[----:B0-----:R-:W2:Y:S04]  /*32b40*/  LDL.LU R4, [R1+0x1c0] ;  /* 0x0001c00001047983 */ /* 0x001ea80000300800 */
[----:B------:R-:W2:Y:S04]  /*32b50*/  LDL.LU R5, [R1+0x1c4] ;  /* 0x0001c40001057983 */ /* 0x000ea80000300800 */
[----:B-1----:R-:W2:Y:S04]  /*32b60*/  LDL.LU R6, [R1+0x1c8] ;  /* 0x0001c80001067983 */ /* 0x002ea80000300800 */
[----:B------:R-:W2:Y:S04]  /*32b70*/  LDL.LU R7, [R1+0x1cc] ;  /* 0x0001cc0001077983 */ /* 0x000ea80000300800 */
[----:B------:R-:W4:Y:S04]  /*32b80*/  LDL.64 R26, [R1+0x18] ;  /* 0x00001800011a7983 */ /* 0x000f280000100a00 */
[----:B----4-:R0:W-:Y:S04]  /*32b90*/  STL.64 [R1+0x3548], R26 ;  /* 0x0035481a01007387 */ /* 0x0101e80000100a00 */
[----:B0-----:R-:W4:Y:S04]  /*32ba0*/  LDL.64 R26, [R1+0x28] ;  /* 0x00002800011a7983 */ /* 0x001f280000100a00 */
[----:B----4-:R-:W-:Y:S04]  /*32bb0*/  STL.64 [R1+0x3560], R26 ;  /* 0x0035601a01007387 */ /* 0x010fe80000100a00 */
[----:B------:R0:W-:Y:S04]  /*32bc0*/  STL.64 [R1+0x3508], R14 ;  /* 0x0035080e01007387 */ /* 0x0001e80000100a00 */
[----:B------:R-:W4:Y:S04]  /*32bd0*/  LDL.LU R12, [R1+0x250] ;  /* 0x00025000010c7983 */ /* 0x000f280000300800 */
[----:B------:R-:W4:Y:S04]  /*32be0*/  LDL.LU R13, [R1+0x254] ;  /* 0x00025400010d7983 */ /* 0x000f280000300800 */
[----:B0-----:R-:W3:Y:S04]  /*32bf0*/  LDL.LU R14, [R1+0x258] ;  /* 0x00025800010e7983 */ /* 0x001ee80000300800 */
[----:B------:R-:W3:Y:S04]  /*32c00*/  LDL.LU R15, [R1+0x25c] ;  /* 0x00025c00010f7983 */ /* 0x000ee80000300800 */
[----:B---3--:R-:W-:Y:S04]  /*32c10*/  STL.64 [R1+0x3528], R14 ;  /* 0x0035280e01007387 */ /* 0x008fe80000100a00 */
[----:B----4-:R0:W-:Y:S04]  /*32c20*/  STL.64 [R1+0x3520], R12 ;  /* 0x0035200c01007387 */ /* 0x0101e80000100a00 */
[----:B0-----:R-:W3:Y:S04]  /*32c30*/  LDL.LU R12, [R1+0x260] ;  /* 0x00026000010c7983 */ /* 0x001ee80000300800 */
[----:B------:R-:W3:Y:S04]  /*32c40*/  LDL.LU R13, [R1+0x264] ;  /* 0x00026400010d7983 */ /* 0x000ee80000300800 */
[----:B------:R-:W4:Y:S04]  /*32c50*/  LDL.LU R14, [R1+0x268] ;  /* 0x00026800010e7983 */ /* 0x000f280000300800 */
[----:B------:R-:W4:Y:S04]  /*32c60*/  LDL.LU R15, [R1+0x26c] ;  /* 0x00026c00010f7983 */ /* 0x000f280000300800 */
[----:B----4-:R-:W-:Y:S04]  /*32c70*/  STL.64 [R1+0x3540], R14 ;  /* 0x0035400e01007387 */ /* 0x010fe80000100a00 */
[----:B---3--:R0:W-:Y:S04]  /*32c80*/  STL.64 [R1+0x3538], R12 ;  /* 0x0035380c01007387 */ /* 0x0081e80000100a00 */
        /* <DEDUP_REMOVED lines=9> */
[----:B------:R-:W4:Y:S01]  /*32d20*/  LDL.LU R15, [R1+0x28c] ;  /* 0x00028c00010f7983 */ /* 0x000f220000300800 */
[C---:B--2---:R-:W-:Y:S03]  /*32d30*/  HMMA.16816.F32.BF16 R8, R20.reuse, R10, R4 ;  /* 0x0000000a1408723c */ /* 0x044fe60000041804 */
[----:B----4-:R-:W-:Y:S04]  /*32d40*/  STL.64 [R1+0x3570], R14 ;  /* 0x0035700e01007387 */ /* 0x010fe80000100a00 */
[----:B---3--:R0:W-:Y:S04]  /*32d50*/  STL.64 [R1+0x3568], R12 ;  /* 0x0035680c01007387 */ /* 0x0081e80000100a00 */
[----:B0-----:R-:W2:Y:S04]  /*32d60*/  LDL.LU R12, [R1+0x290] ;  /* 0x00029000010c7983 */ /* 0x001ea80000300800 */
[----:B------:R-:W2:Y:S04]  /*32d70*/  LDL.LU R13, [R1+0x294] ;  /* 0x00029400010d7983 */ /* 0x000ea80000300800 */
[----:B------:R-:W2:Y:S04]  /*32d80*/  LDL.LU R14, [R1+0x298] ;  /* 0x00029800010e7983 */ /* 0x000ea80000300800 */
[----:B------:R-:W2:Y:S04]  /*32d90*/  LDL.LU R15, [R1+0x29c] ;  /* 0x00029c00010f7983 */ /* 0x000ea80000300800 */
[----:B------:R-:W3:Y:S04]  /*32da0*/  LDL.LU.64 R6, [R1+0x3588] ;  /* 0x0035880001067983 */ /* 0x000ee80000300a00 */
[----:B------:R-:W-:Y:S04]  /*32db0*/  STL.64 [R1+0x540], R8 ;  /* 0x0005400801007387 */ /* 0x000fe80000100a00 */
[----:B------:R0:W-:Y:S04]  /*32dc0*/  STL.64 [R1+0x548], R10 ;  /* 0x0005480a01007387 */ /* 0x0001e80000100a00 */
[----:B0-----:R-:W2:Y:S04]  /*32dd0*/  LDL.LU.64 R10, [R1+0x3580] ;  /* 0x00358000010a7983 */ /* 0x001ea80000300a00 */
[----:B------:R-:W2:Y:S01]  /*32de0*/  LDL.LU.64 R8, [R1+0x3578] ;  /* 0x0035780001087983 */ /* 0x000ea20000300a00 */
[----:B---3--:R-:W-:Y:S03]  /*32df0*/  HMMA.16816.F32.BF16 R16, R20, R6, R16 ;  /* 0x000000061410723c */ /* 0x008fe60000041810 */
[----:B------:R-:W3:Y:S01]  /*32e00*/  LDL.LU.64 R22, [R1+0x58] ;  /* 0x0000580001167983 */ /* 0x000ee20000300a00 */
[----:B------:R-:W-:-:S02]  /*32e10*/  IMAD.MOV.U32 R26, RZ, RZ, R3 ;  /* 0x000000ffff1a7224 */ /* 0x000fc400078e0003 */
[----:B------:R-:W-:-:S07]  /*32e20*/  IMAD.MOV.U32 R27, RZ, RZ, R2 ;  /* 0x000000ffff1b7224 */ /* 0x000fce00078e0002 */
[C---:B--2---:R-:W-:Y:S01]  /*32e30*/  HMMA.16816.F32.BF16 R24, R8.reuse, R26, R12 ;  /* 0x0000001a0818723c */ /* 0x044fe2000004180c */
[----:B---3--:R0:W-:Y:S09]  /*32e40*/  STL.64 [R1+0x3500], R22 ;  /* 0x0035001601007387 */ /* 0x0081f20000100a00 */
[----:B------:R-:W-:Y:S04]  /*32e50*/  STL.64 [R1+0x2d0], R16 ;  /* 0x0002d01001007387 */ /* 0x000fe80000100a00 */
[----:B------:R-:W-:Y:S04]  /*32e60*/  STL.64 [R1+0x2d8], R18 ;  /* 0x0002d81201007387 */ /* 0x000fe80000100a00 */
[----:B------:R-:W1:Y:S04]  /*32e70*/  LDSM.16.MT88.4 R16, [R0+UR4+0x1080] ;  /* 0x001080040010783b */ /* 0x000e680008004200 */
[----:B------:R-:W2:Y:S04]  /*32e80*/  LDL.LU R20, [R1+0x240] ;  /* 0x0002400001147983 */ /* 0x000ea80000300800 */
[----:B------:R-:W2:Y:S04]  /*32e90*/  LDL.LU R21, [R1+0x244] ;  /* 0x0002440001157983 */ /* 0x000ea80000300800 */
[----:B0-----:R-:W2:Y:S04]  /*32ea0*/  LDL.LU R22, [R1+0x248] ;  /* 0x0002480001167983 */ /* 0x001ea80000300800 */
[----:B------:R-:W2:Y:S04]  /*32eb0*/  LDL.LU R23, [R1+0x24c] ;  /* 0x00024c0001177983 */ /* 0x000ea80000300800 */
[----:B-1----:R-:W-:Y:S04]  /*32ec0*/  STL.64 [R1+0x3408], R18 ;  /* 0x0034081201007387 */ /* 0x002fe80000100a00 */
[----:B------:R0:W-:Y:S04]  /*32ed0*/  STL.64 [R1+0x3400], R16 ;  /* 0x0034001001007387 */ /* 0x0001e80000100a00 */
[----:B0-----:R-:W3:Y:S04]  /*32ee0*/  LDL.LU R16, [R1+0x1b0] ;  /* 0x0001b00001107983 */ /* 0x001ee80000300800 */
[----:B------:R-:W3:Y:S04]  /*32ef0*/  LDL.LU R17, [R1+0x1b4] ;  /* 0x0001b40001117983 */ /* 0x000ee80000300800 */
[----:B------:R-:W3:Y:S04]  /*32f00*/  LDL.LU R18, [R1+0x1b8] ;  /* 0x0001b80001127983 */ /* 0x000ee80000300800 */
[----:B------:R-:W3:Y:S04]  /*32f10*/  LDL.LU R19, [R1+0x1bc] ;  /* 0x0001bc0001137983 */ /* 0x000ee80000300800 */
[----:B------:R-:W4:Y:S04]  /*32f20*/  LDL.LU.64 R14, [R1+0x3570] ;  /* 0x00357000010e7983 */ /* 0x000f280000300a00 */
[----:B------:R-:W4:Y:S04]  /*32f30*/  LDL.LU.64 R12, [R1+0x3568] ;  /* 0x00356800010c7983 */ /* 0x000f280000300a00 */
[----:B------:R-:W-:Y:S04]  /*32f40*/  STL.64 [R1+0x630], R24 ;  /* 0x0006301801007387 */ /* 0x000fe80000100a00 */
[----:B------:R0:W-:Y:S04]  /*32f50*/  STL.64 [R1+0x638], R26 ;  /* 0x0006381a01007387 */ /* 0x0001e80000100a00 */
[----:B0-----:R-:W4:Y:S02]  /*32f60*/  LDL.LU.64 R26, [R1+0x3560] ;  /* 0x00356000011a7983 */ /* 0x001f240000300a00 */
[----:B----4-:R-:W-:Y:S06]  /*32f70*/  HMMA.16816.F32.BF16 R12, R8, R26, R12 ;  /* 0x0000001a080c723c */ /* 0x010fec000004180c */
[----:B------:R-:W-:-:S02]  /*32f80*/  IMAD.MOV.U32 R5, RZ, RZ, R26 ;  /* 0x000000ffff057224 */ /* 0x000fc400078e001a */
[----:B------:R-:W-:-:S15]  /*32f90*/  IMAD.MOV.U32 R4, RZ, RZ, R27 ;  /* 0x000000ffff047224 */ /* 0x000fde00078e001b */
[----:B------:R-:W-:Y:S04]  /*32fa0*/  STL.64 [R1+0x620], R12 ;  /* 0x0006200c01007387 */ /* 0x000fe80000100a00 */
[----:B------:R0:W-:Y:S04]  /*32fb0*/  STL.64 [R1+0x628], R14 ;  /* 0x0006280e01007387 */ /* 0x0001e80000100a00 */
[----:B0-----:R-:W4:Y:S04]  /*32fc0*/  LDL.LU.64 R14, [R1+0x3558] ;  /* 0x00355800010e7983 */ /* 0x001f280000300a00 */
[----:B------:R-:W4:Y:S04]  /*32fd0*/  LDL.LU.64 R12, [R1+0x3550] ;  /* 0x00355000010c7983 */ /* 0x000f280000300a00 */
[----:B------:R-:W4:Y:S02]  /*32fe0*/  LDL.LU.64 R26, [R1+0x3548] ;  /* 0x00354800011a7983 */ /* 0x000f240000300a00 */
        /* <DEDUP_REMOVED lines=8> */
[----:B----4-:R-:W-:Y:S02]  /*33070*/  HMMA.16816.F32.BF16 R24, R8, R26, R12 ;  /* 0x0000001a0818723c */ /* 0x010fe4000004180c */
[----:B------:R-:W4:Y:S04]  /*33080*/  LDL.LU.64 R14, [R1+0x3528] ;  /* 0x00352800010e7983 */ /* 0x000f280000300a00 */
[----:B------:R-:W4:-:S15]  /*33090*/  LDL.LU.64 R12, [R1+0x3520] ;  /* 0x00352000010c7983 */ /* 0x000f1e0000300a00 */
[----:B------:R-:W-:-:S02]  /*330a0*/  NOP ;  /* 0x0000000000007918 */ /* 0x000fc40000000000 */
[----:B------:R-:W-:Y:S04]  /*330b0*/  STL.64 [R1+0x600], R24 ;  /* 0x0006001801007387 */ /* 0x000fe80000100a00 */
[----:B------:R0:W-:Y:S04]  /*330c0*/  STL.64 [R1+0x608], R26 ;  /* 0x0006081a01007387 */ /* 0x0001e80000100a00 */
[----:B0-----:R-:W4:Y:S04]  /*330d0*/  LDL.LU.64 R26, [R1+0x3518] ;  /* 0x00351800011a7983 */ /* 0x001f280000300a00 */
[----:B------:R-:W2:Y:S01]  /*330e0*/  LDL.LU.64 R24, [R1+0x3510] ;  /* 0x0035100001187983 */ /* 0x000ea20000300a00 */
[----:B----4-:R-:W-:-:S15]  /*330f0*/  HMMA.16816.F32.BF16 R12, R8, R26, R12 ;  /* 0x0000001a080c723c */ /* 0x010fde000004180c */
[----:B------:R-:W-:-:S08]  /*33100*/  NOP ;  /* 0x0000000000007918 */ /* 0x000fd00000000000 */
[----:B------:R-:W-:Y:S04]  /*33110*/  STL.64 [R1+0x5f0], R12 ;  /* 0x0005f00c01007387 */ /* 0x000fe80000100a00 */
[----:B------:R0:W-:Y:S04]  /*33120*/  STL.64 [R1+0x5f8], R14 ;  /* 0x0005f80e01007387 */ /* 0x0001e80000100a00 */
[----:B0-----:R-:W4:Y:S04]  /*33130*/  LDL.LU.64 R14, [R1+0x3508] ;  /* 0x00350800010e7983 */ /* 0x001f280000300a00 */
[----:B------:R-:W-:Y:S01]  /*33140*/  STL.64 [R1+0x34b8], R26 ;  /* 0x0034b81a01007387 */ /* 0x000fe20000100a00 */
[----:B--2---:R-:W-:-:S03]  /*33150*/  IMAD.MOV.U32 R0, RZ, RZ, R24 ;  /* 0x000000ffff007224 */ /* 0x004fc600078e0018 */
[----:B------:R0:W-:Y:S04]  /*33160*/  STL [R1+0x34b0], R25 ;  /* 0x0034b01901007387 */ /* 0x0001e80000100800 */
[----:B------:R-:W2:Y:S04]  /*33170*/  LDL.LU R24, [R1+0x230] ;  /* 0x0002300001187983 */ /* 0x000ea80000300800 */
[----:B0-----:R-:W2:Y:S04]  /*33180*/  LDL.LU R25, [R1+0x234] ;  /* 0x0002340001197983 */ /* 0x001ea80000300800 */
[----:B------:R-:W2:Y:S04]  /*33190*/  LDL.LU R26, [R1+0x238] ;  /* 0x00023800011a7983 */ /* 0x000ea80000300800 */
[----:B------:R-:W2:Y:S01]  /*331a0*/  LDL.LU R27, [R1+0x23c] ;  /* 0x00023c00011b7983 */ /* 0x000ea20000300800 */
[----:B----4-:R-:W-:-:S15]  /*331b0*/  HMMA.16816.F32.BF16 R20, R8, R14, R20 ;  /* 0x0000000e0814723c */ /* 0x010fde0000041814 */
[----:B------:R-:W-:-:S08]  /*331c0*/  NOP ;  /* 0x0000000000007918 */ /* 0x000fd00000000000 */
[----:B------:R-:W-:Y:S04]  /*331d0*/  STL.64 [R1+0x5e0], R20 ;  /* 0x0005e01401007387 */ /* 0x000fe80000100a00 */
[----:B------:R0:W-:Y:S04]  /*331e0*/  STL.64 [R1+0x5e8], R22 ;  /* 0x0005e81601007387 */ /* 0x0001e80000100a00 */
[----:B0-----:R-:W2:Y:S01]  /*331f0*/  LDL.LU.64 R22, [R1+0x3500] ;  /* 0x0035000001167983 */ /* 0x001ea20000300a00 */
[----:B---3--:R-:W-:Y:S01]  /*33200*/  HMMA.16816.F32.BF16 R16, R8, R6, R16 ;  /* 0x000000060810723c */ /* 0x008fe20000041810 */
[----:B------:R-:W-:-:S02]  /*33210*/  IMAD.MOV.U32 R3, RZ, RZ, R14 ;  /* 0x000000ffff037224 */ /* 0x000fc400078e000e */
[----:B------:R-:W-:Y:S02]  /*33220*/  IMAD.MOV.U32 R2, RZ, RZ, R15 ;  /* 0x000000ffff027224 */ /* 0x000fe400078e000f */
[----:B------:R-:W3:Y:S04]  /*33230*/  LDL.LU.64 R14, [R1+0x34f8] ;  /* 0x0034f800010e7983 */ /* 0x000ee80000300a00 */
[----:B------:R-:W3:Y:S01]  /*33240*/  LDL.LU.64 R12, [R1+0x34f0] ;  /* 0x0034f000010c7983 */ /* 0x000ee20000300a00 */
[----:B--2---:R-:W-:Y:S06]  /*33250*/  HMMA.16816.F32.BF16 R24, R8, R22, R24 ;  /* 0x000000160818723c */ /* 0x004fec0000041818 */
[----:B------:R0:W-:-:S15]  /*33260*/  STL.64 [R1+0x3490], R22 ;  /* 0x0034901601007387 */ /* 0x0001de0000100a00 */
[----:B------:R-:W-:-:S02]  /*33270*/  NOP ;  /* 0x0000000000007918 */ /* 0x000fc40000000000 */
[----:B------:R-:W-:Y:S04]  /*33280*/  STL.64 [R1+0x5d0], R24 ;  /* 0x0005d01801007387 */ /* 0x000fe80000100a00 */
[----:B------:R-:W-:Y:S04]  /*33290*/  STL.64 [R1+0x5d8], R26 ;  /* 0x0005d81a01007387 */ /* 0x000fe80000100a00 */
[----:B------:R-:W-:Y:S04]  /*332a0*/  STL.64 [R1+0x3488], R6 ;  /* 0x0034880601007387 */ /* 0x000fe80000100a00 */
[----:B------:R-:W2:Y:S04]  /*332b0*/  LDL.LU R8, [R1+0x90] ;  /* 0x0000900001087983 */ /* 0x000ea80000300800 */
[----:B------:R1:W-:Y:S04]  /*332c0*/  STL.64 [R1+0x450], R16 ;  /* 0x0004501001007387 */ /* 0x0003e80000100a00 */
[----:B------:R4:W-:Y:S04]  /*332d0*/  STL.64 [R1+0x458], R18 ;  /* 0x0004581201007387 */ /* 0x0009e80000100a00 */
[----:B------:R-:W2:Y:S04]  /*332e0*/  LDL.LU R9, [R1+0x94] ;  /* 0x0000940001097983 */ /* 0x000ea80000300800 */
[----:B------:R-:W3:Y:S04]  /*332f0*/  LDL.LU R10, [R1+0x98] ;  /* 0x00009800010a7983 */ /* 0x000ee80000300800 */
[----:B------:R-:W3:Y:S04]  /*33300*/  LDL.LU R11, [R1+0x9c] ;  /* 0x00009c00010b7983 */ /* 0x000ee80000300800 */
[----:B------:R-:W2:Y:S04]  /*33310*/  LDL.LU R20, [R1+0x170] ;  /* 0x0001700001147983 */ /* 0x000ea80000300800 */
[----:B------:R-:W2:Y:S04]  /*33320*/  LDL.LU R21, [R1+0x174] ;  /* 0x0001740001157983 */ /* 0x000ea80000300800 */
[----:B0-----:R-:W2:Y:S04]  /*33330*/  LDL.LU R22, [R1+0x178] ;  /* 0x0001780001167983 */ /* 0x001ea80000300800 */
[----:B------:R-:W2:Y:S04]  /*33340*/  LDL.LU R23, [R1+0x17c] ;  /* 0x00017c0001177983 */ /* 0x000ea80000300800 */
[----:B-1----:R-:W3:Y:S04]  /*33350*/  LDL.LU R16, [R1+0xc0] ;  /* 0x0000c00001107983 */ /* 0x002ee80000300800 */
[----:B------:R-:W3:Y:S04]  /*33360*/  LDL.LU R17, [R1+0xc4] ;  /* 0x0000c40001117983 */ /* 0x000ee80000300800 */
[----:B----4-:R-:W4:Y:S04]  /*33370*/  LDL.LU R18, [R1+0xc8] ;  /* 0x0000c80001127983 */ /* 0x010f280000300800 */
[----:B------:R-:W4:Y:S04]  /*33380*/  LDL.LU R19, [R1+0xcc] ;  /* 0x0000cc0001137983 */ /* 0x000f280000300800 */
[----:B------:R-:W2:Y:S04]  /*33390*/  LDL.LU R24, [R1+0x140] ;  /* 0x0001400001187983 */ /* 0x000ea80000300800 */
[----:B------:R-:W2:Y:S04]  /*333a0*/  LDL.LU R25, [R1+0x144] ;  /* 0x0001440001197983 */ /* 0x000ea80000300800 */
[----:B------:R-:W3:Y:S04]  /*333b0*/  LDL.LU R26, [R1+0x148] ;  /* 0x00014800011a7983 */ /* 0x000ee80000300800 */
[----:B------:R-:W3:Y:S04]  /*333c0*/  LDL.LU R27, [R1+0x14c] ;  /* 0x00014c00011b7983 */ /* 0x000ee80000300800 */
[----:B---3--:R0:W-:Y:S04]  /*333d0*/  STL.64 [R1+0x34c8], R26 ;  /* 0x0034c81a01007387 */ /* 0x0081e80000100a00 */
[----:B--2---:R-:W-:Y:S01]  /*333e0*/  STL.64 [R1+0x34c0], R24 ;  /* 0x0034c01801007387 */ /* 0x004fe20000100a00 */
[----:B0-----:R-:W-:-:S02]  /*333f0*/  IMAD.MOV.U32 R26, RZ, RZ, R29 ;  /* 0x000000ffff1a7224 */ /* 0x001fc400078e001d */
[----:B------:R-:W-:-:S05]  /*33400*/  IMAD.MOV.U32 R27, RZ, RZ, R28 ;  /* 0x000000ffff1b7224 */ /* 0x000fca00078e001c */
[----:B------:R-:W-:Y:S04]  /*33410*/  STL.64 [R1+0x34d8], R26 ;  /* 0x0034d81a01007387 */ /* 0x000fe80000100a00 */
[----:B----4-:R0:W-:Y:S04]  /*33420*/  STL.64 [R1+0x3460], R18 ;  /* 0x0034601201007387 */ /* 0x0101e80000100a00 */
[----:B------:R-:W-:Y:S04]  /*33430*/  STL.64 [R1+0x3458], R16 ;  /* 0x0034581001007387 */ /* 0x000fe80000100a00 */
[----:B0-----:R-:W2:Y:S04]  /*33440*/  LDL.64 R18, [R1+0x38] ;  /* 0x0000380001127983 */ /* 0x001ea80000100a00 */
[----:B------:R0:W-:Y:S04]  /*33450*/  STL.64 [R1+0x3420], R10 ;  /* 0x0034200a01007387 */ /* 0x0001e80000100a00 */
[----:B------:R1:W-:Y:S04]  /*33460*/  STL.64 [R1+0x3418], R8 ;  /* 0x0034180801007387 */ /* 0x0003e80000100a00 */
[----:B0-----:R-:W3:Y:S04]  /*33470*/  LDL.64 R10, [R1+0x8] ;  /* 0x00000800010a7983 */ /* 0x001ee80000100a00 */
[----:B---3--:R0:W-:Y:S04]  /*33480*/  STL.64 [R1+0x34d0], R10 ;  /* 0x0034d00a01007387 */ /* 0x0081e80000100a00 */
[----:B-1----:R-:W3:Y:S04]  /*33490*/  LDL.LU R8, [R1+0x150] ;  /* 0x0001500001087983 */ /* 0x002ee80000300800 */
[----:B------:R-:W3:Y:S04]  /*334a0*/  LDL.LU R9, [R1+0x154] ;  /* 0x0001540001097983 */ /* 0x000ee80000300800 */
[----:B0-----:R-:W4:Y:S04]  /*334b0*/  LDL.LU R10, [R1+0x158] ;  /* 0x00015800010a7983 */ /* 0x001f280000300800 */
[----:B------:R-:W4:Y:S01]  /*334c0*/  LDL.LU R11, [R1+0x15c] ;  /* 0x00015c00010b7983 */ /* 0x000f220000300800 */
[----:B--2---:R-:W-:Y:S01]  /*334d0*/  HMMA.16816.F32.BF16 R20, R12, R18, R20 ;  /* 0x000000120c14723c */ /* 0x004fe20000041814 */
[----:B------:R-:W-:-:S02]  /*334e0*/  IMAD.MOV.U32 R27, RZ, RZ, R4 ;  /* 0x000000ffff1b7224 */ /* 0x000fc400078e0004 */
[----:B------:R-:W-:Y:S01]  /*334f0*/  IMAD.MOV.U32 R26, RZ, RZ, R5 ;  /* 0x000000ffff1a7224 */ /* 0x000fe200078e0005 */
[----:B----4-:R-:W-:Y:S04]  /*33500*/  STL.64 [R1+0x34e8], R10 ;  /* 0x0034e80a01007387 */ /* 0x010fe80000100a00 */
[----:B---3--:R0:W-:Y:S04]  /*33510*/  STL.64 [R1+0x34e0], R8 ;  /* 0x0034e00801007387 */ /* 0x0081e80000100a00 */
[----:B0-----:R-:W2:Y:S04]  /*33520*/  LDL.LU R8, [R1+0x160] ;  /* 0x0001600001087983 */ /* 0x001ea80000300800 */
[----:B------:R-:W2:Y:S04]  /*33530*/  LDL.LU R9, [R1+0x164] ;  /* 0x0001640001097983 */ /* 0x000ea80000300800 */
[----:B------:R-:W2:Y:S04]  /*33540*/  LDL.LU R10, [R1+0x168] ;  /* 0x00016800010a7983 */ /* 0x000ea80000300800 */
[----:B------:R-:W2:Y:S04]  /*33550*/  LDL.LU R11, [R1+0x16c] ;  /* 0x00016c00010b7983 */ /* 0x000ea80000300800 */
[----:B------:R-:W3:Y:S04]  /*33560*/  LDL.LU R4, [R1+0x110] ;  /* 0x0001100001047983 */ /* 0x000ee80000300800 */
[----:B------:R-:W-:Y:S04]  /*33570*/  STL.64 [R1+0x530], R20 ;  /* 0x0005301401007387 */ /* 0x000fe80000100a00 */
[----:B------:R0:W-:Y:S04]  /*33580*/  STL.64 [R1+0x538], R22 ;  /* 0x0005381601007387 */ /* 0x0001e80000100a00 */
[----:B------:R-:W3:Y:S04]  /*33590*/  LDL.LU R5, [R1+0x114] ;  /* 0x0001140001057983 */ /* 0x000ee80000300800 */
[----:B------:R-:W4:Y:S04]  /*335a0*/  LDL.LU R6, [R1+0x118] ;  /* 0x0001180001067983 */ /* 0x000f280000300800 */
[----:B------:R-:W4:Y:S01]  /*335b0*/  LDL.LU R7, [R1+0x11c] ;  /* 0x00011c0001077983 */ /* 0x000f220000300800 */
[----:B0-----:R-:W-:-:S02]  /*335c0*/  IMAD.MOV.U32 R22, RZ, RZ, R3 ;  /* 0x000000ffff167224 */ /* 0x001fc400078e0003 */
[----:B------:R-:W-:Y:S01]  /*335d0*/  IMAD.MOV.U32 R23, RZ, RZ, R2 ;  /* 0x000000ffff177224 */ /* 0x000fe200078e0002 */
[C---:B--2---:R-:W-:Y:S01]  /*335e0*/  HMMA.16816.F32.BF16 R24, R12.reuse, R26, R8 ;  /* 0x0000001a0c18723c */ /* 0x044fe20000041808 */
[----:B----4-:R-:W-:Y:S04]  /*335f0*/  STL.64 [R1+0x34a0], R6 ;  /* 0x0034a00601007387 */ /* 0x010fe80000100a00 */
[----:B---3--:R-:W-:Y:S04]  /*33600*/  STL.64 [R1+0x3498], R4 ;  /* 0x0034980401007387 */ /* 0x008fe80000100a00 */
[----:B------:R0:W-:Y:S04]  /*33610*/  STL.64 [R1+0x34a8], R22 ;  /* 0x0034a81601007387 */ /* 0x0001e80000100a00 */
[----:B------:R-:W2:Y:S04]  /*33620*/  LDL.LU R20, [R1+0x130] ;  /* 0x0001300001147983 */ /* 0x000ea80000300800 */
[----:B------:R-:W2:Y:S04]  /*33630*/  LDL.LU R21, [R1+0x134] ;  /* 0x0001340001157983 */ /* 0x000ea80000300800 */
[----:B0-----:R-:W2:Y:S04]  /*33640*/  LDL.LU R22, [R1+0x138] ;  /* 0x0001380001167983 */ /* 0x001ea80000300800 */
[----:B------:R-:W2:Y:S04]  /*33650*/  LDL.LU R23, [R1+0x13c] ;  /* 0x00013c0001177983 */ /* 0x000ea80000300800 */
[----:B------:R-:W3:Y:S04]  /*33660*/  LDL.LU R4, [R1+0x120] ;  /* 0x0001200001047983 */ /* 0x000ee80000300800 */
[----:B------:R-:W3:Y:S04]  /*33670*/  LDL.LU R5, [R1+0x124] ;  /* 0x0001240001057983 */ /* 0x000ee80000300800 */
[----:B------:R-:W3:Y:S04]  /*33680*/  LDL.LU R6, [R1+0x128] ;  /* 0x0001280001067983 */ /* 0x000ee80000300800 */
[----:B------:R-:W3:Y:S04]  /*33690*/  LDL.LU R7, [R1+0x12c] ;  /* 0x00012c0001077983 */ /* 0x000ee80000300800 */
[----:B------:R0:W-:Y:S04]  /*336a0*/  STL.64 [R1+0x3480], R18 ;  /* 0x0034801201007387 */ /* 0x0001e80000100a00 */
[----:B------:R-:W4:Y:S04]  /*336b0*/  LDL.LU R16, [R1+0x70] ;  /* 0x0000700001107983 */ /* 0x000f280000300800 */
[----:B------:R-:W4:Y:S04]  /*336c0*/  LDL.LU R17, [R1+0x74] ;  /* 0x0000740001117983 */ /* 0x000f280000300800 */
[----:B0-----:R-:W4:Y:S04]  /*336d0*/  LDL.LU R18, [R1+0x78] ;  /* 0x0000780001127983 */ /* 0x001f280000300800 */
[----:B------:R-:W4:Y:S04]  /*336e0*/  LDL.LU R19, [R1+0x7c] ;  /* 0x00007c0001137983 */ /* 0x000f280000300800 */
[----:B------:R-:W2:Y:S04]  /*336f0*/  LDL.LU.64 R10, [R1+0x34e8] ;  /* 0x0034e800010a7983 */ /* 0x000ea80000300a00 */
[----:B------:R-:W2:Y:S04]  /*33700*/  LDL.LU.64 R8, [R1+0x34e0] ;  /* 0x0034e00001087983 */ /* 0x000ea80000300a00 */
        /* <DEDUP_REMOVED lines=8> */
[----:B0-----:R-:W2:Y:S04]  /*33790*/  LDL.LU.64 R26, [R1+0x34c8] ;  /* 0x0034c800011a7983 */ /* 0x001ea80000300a00 */
[----:B------:R-:W2:Y:S02]  /*337a0*/  LDL.LU.64 R24, [R1+0x34c0] ;  /* 0x0034c00001187983 */ /* 0x000ea40000300a00 */
[----:B--2---:R-:W-:-:S15]  /*337b0*/  HMMA.16816.F32.BF16 R24, R12, R10, R24 ;  /* 0x0000000a0c18723c */ /* 0x004fde0000041818 */
[----:B------:R-:W-:-:S08]  /*337c0*/  NOP ;  /* 0x0000000000007918 */ /* 0x000fd00000000000 */
[----:B------:R-:W-:Y:S04]  /*337d0*/  STL.64 [R1+0x500], R24 ;  /* 0x0005001801007387 */ /* 0x000fe80000100a00 */
[----:B------:R0:W-:Y:S04]  /*337e0*/  STL.64 [R1+0x508], R26 ;  /* 0x0005081a01007387 */ /* 0x0001e80000100a00 */
[----:B0-----:R-:W2:Y:S04]  /*337f0*/  LDL.LU.64 R26, [R1+0x34b8] ;  /* 0x0034b800011a7983 */ /* 0x001ea80000300a00 */
[----:B------:R-:W3:Y:S04]  /*33800*/  LDL.LU R25, [R1+0x34b0] ;  /* 0x0034b00001197983 */ /* 0x000ee80000300800 */
[----:B------:R0:W-:Y:S04]  /*33810*/  STL.64 [R1+0x3438], R10 ;  /* 0x0034380a01007387 */ /* 0x0001e80000100a00 */
[----:B0-----:R-:W4:Y:S04]  /*33820*/  LDL.64 R10, [R1+0x18] ;  /* 0x00001800010a7983 */ /* 0x001f280000100a00 */
[----:B----4-:R0:W-:Y:S04]  /*33830*/  STL.64 [R1+0x3450], R10 ;  /* 0x0034500a01007387 */ /* 0x0101e80000100a00 */
[----:B0-----:R-:W4:Y:S01]  /*33840*/  LDL.64 R10, [R1+0x28] ;  /* 0x00002800010a7983 */ /* 0x001f220000100a00 */
[C---:B--2---:R-:W-:Y:S03]  /*33850*/  HMMA.16816.F32.BF16 R20, R12.reuse, R26, R20 ;  /* 0x0000001a0c14723c */ /* 0x044fe60000041814 */
[----:B----4-:R0:W-:Y:S04]  /*33860*/  STL.64 [R1+0x3468], R10 ;  /* 0x0034680a01007387 */ /* 0x0101e80000100a00 */
[----:B------:R-:W2:Y:S04]  /*33870*/  LDL.LU R8, [R1+0xd0] ;  /* 0x0000d00001087983 */ /* 0x000ea80000300800 */
[----:B------:R-:W2:Y:S04]  /*33880*/  LDL.LU R9, [R1+0xd4] ;  /* 0x0000d40001097983 */ /* 0x000ea80000300800 */
[----:B0-----:R-:W2:Y:S04]  /*33890*/  LDL.LU R10, [R1+0xd8] ;  /* 0x0000d800010a7983 */ /* 0x001ea80000300800 */
[----:B------:R-:W2:Y:S04]  /*338a0*/  LDL.LU R11, [R1+0xdc] ;  /* 0x0000dc00010b7983 */ /* 0x000ea80000300800 */
[----:B------:R-:W-:Y:S04]  /*338b0*/  STL.64 [R1+0x4f0], R20 ;  /* 0x0004f01401007387 */ /* 0x000fe80000100a00 */
[----:B------:R0:W-:Y:S04]  /*338c0*/  STL.64 [R1+0x4f8], R22 ;  /* 0x0004f81601007387 */ /* 0x0001e80000100a00 */
[----:B0-----:R-:W4:Y:S04]  /*338d0*/  LDL.LU.64 R22, [R1+0x34a8] ;  /* 0x0034a80001167983 */ /* 0x001f280000300a00 */
[----:B------:R-:W-:Y:S04]  /*338e0*/  STL.64 [R1+0x3430], R26 ;  /* 0x0034301a01007387 */ /* 0x000fe80000100a00 */
[----:B---3--:R0:W-:Y:S04]  /*338f0*/  STL [R1+0x3428], R25 ;  /* 0x0034281901007387 */ /* 0x0081e80000100800 */
[----:B------:R-:W3:Y:S04]  /*33900*/  LDL.LU R24, [R1+0xa0] ;  /* 0x0000a00001187983 */ /* 0x000ee80000300800 */
[----:B0-----:R-:W3:Y:S04]  /*33910*/  LDL.LU R25, [R1+0xa4] ;  /* 0x0000a40001197983 */ /* 0x001ee80000300800 */
[----:B------:R-:W2:Y:S04]  /*33920*/  LDL.LU R26, [R1+0xa8] ;  /* 0x0000a800011a7983 */ /* 0x000ea80000300800 */
[----:B------:R-:W2:Y:S01]  /*33930*/  LDL.LU R27, [R1+0xac] ;  /* 0x0000ac00011b7983 */ /* 0x000ea20000300800 */
[C---:B----4-:R-:W-:Y:S03]  /*33940*/  HMMA.16816.F32.BF16 R20, R12.reuse, R22, R4 ;  /* 0x000000160c14723c */ /* 0x050fe60000041804 */
[----:B--2---:R-:W-:Y:S04]  /*33950*/  STL.64 [R1+0x3448], R26 ;  /* 0x0034481a01007387 */ /* 0x004fe80000100a00 */
[----:B---3--:R0:W-:Y:S04]  /*33960*/  STL.64 [R1+0x3440], R24 ;  /* 0x0034401801007387 */ /* 0x0081e80000100a00 */
[----:B0-----:R-:W2:Y:S04]  /*33970*/  LDL.LU R24, [R1+0xb0] ;  /* 0x0000b00001187983 */ /* 0x001ea80000300800 */
[----:B------:R-:W2:Y:S04]  /*33980*/  LDL.LU R25, [R1+0xb4] ;  /* 0x0000b40001197983 */ /* 0x000ea80000300800 */
[----:B------:R-:W2:Y:S04]  /*33990*/  LDL.LU R26, [R1+0xb8] ;  /* 0x0000b800011a7983 */ /* 0x000ea80000300800 */
[----:B------:R-:W2:Y:S04]  /*339a0*/  LDL.LU R27, [R1+0xbc] ;  /* 0x0000bc00011b7983 */ /* 0x000ea80000300800 */
[----:B------:R-:W3:Y:S04]  /*339b0*/  LDL.LU.64 R6, [R1+0x34a0] ;  /* 0x0034a00001067983 */ /* 0x000ee80000300a00 */
[----:B------:R-:W3:Y:S04]  /*339c0*/  LDL.LU.64 R4, [R1+0x3498] ;  /* 0x0034980001047983 */ /* 0x000ee80000300a00 */
[----:B------:R-:W-:Y:S04]  /*339d0*/  STL.64 [R1+0x4e0], R20 ;  /* 0x0004e01401007387 */ /* 0x000fe80000100a00 */
[----:B------:R0:W-:Y:S04]  /*339e0*/  STL.64 [R1+0x4e8], R22 ;  /* 0x0004e81601007387 */ /* 0x0001e80000100a00 */
[----:B0-----:R-:W3:Y:S02]  /*339f0*/  LDL.LU.64 R22, [R1+0x3490] ;  /* 0x0034900001167983 */ /* 0x001ee40000300a00 */
[----:B---3--:R-:W-:-:S15]  /*33a00*/  HMMA.16816.F32.BF16 R4, R12, R22, R4 ;  /* 0x000000160c04723c */ /* 0x008fde0000041804 */
[----:B------:R-:W-:-:S08]  /*33a10*/  NOP ;  /* 0x0000000000007918 */ /* 0x000fd00000000000 */
[----:B------:R-:W-:Y:S04]  /*33a20*/  STL.64 [R1+0x4d0], R4 ;  /* 0x0004d00401007387 */ /* 0x000fe80000100a00 */
[----:B------:R0:W-:Y:S04]  /*33a30*/  STL.64 [R1+0x4d8], R6 ;  /* 0x0004d80601007387 */ /* 0x0001e80000100a00 */
[----:B0-----:R-:W3:Y:S02]  /*33a40*/  LDL.LU.64 R6, [R1+0x3488] ;  /* 0x0034880001067983 */ /* 0x001ee40000300a00 */
[----:B---3--:R-:W-:Y:S02]  /*33a50*/  HMMA.16816.F32.BF16 R12, R12, R6, R16 ;  /* 0x000000060c0c723c */ /* 0x008fe40000041810 */
[----:B------:R-:W3:Y:S04]  /*33a60*/  LDL.LU.64 R18, [R1+0x3480] ;  /* 0x0034800001127983 */ /* 0x000ee80000300a00 */
[----:B------:R-:W3:Y:S04]  /*33a70*/  LDL.LU.64 R6, [R1+0x3478] ;  /* 0x0034780001067983 */ /* 0x000ee80000300a00 */
[----:B------:R-:W3:-:S13]  /*33a80*/  LDL.LU.64 R4, [R1+0x3470] ;  /* 0x0034700001047983 */ /* 0x000eda0000300a00 */
[----:B------:R-:W-:Y:S04]  /*33a90*/  STL.64 [R1+0x2e0], R12 ;  /* 0x0002e00c01007387 */ /* 0x000fe80000100a00 */
[----:B------:R0:W-:Y:S04]  /*33aa0*/  STL.64 [R1+0x2e8], R14 ;  /* 0x0002e80e01007387 */ /* 0x0001e80000100a00 */
[----:B0-----:R-:W4:Y:S01]  /*33ab0*/  LDL.LU.64 R14, [R1+0x68] ;  /* 0x00006800010e7983 */ /* 0x001f220000300a00 */
[----:B---3--:R-:W-:Y:S06]  /*33ac0*/  HMMA.16816.F32.BF16 R8, R4, R18, R8 ;  /* 0x000000120408723c */ /* 0x008fec0000041808 */
[----:B------:R-:W-:Y:S01]  /*33ad0*/  IMAD.MOV.U32 R3, RZ, RZ, R18 ;  /* 0x000000ffff037224 */ /* 0x000fe200078e0012 */
[----:B------:R-:W-:-:S15]  /*33ae0*/  MOV R2, R19 ;  /* 0x0000001300027202 */ /* 0x000fde0000000f00 */
[----:B------:R-:W-:-:S01]  /*33af0*/  NOP ;  /* 0x0000000000007918 */ /* 0x000fc20000000000 */
[----:B------:R-:W-:Y:S04]  /*33b00*/  STL.64 [R1+0x5c0], R8 ;  /* 0x0005c00801007387 */ /* 0x000fe80000100a00 */
[----:B------:R0:W-:Y:S04]  /*33b10*/  STL.64 [R1+0x5c8], R10 ;  /* 0x0005c80a01007387 */ /* 0x0001e80000100a00 */
[----:B0-----:R-:W3:Y:S04]  /*33b20*/  LDL.LU.64 R10, [R1+0x3468] ;  /* 0x00346800010a7983 */ /* 0x001ee80000300a00 */
[----:B------:R-:W3:Y:S04]  /*33b30*/  LDL.LU.64 R18, [R1+0x3460] ;  /* 0x0034600001127983 */ /* 0x000ee80000300a00 */
[----:B------:R-:W3:Y:S02]  /*33b40*/  LDL.LU.64 R16, [R1+0x3458] ;  /* 0x0034580001107983 */ /* 0x000ee40000300a00 */
[----:B---3--:R-:W-:-:S15]  /*33b50*/  HMMA.16816.F32.BF16 R16, R4, R10, R16 ;  /* 0x0000000a0410723c */ /* 0x008fde0000041810 */
[----:B------:R-:W-:-:S08]  /*33b60*/  NOP ;  /* 0x0000000000007918 */ /* 0x000fd00000000000 */
[----:B------:R0:W-:Y:S04]  /*33b70*/  STL.64 [R1+0x5b0], R16 ;  /* 0x0005b01001007387 */ /* 0x0001e80000100a00 */
[----:B------:R1:W-:Y:S01]  /*33b80*/  STL.64 [R1+0x5b8], R18 ;  /* 0x0005b81201007387 */ /* 0x0003e20000100a00 */
[----:B0-----:R-:W-:Y:S02]  /*33b90*/  IMAD.MOV.U32 R17, RZ, RZ, R10 ;  /* 0x000000ffff117224 */ /* 0x001fe400078e000a */
[----:B------:R-:W-:Y:S02]  /*33ba0*/  IMAD.MOV.U32 R16, RZ, RZ, R11 ;  /* 0x000000ffff107224 */ /* 0x000fe400078e000b */
[----:B------:R-:W2:Y:S02]  /*33bb0*/  LDL.LU.64 R10, [R1+0x3450] ;  /* 0x00345000010a7983 */ /* 0x000ea40000300a00 */
[----:B--2---:R-:W-:Y:S06]  /*33bc0*/  HMMA.16816.F32.BF16 R24, R4, R10, R24 ;  /* 0x0000000a0418723c */ /* 0x004fec0000041818 */
[----:B-1----:R-:W-:-:S02]  /*33bd0*/  IMAD.MOV.U32 R19, RZ, RZ, R10 ;  /* 0x000000ffff137224 */ /* 0x002fc400078e000a */
[----:B------:R-:W-:-:S15]  /*33be0*/  IMAD.MOV.U32 R18, RZ, RZ, R11 ;  /* 0x000000ffff127224 */ /* 0x000fde00078e000b */
[----:B------:R-:W-:Y:S04]  /*33bf0*/  STL.64 [R1+0x5a0], R24 ;  /* 0x0005a01801007387 */ /* 0x000fe80000100a00 */
[----:B------:R0:W-:Y:S04]  /*33c00*/  STL.64 [R1+0x5a8], R26 ;  /* 0x0005a81a01007387 */ /* 0x0001e80000100a00 */
[----:B0-----:R-:W2:Y:S04]  /*33c10*/  LDL.LU.64 R26, [R1+0x3448] ;  /* 0x00344800011a7983 */ /* 0x001ea80000300a00 */
[----:B------:R-:W2:Y:S04]  /*33c20*/  LDL.LU.64 R24, [R1+0x3440] ;  /* 0x0034400001187983 */ /* 0x000ea80000300a00 */
[----:B------:R-:W2:Y:S02]  /*33c30*/  LDL.LU.64 R10, [R1+0x3438] ;  /* 0x00343800010a7983 */ /* 0x000ea40000300a00 */
[----:B--2---:R-:W-:Y:S06]  /*33c40*/  HMMA.16816.F32.BF16 R24, R4, R10, R24 ;  /* 0x0000000a0418723c */ /* 0x004fec0000041818 */
[----:B------:R-:W-:-:S02]  /*33c50*/  IMAD.MOV.U32 R13, RZ, RZ, R10 ;  /* 0x000000ffff0d7224 */ /* 0x000fc400078e000a */
[----:B------:R-:W-:-:S15]  /*33c60*/  IMAD.MOV.U32 R12, RZ, RZ, R11 ;  /* 0x000000ffff0c7224 */ /* 0x000fde00078e000b */
[----:B------:R-:W-:Y:S04]  /*33c70*/  STL.64 [R1+0x590], R24 ;  /* 0x0005901801007387 */ /* 0x000fe80000100a00 */
[----:B------:R0:W-:Y:S04]  /*33c80*/  STL.64 [R1+0x598], R26 ;  /* 0x0005981a01007387 */ /* 0x0001e80000100a00 */
[----:B0-----:R-:W2:Y:S04]  /*33c90*/  LDL.LU.64 R26, [R1+0x3430] ;  /* 0x00343000011a7983 */ /* 0x001ea80000300a00 */
[----:B------:R-:W3:Y:S04]  /*33ca0*/  LDL.LU R25, [R1+0x3428] ;  /* 0x0034280001197983 */ /* 0x000ee80000300800 */
[----:B------:R-:W2:Y:S04]  /*33cb0*/  LDL.LU.64 R10, [R1+0x3420] ;  /* 0x00342000010a7983 */ /* 0x000ea80000300a00 */
[----:B------:R-:W2:Y:S02]  /*33cc0*/  LDL.LU.64 R8, [R1+0x3418] ;  /* 0x0034180001087983 */ /* 0x000ea40000300a00 */
[----:B--2---:R-:W-:Y:S06]  /*33cd0*/  HMMA.16816.F32.BF16 R8, R4, R26, R8 ;  /* 0x0000001a0408723c */ /* 0x004fec0000041808 */
[----:B------:R-:W-:-:S15]  /*33ce0*/  STL.64 [R1+0x33a0], R26 ;  /* 0x0033a01a01007387 */ /* 0x000fde0000100a00 */
[----:B------:R-:W-:-:S02]  /*33cf0*/  NOP ;  /* 0x0000000000007918 */ /* 0x000fc40000000000 */
[----:B------:R-:W-:Y:S04]  /*33d00*/  STL.64 [R1+0x580], R8 ;  /* 0x0005800801007387 */ /* 0x000fe80000100a00 */
[----:B------:R-:W-:Y:S04]  /*33d10*/  STL.64 [R1+0x588], R10 ;  /* 0x0005880a01007387 */ /* 0x000fe80000100a00 */
[----:B---3--:R-:W0:Y:S04]  /*33d20*/  LDSM.16.MT88.4 R8, [R25+UR4+0x1000] ;  /* 0x001000041908783b */ /* 0x008e280008004200 */
[----:B0-----:R0:W-:Y:S04]  /*33d30*/  STL.64 [R1+0x3380], R10 ;  /* 0x0033800a01007387 */ /* 0x0011e80000100a00 */
[----:B------:R1:W-:Y:S04]  /*33d40*/  STL.64 [R1+0x3378], R8 ;  /* 0x0033780801007387 */ /* 0x0003e80000100a00 */
[----:B0-----:R-:W2:Y:S04]  /*33d50*/  LDL.LU.64 R10, [R1+0x48] ;  /* 0x00004800010a7983 */ /* 0x001ea80000300a00 */
[----:B--2---:R0:W-:Y:S04]  /*33d60*/  STL.64 [R1+0x3410], R10 ;  /* 0x0034100a01007387 */ /* 0x0041e80000100a00 */
[----:B-1----:R-:W4:Y:S04]  /*33d70*/  LDL.LU R8, [R1+0x1a0] ;  /* 0x0001a00001087983 */ /* 0x002f280000300800 */
[----:B------:R-:W4:Y:S04]  /*33d80*/  LDL.LU R9, [R1+0x1a4] ;  /* 0x0001a40001097983 */ /* 0x000f280000300800 */
[----:B0-----:R-:W4:Y:S04]  /*33d90*/  LDL.LU R10, [R1+0x1a8] ;  /* 0x0001a800010a7983 */ /* 0x001f280000300800 */
[----:B------:R-:W4:Y:S01]  /*33da0*/  LDL.LU R11, [R1+0x1ac] ;  /* 0x0001ac00010b7983 */ /* 0x000f220000300800 */
[----:B------:R-:W-:-:S02]  /*33db0*/  IMAD.MOV.U32 R26, RZ, RZ, R13 ;  /* 0x000000ffff1a7224 */ /* 0x000fc400078e000d */
[----:B------:R-:W-:Y:S01]  /*33dc0*/  IMAD.MOV.U32 R27, RZ, RZ, R12 ;  /* 0x000000ffff1b7224 */ /* 0x000fe200078e000c */
[----:B----4-:R-:W-:-:S15]  /*33dd0*/  HMMA.16816.F32.BF16 R8, R4, R14, R8 ;  /* 0x0000000e0408723c */ /* 0x010fde0000041808 */
[----:B------:R-:W-:-:S08]  /*33de0*/  NOP ;  /* 0x0000000000007918 */ /* 0x000fd00000000000 */
[----:B------:R-:W-:Y:S04]  /*33df0*/  STL.64 [R1+0x570], R8 ;  /* 0x0005700801007387 */ /* 0x000fe80000100a00 */
[----:B------:R-:W-:Y:S04]  /*33e00*/  STL.64 [R1+0x578], R10 ;  /* 0x0005780a01007387 */ /* 0x000fe80000100a00 */
[----:B------:R-:W-:Y:S04]  /*33e10*/  STL.64 [R1+0x33b8], R26 ;  /* 0x0033b81a01007387 */ /* 0x000fe80000100a00 */
[----:B------:R0:W-:Y:S04]  /*33e20*/  STL.64 [R1+0x3398], R14 ;  /* 0x0033980e01007387 */ /* 0x0001e80000100a00 */
[----:B------:R-:W2:Y:S04]  /*33e30*/  LDL.LU R12, [R1+0x330] ;  /* 0x00033000010c7983 */ /* 0x000ea80000300800 */
[----:B------:R-:W2:Y:S04]  /*33e40*/  LDL.LU R13, [R1+0x334] ;  /* 0x00033400010d7983 */ /* 0x000ea80000300800 */
[----:B0-----:R-:W3:Y:S04]  /*33e50*/  LDL.LU R14, [R1+0x338] ;  /* 0x00033800010e7983 */ /* 0x001ee80000300800 */
[----:B------:R-:W3:Y:S01]  /*33e60*/  LDL.LU R15, [R1+0x33c] ;  /* 0x00033c00010f7983 */ /* 0x000ee20000300800 */
[----:B------:R-:W-:-:S02]  /*33e70*/  IMAD.MOV.U32 R26, RZ, RZ, R19 ;  /* 0x000000ffff1a7224 */ /* 0x000fc400078e0013 */
[----:B------:R-:W-:-:S05]  /*33e80*/  IMAD.MOV.U32 R27, RZ, RZ, R18 ;  /* 0x000000ffff1b7224 */ /* 0x000fca00078e0012 */
[----:B------:R0:W-:Y:S04]  /*33e90*/  STL.64 [R1+0x33d0], R26 ;  /* 0x0033d01a01007387 */ /* 0x0001e80000100a00 */
[----:B------:R-:W4:Y:S04]  /*33ea0*/  LDL.LU R8, [R1+0x190] ;  /* 0x0001900001087983 */ /* 0x000f280000300800 */
[----:B------:R-:W4:Y:S04]  /*33eb0*/  LDL.LU R9, [R1+0x194] ;  /* 0x0001940001097983 */ /* 0x000f280000300800 */
[----:B------:R-:W4:Y:S04]  /*33ec0*/  LDL.LU R10, [R1+0x198] ;  /* 0x00019800010a7983 */ /* 0x000f280000300800 */
[----:B------:R-:W4:Y:S01]  /*33ed0*/  LDL.LU R11, [R1+0x19c] ;  /* 0x00019c00010b7983 */ /* 0x000f220000300800 */
[----:B0-----:R-:W-:-:S02]  /*33ee0*/  IMAD.MOV.U32 R26, RZ, RZ, R17 ;  /* 0x000000ffff1a7224 */ /* 0x001fc400078e0011 */
[----:B------:R-:W-:-:S05]  /*33ef0*/  IMAD.MOV.U32 R27, RZ, RZ, R16 ;  /* 0x000000ffff1b7224 */ /* 0x000fca00078e0010 */
[----:B------:R-:W-:Y:S04]  /*33f00*/  STL.64 [R1+0x33e8], R26 ;  /* 0x0033e81a01007387 */ /* 0x000fe80000100a00 */
[----:B---3--:R-:W-:Y:S04]  /*33f10*/  STL.64 [R1+0x33b0], R14 ;  /* 0x0033b00e01007387 */ /* 0x008fe80000100a00 */
[----:B--2---:R0:W-:Y:S04]  /*33f20*/  STL.64 [R1+0x33a8], R12 ;  /* 0x0033a80c01007387 */ /* 0x0041e80000100a00 */
[----:B0-----:R-:W2:Y:S04]  /*33f30*/  LDL.LU R12, [R1+0x320] ;  /* 0x00032000010c7983 */ /* 0x001ea80000300800 */
[----:B------:R-:W2:Y:S04]  /*33f40*/  LDL.LU R13, [R1+0x324] ;  /* 0x00032400010d7983 */ /* 0x000ea80000300800 */
[----:B------:R-:W3:Y:S04]  /*33f50*/  LDL.LU R14, [R1+0x328] ;  /* 0x00032800010e7983 */ /* 0x000ee80000300800 */
[----:B------:R-:W3:Y:S04]  /*33f60*/  LDL.LU R15, [R1+0x32c] ;  /* 0x00032c00010f7983 */ /* 0x000ee80000300800 */
[----:B------:R-:W4:Y:S04]  /*33f70*/  LDL.LU R16, [R1+0x80] ;  /* 0x0000800001107983 */ /* 0x000f280000300800 */
[----:B------:R-:W4:Y:S04]  /*33f80*/  LDL.LU R17, [R1+0x84] ;  /* 0x0000840001117983 */ /* 0x000f280000300800 */
[----:B------:R-:W4:Y:S04]  /*33f90*/  LDL.LU R18, [R1+0x88] ;  /* 0x0000880001127983 */ /* 0x000f280000300800 */
[----:B------:R-:W4:Y:S04]  /*33fa0*/  LDL.LU R19, [R1+0x8c] ;  /* 0x00008c0001137983 */ /* 0x000f280000300800 */
[----:B---3--:R-:W-:Y:S04]  /*33fb0*/  STL.64 [R1+0x33c8], R14 ;  /* 0x0033c80e01007387 */ /* 0x008fe80000100a00 */
[----:B--2---:R0:W-:Y:S04]  /*33fc0*/  STL.64 [R1+0x33c0], R12 ;  /* 0x0033c00c01007387 */ /* 0x0041e80000100a00 */
[----:B0-----:R-:W2:Y:S04]  /*33fd0*/  LDL.LU R12, [R1+0xe0] ;  /* 0x0000e000010c7983 */ /* 0x001ea80000300800 */
[----:B------:R-:W2:Y:S04]  /*33fe0*/  LDL.LU R13, [R1+0xe4] ;  /* 0x0000e400010d7983 */ /* 0x000ea80000300800 */
[----:B------:R-:W3:Y:S04]  /*33ff0*/  LDL.LU R14, [R1+0xe8] ;  /* 0x0000e800010e7983 */ /* 0x000ee80000300800 */
[----:B------:R-:W3:Y:S01]  /*34000*/  LDL.LU R15, [R1+0xec] ;  /* 0x0000ec00010f7983 */ /* 0x000ee20000300800 */
[----:B----4-:R-:W-:Y:S03]  /*34010*/  HMMA.16816.F32.BF16 R8, R4, R22, R8 ;  /* 0x000000160408723c */ /* 0x010fe60000041808 */
[----:B---3--:R-:W-:Y:S04]  /*34020*/  STL.64 [R1+0x33e0], R14 ;  /* 0x0033e00e01007387 */ /* 0x008fe80000100a00 */
[----:B--2---:R0:W-:Y:S04]  /*34030*/  STL.64 [R1+0x33d8], R12 ;  /* 0x0033d80c01007387 */ /* 0x0041e80000100a00 */
[----:B0-----:R-:W2:Y:S04]  /*34040*/  LDL.LU R12, [R1+0xf0] ;  /* 0x0000f000010c7983 */ /* 0x001ea80000300800 */
[----:B------:R-:W2:Y:S04]  /*34050*/  LDL.LU R13, [R1+0xf4] ;  /* 0x0000f400010d7983 */ /* 0x000ea80000300800 */
[----:B------:R-:W3:Y:S04]  /*34060*/  LDL.LU R14, [R1+0xf8] ;  /* 0x0000f800010e7983 */ /* 0x000ee80000300800 */
[----:B------:R-:W3:Y:S01]  /*34070*/  LDL.LU R15, [R1+0xfc] ;  /* 0x0000fc00010f7983 */ /* 0x000ee20000300800 */
[----:B------:R-:W-:-:S02]  /*34080*/  IMAD.MOV.U32 R26, RZ, RZ, R3 ;  /* 0x000000ffff1a7224 */ /* 0x000fc400078e0003 */
[----:B------:R-:W-:Y:S01]  /*34090*/  IMAD.MOV.U32 R3, RZ, RZ, R23 ;  /* 0x000000ffff037224 */ /* 0x000fe200078e0017 */
[----:B---3--:R-:W-:Y:S04]  /*340a0*/  STL.64 [R1+0x33f8], R14 ;  /* 0x0033f80e01007387 */ /* 0x008fe80000100a00 */
[----:B--2---:R0:W-:Y:S04]  /*340b0*/  STL.64 [R1+0x33f0], R12 ;  /* 0x0033f00c01007387 */ /* 0x0041e80000100a00 */
[----:B0-----:R-:W2:Y:S04]  /*340c0*/  LDL.LU R12, [R1+0x100] ;  /* 0x00010000010c7983 */ /* 0x001ea80000300800 */
[----:B------:R-:W2:Y:S04]  /*340d0*/  LDL.LU R13, [R1+0x104] ;  /* 0x00010400010d7983 */ /* 0x000ea80000300800 */
[----:B------:R-:W2:Y:S04]  /*340e0*/  LDL.LU R14, [R1+0x108] ;  /* 0x00010800010e7983 */ /* 0x000ea80000300800 */
[----:B------:R-:W2:Y:S04]  /*340f0*/  LDL.LU R15, [R1+0x10c] ;  /* 0x00010c00010f7983 */ /* 0x000ea80000300800 */
[----:B------:R-:W-:Y:S04]  /*34100*/  STL.64 [R1+0x560], R8 ;  /* 0x0005600801007387 */ /* 0x000fe80000100a00 */
[----:B------:R0:W-:Y:S04]  /*34110*/  STL.64 [R1+0x568], R10 ;  /* 0x0005680a01007387 */ /* 0x0001e80000100a00 */
[----:B0-----:R-:W3:Y:S04]  /*34120*/  LDL.LU.64 R10, [R1+0x3410] ;  /* 0x00341000010a7983 */ /* 0x001ee80000300a00 */
[----:B------:R-:W4:Y:S01]  /*34130*/  LDL.LU R20, [R1+0x360] ;  /* 0x0003600001147983 */ /* 0x000f220000300800 */
[----:B------:R-:W-:-:S03]  /*34140*/  IMAD.MOV.U32 R8, RZ, RZ, R22 ;  /* 0x000000ffff087224 */ /* 0x000fc600078e0016 */
[----:B------:R-:W4:Y:S04]  /*34150*/  LDL.LU R21, [R1+0x364] ;  /* 0x0003640001157983 */ /* 0x000f280000300800 */
[----:B------:R-:W2:Y:S04]  /*34160*/  LDL.LU R22, [R1+0x368] ;  /* 0x0003680001167983 */ /* 0x000ea80000300800 */
[----:B------:R-:W2:Y:S01]  /*34170*/  LDL.LU R23, [R1+0x36c] ;  /* 0x00036c0001177983 */ /* 0x000ea20000300800 */
[----:B---3--:R-:W-:Y:S03]  /*34180*/  HMMA.16816.F32.BF16 R4, R4, R10, R16 ;  /* 0x0000000a0404723c */ /* 0x008fe60000041810 */
[----:B--2---:R-:W-:Y:S04]  /*34190*/  STL.64 [R1+0x3390], R22 ;  /* 0x0033901601007387 */ /* 0x004fe80000100a00 */
[----:B----4-:R0:W-:Y:S04]  /*341a0*/  STL.64 [R1+0x3388], R20 ;  /* 0x0033881401007387 */ /* 0x0101e80000100a00 */
[----:B0-----:R-:W2:Y:S04]  /*341b0*/  LDL.LU R20, [R1+0x340] ;  /* 0x0003400001147983 */ /* 0x001ea80000300800 */
[----:B------:R-:W2:Y:S04]  /*341c0*/  LDL.LU R21, [R1+0x344] ;  /* 0x0003440001157983 */ /* 0x000ea80000300800 */
[----:B------:R-:W2:Y:S04]  /*341d0*/  LDL.LU R22, [R1+0x348] ;  /* 0x0003480001167983 */ /* 0x000ea80000300800 */
[----:B------:R-:W2:Y:S04]  /*341e0*/  LDL.LU R23, [R1+0x34c] ;  /* 0x00034c0001177983 */ /* 0x000ea80000300800 */
[----:B------:R-:W3:Y:S04]  /*341f0*/  LDL.LU.64 R18, [R1+0x3408] ;  /* 0x0034080001127983 */ /* 0x000ee80000300a00 */
[----:B------:R-:W3:Y:S04]  /*34200*/  LDL.LU.64 R16, [R1+0x3400] ;  /* 0x0034000001107983 */ /* 0x000ee80000300a00 */
[----:B------:R-:W-:Y:S04]  /*34210*/  STL.64 [R1+0x290], R4 ;  /* 0x0002900401007387 */ /* 0x000fe80000100a00 */
[----:B------:R-:W-:Y:S04]  /*34220*/  STL.64 [R1+0x298], R6 ;  /* 0x0002980601007387 */ /* 0x000fe80000100a00 */
[----:B------:R-:W0:Y:S01]  /*34230*/  LDSM.16.MT88.4 R4, [R25+UR4+0x1080] ;  /* 0x001080041904783b */ /* 0x000e220008004200 */
[----:B------:R-:W-:-:S03]  /*34240*/  IMAD.MOV.U32 R27, RZ, RZ, R2 ;  /* 0x000000ffff1b7224 */ /* 0x000fc600078e0002 */
[----:B------:R-:W4:Y:S04]  /*34250*/  LDL R2, [R1+0x17e4] ;  /* 0x0017e40001027983 */ /* 0x000f280000100800 */
[----:B0-----:R-:W-:Y:S04]  /*34260*/  STL.64 [R1+0x3300], R6 ;  /* 0x0033000601007387 */ /* 0x001fe80000100a00 */
[----:B------:R0:W-:Y:S04]  /*34270*/  STL.64 [R1+0x32f8], R4 ;  /* 0x0032f80401007387 */ /* 0x0001e80000100a00 */
[----:B0-----:R-:W4:Y:S04]  /*34280*/  LDL.LU R4, [R1+0x350] ;  /* 0x0003500001047983 */ /* 0x001f280000300800 */
[----:B------:R-:W4:Y:S04]  /*34290*/  LDL.LU R5, [R1+0x354] ;  /* 0x0003540001057983 */ /* 0x000f280000300800 */
[----:B------:R-:W4:Y:S04]  /*342a0*/  LDL.LU R6, [R1+0x358] ;  /* 0x0003580001067983 */ /* 0x000f280000300800 */
[----:B------:R-:W4:Y:S01]  /*342b0*/  LDL.LU R7, [R1+0x35c] ;  /* 0x00035c0001077983 */ /* 0x000f220000300800 */
[----:B---3--:R-:W-:Y:S03]  /*342c0*/  HMMA.16816.F32.BF16 R24, R16, R26, R12 ;  /* 0x0000001a1018723c */ /* 0x008fe6000004180c */
[----:B------:R-:W3:Y:S04]  /*342d0*/  LDL.LU.64 R14, [R1+0x33f8] ;  /* 0x0033f800010e7983 */ /* 0x000ee80000300a00 */
[----:B------:R-:W3:-:S15]  /*342e0*/  LDL.LU.64 R12, [R1+0x33f0] ;  /* 0x0033f000010c7983 */ /* 0x000ede0000300a00 */
[----:B------:R-:W-:-:S01]  /*342f0*/  NOP ;  /* 0x0000000000007918 */ /* 0x000fc20000000000 */
[----:B------:R-:W-:Y:S04]  /*34300*/  STL.64 [R1+0x280], R24 ;  /* 0x0002801801007387 */ /* 0x000fe80000100a00 */
        /* <DEDUP_REMOVED lines=23> */
[----:B---3--:R-:W-:-:S15]  /*34480*/  HMMA.16816.F32.BF16 R12, R16, R26, R12 ;  /* 0x0000001a100c723c */ /* 0x008fde000004180c */
[----:B------:R-:W-:-:S08]  /*34490*/  NOP ;  /* 0x0000000000007918 */ /* 0x000fd00000000000 */
[----:B------:R-:W-:Y:S04]  /*344a0*/  STL.64 [R1+0x1b0], R12 ;  /* 0x0001b00c01007387 */ /* 0x000fe80000100a00 */
[----:B------:R0:W-:Y:S04]  /*344b0*/  STL.64 [R1+0x1b8], R14 ;  /* 0x0001b80e01007387 */ /* 0x0001e80000100a00 */
[----:B0-----:R-:W2:Y:S02]  /*344c0*/  LDL.LU.64 R14, [R1+0x3398] ;  /* 0x00339800010e7983 */ /* 0x001ea40000300a00 */
[----:B--2---:R-:W-:Y:S06]  /*344d0*/  HMMA.16816.F32.BF16 R20, R16, R14, R20 ;  /* 0x0000000e1014723c */ /* 0x004fec0000041814 */
[----:B------:R-:W-:Y:S01]  /*344e0*/  IMAD.MOV.U32 R25, RZ, RZ, R14 ;  /* 0x000000ffff197224 */ /* 0x000fe200078e000e */
[----:B------:R-:W-:-:S02]  /*344f0*/  MOV R24, R15 ;  /* 0x0000000f00187202 */ /* 0x000fc40000000f00 */
[----:B------:R-:W0:-:S14]  /*34500*/  LDSM.16.MT88.4 R12, [R0+UR4+0x2000] ;  /* 0x00200004000c783b */ /* 0x000e1c0008004200 */
[----:B------:R-:W-:Y:S04]  /*34510*/  STL.64 [R1+0x1a0], R20 ;  /* 0x0001a01401007387 */ /* 0x000fe80000100a00 */
[----:B------:R1:W-:Y:S04]  /*34520*/  STL.64 [R1+0x1a8], R22 ;  /* 0x0001a81601007387 */ /* 0x0003e80000100a00 */
[----:B-1----:R-:W2:Y:S04]  /*34530*/  LDL.LU.64 R22, [R1+0x3390] ;  /* 0x0033900001167983 */ /* 0x002ea80000300a00 */
[----:B------:R-:W2:Y:S04]  /*34540*/  LDL.LU.64 R20, [R1+0x3388] ;  /* 0x0033880001147983 */ /* 0x000ea80000300a00 */
[----:B------:R-:W-:Y:S04]  /*34550*/  STL.64 [R1+0x3348], R26 ;  /* 0x0033481a01007387 */ /* 0x000fe80000100a00 */
[----:B------:R-:W-:Y:S04]  /*34560*/  STL.64 [R1+0x3340], R24 ;  /* 0x0033401801007387 */ /* 0x000fe80000100a00 */
[----:B----4-:R-:W1:Y:S04]  /*34570*/  LDSM.16.M88.4 R24, [R2+UR4+0x8000] ;  /* 0x008000040218783b */ /* 0x010e680008000200 */
[----:B0-----:R0:W-:Y:S04]  /*34580*/  STL.64 [R1+0x3260], R14 ;  /* 0x0032600e01007387 */ /* 0x0011e80000100a00 */
[----:B------:R-:W-:Y:S04]  /*34590*/  STL.64 [R1+0x3258], R12 ;  /* 0x0032580c01007387 */ /* 0x000fe80000100a00 */
[----:B-1----:R-:W-:Y:S01]  /*345a0*/  STL.64 [R1+0xe0], R24 ;  /* 0x0000e01801007387 */ /* 0x002fe20000100a00 */
[----:B------:R-:W-:-:S03]  /*345b0*/  IMAD.MOV.U32 R29, RZ, RZ, R24 ;  /* 0x000000ffff1d7224 */ /* 0x000fc600078e0018 */
[----:B------:R-:W-:Y:S01]  /*345c0*/  STL.64 [R1+0xe8], R26 ;  /* 0x0000e81a01007387 */ /* 0x000fe20000100a00 */
[----:B------:R-:W-:-:S03]  /*345d0*/  IMAD.MOV.U32 R28, RZ, RZ, R25 ;  /* 0x000000ffff1c7224 */ /* 0x000fc600078e0019 */
[----:B------:R-:W1:Y:S01]  /*345e0*/  LDSM.16.M88.4 R24, [R2+UR4+0x9000] ;  /* 0x009000040218783b */ /* 0x000e620008000200 */
[----:B0-----:R-:W-:Y:S02]  /*345f0*/  IMAD.MOV.U32 R14, RZ, RZ, R8 ;  /* 0x000000ffff0e7224 */ /* 0x001fe400078e0008 */
[----:B------:R-:W-:Y:S01]  /*34600*/  IMAD.MOV.U32 R15, RZ, RZ, R3 ;  /* 0x000000ffff0f7224 */ /* 0x000fe200078e0003 */
[----:B------:R-:W-:Y:S04]  /*34610*/  STL [R1+0x3320], R28 ;  /* 0x0033201c01007387 */ /* 0x000fe80000100800 */
[----:B------:R-:W-:Y:S02]  /*34620*/  STL [R1+0x331c], R29 ;  /* 0x00331c1d01007387 */ /* 0x000fe40000100800 */
[C---:B------:R-:W-:Y:S02]  /*34630*/  HMMA.16816.F32.BF16 R4, R16.reuse, R14, R4 ;  /* 0x0000000e1004723c */ /* 0x040fe40000041804 */
[----:B-1----:R-:W-:Y:S04]  /*34640*/  STL.64 [R1+0xd0], R24 ;  /* 0x0000d01801007387 */ /* 0x002fe80000100a00 */
[----:B------:R-:W-:Y:S04]  /*34650*/  STL.64 [R1+0xd8], R26 ;  /* 0x0000d81a01007387 */ /* 0x000fe80000100a00 */
[----:B------:R-:W0:Y:S04]  /*34660*/  LDSM.16.M88.4 R24, [R2+UR4+0xa000] ;  /* 0x00a000040218783b */ /* 0x000e280008000200 */
[----:B------:R-:W-:Y:S04]  /*34670*/  STL.64 [R1+0x3310], R14 ;  /* 0x0033100e01007387 */ /* 0x000fe80000100a00 */
[----:B------:R-:W1:Y:S04]  /*34680*/  LDSM.16.M88.4 R12, [R2+UR4+0xb000] ;  /* 0x00b00004020c783b */ /* 0x000e680008000200 */
[----:B0-----:R0:W-:Y:S04]  /*34690*/  STL.64 [R1+0xc0], R24 ;  /* 0x0000c01801007387 */ /* 0x0011e80000100a00 */
[----:B------:R3:W-:Y:S04]  /*346a0*/  STL.64 [R1+0xc8], R26 ;  /* 0x0000c81a01007387 */ /* 0x0007e80000100a00 */
[----:B------:R-:W-:Y:S04]  /*346b0*/  STL.64 [R1+0x250], R4 ;  /* 0x0002500401007387 */ /* 0x000fe80000100a00 */
[----:B------:R-:W-:Y:S04]  /*346c0*/  STL.64 [R1+0x258], R6 ;  /* 0x0002580601007387 */ /* 0x000fe80000100a00 */
[----:B-1----:R-:W-:Y:S04]  /*346d0*/  STL.64 [R1+0xb0], R12 ;  /* 0x0000b00c01007387 */ /* 0x002fe80000100a00 */
[----:B------:R-:W-:Y:S04]  /*346e0*/  STL.64 [R1+0xb8], R14 ;  /* 0x0000b80e01007387 */ /* 0x000fe80000100a00 */
[----:B0-----:R-:W4:Y:S04]  /*346f0*/  LDL.LU R24, [R1+0x390] ;  /* 0x0003900001187983 */ /* 0x001f280000300800 */
[----:B------:R-:W4:Y:S04]  /*34700*/  LDL.LU R25, [R1+0x394] ;  /* 0x0003940001197983 */ /* 0x000f280000300800 */
[----:B---3--:R-:W3:Y:S04]  /*34710*/  LDL.LU R26, [R1+0x398] ;  /* 0x00039800011a7983 */ /* 0x008ee80000300800 */
[----:B------:R-:W3:Y:S04]  /*34720*/  LDL.LU R27, [R1+0x39c] ;  /* 0x00039c00011b7983 */ /* 0x000ee80000300800 */
[----:B---3--:R0:W-:Y:S04]  /*34730*/  STL.64 [R1+0x3358], R26 ;  /* 0x0033581a01007387 */ /* 0x0081e80000100a00 */
[----:B----4-:R-:W-:Y:S04]  /*34740*/  STL.64 [R1+0x3350], R24 ;  /* 0x0033501801007387 */ /* 0x010fe80000100a00 */
[----:B0-----:R-:W3:Y:S01]  /*34750*/  LDL.LU.64 R26, [R1+0x28] ;  /* 0x00002800011a7983 */ /* 0x001ee20000300a00 */
[----:B--2---:R-:W-:Y:S06]  /*34760*/  HMMA.16816.F32.BF16 R20, R16, R10, R20 ;  /* 0x0000000a1014723c */ /* 0x004fec0000041814 */
[----:B------:R-:W-:-:S02]  /*34770*/  IMAD.MOV.U32 R5, RZ, RZ, R10 ;  /* 0x000000ffff057224 */ /* 0x000fc400078e000a */
[----:B------:R-:W-:Y:S02]  /*34780*/  IMAD.MOV.U32 R4, RZ, RZ, R11 ;  /* 0x000000ffff047224 */ /* 0x000fe400078e000b */
[----:B------:R-:W-:-:S05]  /*34790*/  IMAD.MOV.U32 R19, RZ, RZ, R2 ;  /* 0x000000ffff137224 */ /* 0x000fca00078e0002 */
[----:B------:R-:W0:Y:S04]  /*347a0*/  LDSM.16.M88.4 R8, [R19+UR4+0xc000] ;  /* 0x00c000041308783b */ /* 0x000e280008000200 */
[----:B---3--:R1:W-:Y:S04]  /*347b0*/  STL.64 [R1+0x3370], R26 ;  /* 0x0033701a01007387 */ /* 0x0083e80000100a00 */
[----:B-1----:R-:W2:Y:S04]  /*347c0*/  LDL.LU.64 R26, [R1+0x38] ;  /* 0x00003800011a7983 */ /* 0x002ea80000300a00 */
[----:B------:R-:W3:Y:S04]  /*347d0*/  LDL.LU R12, [R1+0x3a0] ;  /* 0x0003a000010c7983 */ /* 0x000ee80000300800 */
[----:B------:R-:W3:Y:S04]  /*347e0*/  LDL.LU R13, [R1+0x3a4] ;  /* 0x0003a400010d7983 */ /* 0x000ee80000300800 */
[----:B------:R-:W4:Y:S04]  /*347f0*/  LDL.LU R14, [R1+0x3a8] ;  /* 0x0003a800010e7983 */ /* 0x000f280000300800 */
[----:B------:R-:W4:Y:S01]  /*34800*/  LDL.LU R15, [R1+0x3ac] ;  /* 0x0003ac00010f7983 */ /* 0x000f220000300800 */
[----:B------:R-:W-:-:S03]  /*34810*/  IMAD.MOV.U32 R28, RZ, RZ, R0 ;  /* 0x000000ffff1c7224 */ /* 0x000fc600078e0000 */
[----:B----4-:R-:W-:Y:S04]  /*34820*/  STL.64 [R1+0x3368], R14 ;  /* 0x0033680e01007387 */ /* 0x010fe80000100a00 */
[----:B---3--:R1:W-:Y:S04]  /*34830*/  STL.64 [R1+0x3360], R12 ;  /* 0x0033600c01007387 */ /* 0x0083e80000100a00 */
[----:B-1----:R-:W3:Y:S04]  /*34840*/  LDL.LU R12, [R1+0x380] ;  /* 0x00038000010c7983 */ /* 0x002ee80000300800 */
[----:B------:R-:W3:Y:S04]  /*34850*/  LDL.LU R13, [R1+0x384] ;  /* 0x00038400010d7983 */ /* 0x000ee80000300800 */
[----:B------:R-:W3:Y:S04]  /*34860*/  LDL.LU R14, [R1+0x388] ;  /* 0x00038800010e7983 */ /* 0x000ee80000300800 */
[----:B------:R-:W3:Y:S04]  /*34870*/  LDL.LU R15, [R1+0x38c] ;  /* 0x00038c00010f7983 */ /* 0x000ee80000300800 */
[----:B------:R1:W-:Y:S04]  /*34880*/  STL [R1+0x3328], R4 ;  /* 0x0033280401007387 */ /* 0x0003e80000100800 */
[----:B------:R4:W-:Y:S04]  /*34890*/  STL [R1+0x3324], R5 ;  /* 0x0033240501007387 */ /* 0x0009e80000100800 */
[----:B-1----:R-:W2:Y:S04]  /*348a0*/  LDL.LU R4, [R1+0x370] ;  /* 0x0003700001047983 */ /* 0x002ea80000300800 */
[----:B----4-:R-:W2:Y:S04]  /*348b0*/  LDL.LU R5, [R1+0x374] ;  /* 0x0003740001057983 */ /* 0x010ea80000300800 */
[----:B------:R-:W2:Y:S04]  /*348c0*/  LDL.LU R6, [R1+0x378] ;  /* 0x0003780001067983 */ /* 0x000ea80000300800 */
[----:B------:R-:W2:Y:S04]  /*348d0*/  LDL.LU R7, [R1+0x37c] ;  /* 0x00037c0001077983 */ /* 0x000ea80000300800 */
[----:B------:R-:W-:Y:S04]  /*348e0*/  STL [R1+0x2f3c], R20 ;  /* 0x002f3c1401007387 */ /* 0x000fe80000100800 */
[----:B------:R-:W-:Y:S04]  /*348f0*/  STL [R1+0x2f38], R21 ;  /* 0x002f381501007387 */ /* 0x000fe80000100800 */
[----:B------:R-:W-:Y:S04]  /*34900*/  STL [R1+0x2f34], R22 ;  /* 0x002f341601007387 */ /* 0x000fe80000100800 */
[----:B------:R1:W-:Y:S04]  /*34910*/  STL [R1+0x2f30], R23 ;  /* 0x002f301701007387 */ /* 0x0003e80000100800 */
[----:B-1----:R-:W4:Y:S04]  /*34920*/  LDL.LU.64 R22, [R1+0x8] ;  /* 0x0000080001167983 */ /* 0x002f280000300a00 */
[----:B0-----:R-:W-:Y:S04]  /*34930*/  STL.64 [R1+0x70], R8 ;  /* 0x0000700801007387 */ /* 0x001fe80000100a00 */
[----:B------:R-:W-:Y:S04]  /*34940*/  STL.64 [R1+0x78], R10 ;  /* 0x0000780a01007387 */ /* 0x000fe80000100a00 */
[----:B------:R-:W0:Y:S04]  /*34950*/  LDSM.16.M88.4 R8, [R19+UR4+0xd000] ;  /* 0x00d000041308783b */ /* 0x000e280008000200 */
[----:B0-----:R-:W-:Y:S01]  /*34960*/  STL.64 [R1+0xa0], R8 ;  /* 0x0000a00801007387 */ /* 0x001fe20000100a00 */
[----:B------:R-:W-:-:S03]  /*34970*/  IMAD.MOV.U32 R29, RZ, RZ, R8 ;  /* 0x000000ffff1d7224 */ /* 0x000fc600078e0008 */
[----:B------:R-:W-:Y:S01]  /*34980*/  STL.64 [R1+0xa8], R10 ;  /* 0x0000a80a01007387 */ /* 0x000fe20000100a00 */
[----:B------:R-:W-:-:S03]  /*34990*/  IMAD.MOV.U32 R0, RZ, RZ, R9 ;  /* 0x000000ffff007224 */ /* 0x000fc600078e0009 */
[----:B------:R-:W0:Y:S04]  /*349a0*/  LDSM.16.M88.4 R8, [R19+UR4+0xe000] ;  /* 0x00e000041308783b */ /* 0x000e280008000200 */
[----:B------:R-:W-:Y:S04]  /*349b0*/  STL [R1+0x3330], R29 ;  /* 0x0033301d01007387 */ /* 0x000fe80000100800 */
[----:B------:R-:W-:Y:S04]  /*349c0*/  STL [R1+0x332c], R0 ;  /* 0x00332c0001007387 */ /* 0x000fe80000100800 */
[----:B------:R-:W1:Y:S04]  /*349d0*/  LDSM.16.M88.4 R16, [R19+UR4+0xf000] ;  /* 0x00f000041310783b */ /* 0x000e680008000200 */
[----:B0-----:R0:W-:Y:S01]  /*349e0*/  STL.64 [R1+0x98], R10 ;  /* 0x0000980a01007387 */ /* 0x0011e20000100a00 */
[----:B------:R-:W-:-:S02]  /*349f0*/  IMAD.MOV.U32 R3, RZ, RZ, R8 ;  /* 0x000000ffff037224 */ /* 0x000fc400078e0008 */
[----:B------:R-:W-:Y:S01]  /*34a00*/  IMAD.MOV.U32 R2, RZ, RZ, R9 ;  /* 0x000000ffff027224 */ /* 0x000fe200078e0009 */
[----:B0-----:R-:W2:Y:S04]  /*34a10*/  LDL.LU.64 R10, [R1+0x3380] ;  /* 0x00338000010a7983 */ /* 0x001ea80000300a00 */
[----:B------:R-:W2:Y:S04]  /*34a20*/  LDL.LU.64 R8, [R1+0x3378] ;  /* 0x0033780001087983 */ /* 0x000ea80000300a00 */
[----:B------:R-:W-:Y:S04]  /*34a30*/  STL [R1+0x3334], R3 ;  /* 0x0033340301007387 */ /* 0x000fe80000100800 */
[----:B-1----:R-:W-:Y:S04]  /*34a40*/  STL.64 [R1+0x80], R16 ;  /* 0x0000801001007387 */ /* 0x002fe80000100a00 */
[----:B------:R-:W-:Y:S04]  /*34a50*/  STL.64 [R1+0x88], R18 ;  /* 0x0000881201007387 */ /* 0x000fe80000100a00 */
[----:B------:R-:W0:Y:S04]  /*34a60*/  LDSM.16.MT88.4 R16, [R28+UR4+0x2080] ;  /* 0x002080041c10783b */ /* 0x000e280008004200 */
[----:B0-----:R-:W-:Y:S04]  /*34a70*/  STL [R1+0x31c8], R19 ;  /* 0x0031c81301007387 */ /* 0x001fe80000100800 */
[----:B------:R0:W-:Y:S04]  /*34a80*/  STL [R1+0x3238], R18 ;  /* 0x0032381201007387 */ /* 0x0001e80000100800 */
[----:B------:R-:W-:Y:S04]  /*34a90*/  STL.64 [R1+0x3230], R16 ;  /* 0x0032301001007387 */ /* 0x000fe80000100a00 */
[----:B0-----:R-:W4:Y:S01]  /*34aa0*/  LDL.LU.64 R18, [R1+0x18] ;  /* 0x0000180001127983 */ /* 0x001f220000300a00 */
[----:B--2---:R-:W-:-:S15]  /*34ab0*/  HMMA.16816.F32.BF16 R4, R8, R26, R4 ;  /* 0x0000001a0804723c */ /* 0x004fde0000041804 */
[----:B------:R-:W-:-:S08]  /*34ac0*/  NOP ;  /* 0x0000000000007918 */ /* 0x000fd00000000000 */
[----:B------:R-:W-:Y:S04]  /*34ad0*/  STL.64 [R1+0x240], R4 ;  /* 0x0002400401007387 */ /* 0x000fe80000100a00 */
[----:B------:R0:W-:Y:S02]  /*34ae0*/  STL.64 [R1+0x248], R6 ;  /* 0x0002480601007387 */ /* 0x0001e40000100a00 */
[----:B0-----:R-:W-:Y:S02]  /*34af0*/  IMAD.MOV.U32 R7, RZ, RZ, R26 ;  /* 0x000000ffff077224 */ /* 0x001fe400078e001a */
[----:B------:R-:W-:Y:S02]  /*34b00*/  IMAD.MOV.U32 R6, RZ, RZ, R27 ;  /* 0x000000ffff067224 */ /* 0x000fe400078e001b */
[----:B------:R-:W3:Y:S02]  /*34b10*/  LDL.LU.64 R26, [R1+0x3370] ;  /* 0x00337000011a7983 */ /* 0x000ee40000300a00 */
[----:B---3--:R-:W-:Y:S06]  /*34b20*/  HMMA.16816.F32.BF16 R12, R8, R26, R12 ;  /* 0x0000001a080c723c */ /* 0x008fec000004180c */
[----:B------:R-:W-:-:S02]  /*34b30*/  IMAD.MOV.U32 R5, RZ, RZ, R26 ;  /* 0x000000ffff057224 */ /* 0x000fc400078e001a */
[----:B------:R-:W-:-:S15]  /*34b40*/  IMAD.MOV.U32 R28, RZ, RZ, R27 ;  /* 0x000000ffff1c7224 */ /* 0x000fde00078e001b */
[----:B------:R-:W-:Y:S04]  /*34b50*/  STL.64 [R1+0x230], R12 ;  /* 0x0002300c01007387 */ /* 0x000fe80000100a00 */
[----:B------:R0:W-:Y:S04]  /*34b60*/  STL.64 [R1+0x238], R14 ;  /* 0x0002380e01007387 */ /* 0x0001e80000100a00 */
[----:B0-----:R-:W2:Y:S04]  /*34b70*/  LDL.LU.64 R14, [R1+0x3368] ;  /* 0x00336800010e7983 */ /* 0x001ea80000300a00 */
[----:B------:R-:W2:Y:S04]  /*34b80*/  LDL.LU.64 R12, [R1+0x3360] ;  /* 0x00336000010c7983 */ /* 0x000ea80000300a00 */
[----:B------:R-:W3:Y:S04]  /*34b90*/  LDL.LU.64 R26, [R1+0x3358] ;  /* 0x00335800011a7983 */ /* 0x000ee80000300a00 */
[----:B------:R-:W3:Y:S01]  /*34ba0*/  LDL.LU.64 R24, [R1+0x3350] ;  /* 0x0033500001187983 */ /* 0x000ee20000300a00 */
[----:B----4-:R-:W-:Y:S01]  /*34bb0*/  IMAD.MOV.U32 R0, RZ, RZ, R18 ;  /* 0x000000ffff007224 */ /* 0x010fe200078e0012 */
[----:B------:R-:W-:Y:S01]  /*34bc0*/  MOV R4, R19 ;  /* 0x0000001300047202 */ /* 0x000fe20000000f00 */
[----:B---3--:R-:W-:-:S15]  /*34bd0*/  HMMA.16816.F32.BF16 R24, R8, R18, R24 ;  /* 0x000000120818723c */ /* 0x008fde0000041818 */
[----:B------:R-:W-:-:S08]  /*34be0*/  NOP ;  /* 0x0000000000007918 */ /* 0x000fd00000000000 */
[----:B------:R-:W-:Y:S04]  /*34bf0*/  STL.64 [R1+0x220], R24 ;  /* 0x0002201801007387 */ /* 0x000fe80000100a00 */
[----:B------:R0:W-:Y:S04]  /*34c00*/  STL.64 [R1+0x228], R26 ;  /* 0x0002281a01007387 */ /* 0x0001e80000100a00 */
[----:B0-----:R-:W3:Y:S04]  /*34c10*/  LDL.LU.64 R26, [R1+0x3348] ;  /* 0x00334800011a7983 */ /* 0x001ee80000300a00 */
[----:B------:R-:W4:Y:S04]  /*34c20*/  LDL.LU.64 R24, [R1+0x3340] ;  /* 0x0033400001187983 */ /* 0x000f280000300a00 */
[----:B------:R-:W3:Y:S04]  /*34c30*/  LDL.LU R16, [R1+0x4a0] ;  /* 0x0004a00001107983 */ /* 0x000ee80000300800 */
[----:B------:R-:W3:Y:S04]  /*34c40*/  LDL.LU R17, [R1+0x4a4] ;  /* 0x0004a40001117983 */ /* 0x000ee80000300800 */
[----:B------:R-:W4:Y:S04]  /*34c50*/  LDL.LU R18, [R1+0x4a8] ;  /* 0x0004a80001127983 */ /* 0x000f280000300800 */
[----:B------:R-:W4:Y:S01]  /*34c60*/  LDL.LU R19, [R1+0x4ac] ;  /* 0x0004ac0001137983 */ /* 0x000f220000300800 */
[----:B--2---:R-:W-:Y:S03]  /*34c70*/  HMMA.16816.F32.BF16 R12, R8, R22, R12 ;  /* 0x00000016080c723c */ /* 0x004fe6000004180c */
[----:B----4-:R-:W-:Y:S04]  /*34c80*/  STL.64 [R1+0x3270], R18 ;  /* 0x0032701201007387 */ /* 0x010fe80000100a00 */
[----:B---3--:R0:W-:Y:S04]  /*34c90*/  STL.64 [R1+0x3268], R16 ;  /* 0x0032681001007387 */ /* 0x0081e80000100a00 */
[----:B0-----:R-:W2:Y:S04]  /*34ca0*/  LDL.LU R16, [R1+0x4c0] ;  /* 0x0004c00001107983 */ /* 0x001ea80000300800 */
[----:B------:R-:W2:Y:S04]  /*34cb0*/  LDL.LU R17, [R1+0x4c4] ;  /* 0x0004c40001117983 */ /* 0x000ea80000300800 */
[----:B------:R-:W3:Y:S04]  /*34cc0*/  LDL.LU R18, [R1+0x4c8] ;  /* 0x0004c80001127983 */ /* 0x000ee80000300800 */
[----:B------:R-:W3:Y:S01]  /*34cd0*/  LDL.LU R19, [R1+0x4cc] ;  /* 0x0004cc0001137983 */ /* 0x000ee20000300800 */
[----:B------:R-:W-:-:S02]  /*34ce0*/  IMAD.MOV.U32 R3, RZ, RZ, R22 ;  /* 0x000000ffff037224 */ /* 0x000fc400078e0016 */
[----:B------:R-:W-:Y:S02]  /*34cf0*/  IMAD.MOV.U32 R29, RZ, RZ, R23 ;  /* 0x000000ffff1d7224 */ /* 0x000fe400078e0017 */
[----:B------:R-:W-:Y:S02]  /*34d00*/  IMAD.MOV.U32 R20, RZ, RZ, R12 ;  /* 0x000000ffff147224 */ /* 0x000fe400078e000c */
[----:B------:R-:W-:Y:S02]  /*34d10*/  IMAD.MOV.U32 R22, RZ, RZ, R14 ;  /* 0x000000ffff167224 */ /* 0x000fe400078e000e */
[----:B------:R-:W-:Y:S02]  /*34d20*/  IMAD.MOV.U32 R23, RZ, RZ, R15 ;  /* 0x000000ffff177224 */ /* 0x000fe400078e000f */
[----:B------:R-:W-:Y:S01]  /*34d30*/  IMAD.MOV.U32 R21, RZ, RZ, R13 ;  /* 0x000000ffff157224 */ /* 0x000fe200078e000d */
[----:B---3--:R0:W-:Y:S04]  /*34d40*/  STL.64 [R1+0x3280], R18 ;  /* 0x0032801201007387 */ /* 0x0081e80000100a00 */
[----:B--2---:R-:W-:Y:S01]  /*34d50*/  STL.64 [R1+0x3278], R16 ;  /* 0x0032781001007387 */ /* 0x004fe20000100a00 */
[----:B0-----:R-:W-:-:S02]  /*34d60*/  IMAD.MOV.U32 R18, RZ, RZ, R25 ;  /* 0x000000ffff127224 */ /* 0x001fc400078e0019 */
[----:B------:R-:W-:Y:S01]  /*34d70*/  IMAD.MOV.U32 R19, RZ, RZ, R24 ;  /* 0x000000ffff137224 */ /* 0x000fe200078e0018 */
[----:B------:R-:W2:Y:S04]  /*34d80*/  LDL.LU R25, [R1+0x333c] ;  /* 0x00333c0001197983 */ /* 0x000ea80000300800 */
[----:B------:R-:W2:Y:S04]  /*34d90*/  LDL.LU R24, [R1+0x3338] ;  /* 0x0033380001187983 */ /* 0x000ea80000300800 */
[----:B------:R-:W3:Y:S04]  /*34da0*/  LDL.LU R12, [R1+0x3c0] ;  /* 0x0003c000010c7983 */ /* 0x000ee80000300800 */
[----:B------:R-:W3:Y:S04]  /*34db0*/  LDL.LU R13, [R1+0x3c4] ;  /* 0x0003c400010d7983 */ /* 0x000ee80000300800 */
[----:B------:R-:W3:Y:S04]  /*34dc0*/  LDL.LU R14, [R1+0x3c8] ;  /* 0x0003c800010e7983 */ /* 0x000ee80000300800 */
[----:B------:R-:W3:Y:S04]  /*34dd0*/  LDL.LU R15, [R1+0x3cc] ;  /* 0x0003cc00010f7983 */ /* 0x000ee80000300800 */
[----:B------:R-:W-:Y:S04]  /*34de0*/  STL.64 [R1+0x2f48], R22 ;  /* 0x002f481601007387 */ /* 0x000fe80000100a00 */
[----:B------:R0:W-:Y:S04]  /*34df0*/  STL.64 [R1+0x2f40], R20 ;  /* 0x002f401401007387 */ /* 0x0001e80000100a00 */
[----:B0-----:R-:W4:Y:S04]  /*34e00*/  LDL.LU R20, [R1+0x3b0] ;  /* 0x0003b00001147983 */ /* 0x001f280000300800 */
[----:B------:R-:W4:Y:S04]  /*34e10*/  LDL.LU R21, [R1+0x3b4] ;  /* 0x0003b40001157983 */ /* 0x000f280000300800 */
[----:B------:R-:W4:Y:S04]  /*34e20*/  LDL.LU R22, [R1+0x3b8] ;  /* 0x0003b80001167983 */ /* 0x000f280000300800 */
[----:B------:R-:W4:Y:S04]  /*34e30*/  LDL.LU R23, [R1+0x3bc] ;  /* 0x0003bc0001177983 */ /* 0x000f280000300800 */
[----:B------:R0:W-:Y:S01]  /*34e40*/  STL.64 [R1+0x32a0], R26 ;  /* 0x0032a01a01007387 */ /* 0x0001e20000100a00 */
[----:B----4-:R-:W-:Y:S03]  /*34e50*/  HMMA.16816.F32.BF16 R20, R8, R26, R20 ;  /* 0x0000001a0814723c */ /* 0x010fe60000041814 */
[----:B--2---:R-:W-:Y:S04]  /*34e60*/  STL.64 [R1+0x3298], R24 ;  /* 0x0032981801007387 */ /* 0x004fe80000100a00 */
[----:B0-----:R-:W-:-:S02]  /*34e70*/  IMAD.MOV.U32 R26, RZ, RZ, R3 ;  /* 0x000000ffff1a7224 */ /* 0x001fc400078e0003 */
[----:B------:R-:W-:-:S14]  /*34e80*/  IMAD.MOV.U32 R27, RZ, RZ, R29 ;  /* 0x000000ffff1b7224 */ /* 0x000fdc00078e001d */
[----:B------:R-:W-:Y:S04]  /*34e90*/  STL.64 [R1+0x200], R20 ;  /* 0x0002001401007387 */ /* 0x000fe80000100a00 */
[----:B------:R-:W-:Y:S04]  /*34ea0*/  STL.64 [R1+0x208], R22 ;  /* 0x0002081601007387 */ /* 0x000fe80000100a00 */
[----:B------:R-:W2:Y:S04]  /*34eb0*/  LDL.LU R3, [R1+0x3334] ;  /* 0x0033340001037983 */ /* 0x000ea80000300800 */
[----:B------:R-:W4:Y:S04]  /*34ec0*/  LDL.LU R29, [R1+0x3330] ;  /* 0x00333000011d7983 */ /* 0x000f280000300800 */
[----:B------:R0:W-:Y:S02]  /*34ed0*/  STL.64 [R1+0x32b0], R26 ;  /* 0x0032b01a01007387 */ /* 0x0001e40000100a00 */
[----:B0-----:R-:W-:-:S02]  /*34ee0*/  IMAD.MOV.U32 R26, RZ, RZ, R0 ;  /* 0x000000ffff1a7224 */ /* 0x001fc400078e0000 */
[----:B------:R-:W-:Y:S01]  /*34ef0*/  IMAD.MOV.U32 R27, RZ, RZ, R4 ;  /* 0x000000ffff1b7224 */ /* 0x000fe200078e0004 */
[----:B------:R-:W2:Y:S04]  /*34f00*/  LDL.LU R0, [R1+0x332c] ;  /* 0x00332c0001007983 */ /* 0x000ea80000300800 */
[----:B------:R-:W2:Y:S04]  /*34f10*/  LDL.LU R4, [R1+0x3328] ;  /* 0x0033280001047983 */ /* 0x000ea80000300800 */
[----:B------:R0:W-:Y:S02]  /*34f20*/  STL.64 [R1+0x32c8], R26 ;  /* 0x0032c81a01007387 */ /* 0x0001e40000100a00 */
[----:B0-----:R-:W-:-:S02]  /*34f30*/  IMAD.MOV.U32 R26, RZ, RZ, R5 ;  /* 0x000000ffff1a7224 */ /* 0x001fc400078e0005 */
[----:B------:R-:W2:Y:S01]  /*34f40*/  LDL.LU R5, [R1+0x3324] ;  /* 0x0033240001057983 */ /* 0x000ea20000300800 */
[----:B---3--:R-:W-:Y:S01]  /*34f50*/  HMMA.16816.F32.BF16 R12, R8, R18, R12 ;  /* 0x00000012080c723c */ /* 0x008fe2000004180c */
[----:B------:R-:W-:Y:S02]  /*34f60*/  IMAD.MOV.U32 R27, RZ, RZ, R28 ;  /* 0x000000ffff1b7224 */ /* 0x000fe400078e001c */
[----:B------:R-:W3:Y:S04]  /*34f70*/  LDL.LU R28, [R1+0x3320] ;  /* 0x00332000011c7983 */ /* 0x000ee80000300800 */
[----:B------:R0:W-:Y:S02]  /*34f80*/  STL.64 [R1+0x32e0], R26 ;  /* 0x0032e01a01007387 */ /* 0x0001e40000100a00 */
[----:B0-----:R-:W-:Y:S01]  /*34f90*/  IMAD.MOV.U32 R26, RZ, RZ, R7 ;  /* 0x000000ffff1a7224 */ /* 0x001fe200078e0007 */
[----:B------:R-:W-:Y:S01]  /*34fa0*/  MOV R27, R6 ;  /* 0x00000006001b7202 */ /* 0x000fe20000000f00 */
[----:B----4-:R-:W-:-:S02]  /*34fb0*/  IMAD.MOV.U32 R20, RZ, RZ, R29 ;  /* 0x000000ffff147224 */ /* 0x010fc400078e001d */
[----:B------:R-:W4:Y:S01]  /*34fc0*/  LDL.LU R29, [R1+0x331c] ;  /* 0x00331c00011d7983 */ /* 0x000f220000300800 */
[----:B--2---:R-:W-:-:S03]  /*34fd0*/  IMAD.MOV.U32 R21, RZ, RZ, R0 ;  /* 0x000000ffff157224 */ /* 0x004fc600078e0000 */
[----:B------:R-:W2:Y:S04]  /*34fe0*/  LDL.LU R0, [R1+0x3318] ;  /* 0x0033180001007983 */ /* 0x000ea80000300800 */
[----:B------:R0:W-:Y:S04]  /*34ff0*/  STL.64 [R1+0x3308], R26 ;  /* 0x0033081a01007387 */ /* 0x0001e80000100a00 */
[----:B------:R-:W3:Y:S04]  /*35000*/  LDL.LU R24, [R1+0x3e0] ;  /* 0x0003e00001187983 */ /* 0x000ee80000300800 */
[----:B------:R-:W3:Y:S01]  /*35010*/  LDL.LU R25, [R1+0x3e4] ;  /* 0x0003e40001197983 */ /* 0x000ee20000300800 */
[----:B------:R-:W-:-:S03]  /*35020*/  IMAD.MOV.U32 R23, RZ, RZ, R4 ;  /* 0x000000ffff177224 */ /* 0x000fc600078e0004 */
[----:B0-----:R-:W3:Y:S04]  /*35030*/  LDL.LU R26, [R1+0x3e8] ;  /* 0x0003e800011a7983 */ /* 0x001ee80000300800 */
[----:B------:R-:W3:Y:S04]  /*35040*/  LDL.LU R27, [R1+0x3ec] ;  /* 0x0003ec00011b7983 */ /* 0x000ee80000300800 */
[----:B------:R-:W-:Y:S01]  /*35050*/  STL.64 [R1+0x3228], R20 ;  /* 0x0032281401007387 */ /* 0x000fe20000100a00 */
[----:B------:R-:W-:-:S03]  /*35060*/  IMAD.MOV.U32 R22, RZ, RZ, R5 ;  /* 0x000000ffff167224 */ /* 0x000fc600078e0005 */
[----:B------:R-:W4:Y:S04]  /*35070*/  LDL.LU R4, [R1+0x3d0] ;  /* 0x0003d00001047983 */ /* 0x000f280000300800 */
[----:B------:R-:W4:Y:S04]  /*35080*/  LDL.LU R5, [R1+0x3d4] ;  /* 0x0003d40001057983 */ /* 0x000f280000300800 */
[----:B------:R-:W4:Y:S04]  /*35090*/  LDL.LU R6, [R1+0x3d8] ;  /* 0x0003d80001067983 */ /* 0x000f280000300800 */
[----:B------:R-:W4:Y:S04]  /*350a0*/  LDL.LU R7, [R1+0x3dc] ;  /* 0x0003dc0001077983 */ /* 0x000f280000300800 */
[----:B------:R-:W-:Y:S04]  /*350b0*/  STL.64 [R1+0x1f0], R12 ;  /* 0x0001f00c01007387 */ /* 0x000fe80000100a00 */
[----:B------:R0:W-:Y:S04]  /*350c0*/  STL.64 [R1+0x1f8], R14 ;  /* 0x0001f80e01007387 */ /* 0x0001e80000100a00 */
[----:B0-----:R-:W3:Y:S04]  /*350d0*/  LDL.LU.64 R14, [R1+0x3310] ;  /* 0x00331000010e7983 */ /* 0x001ee80000300a00 */
[----:B------:R0:W-:Y:S04]  /*350e0*/  STL.64 [R1+0x32a8], R18 ;  /* 0x0032a81201007387 */ /* 0x0001e80000100a00 */
[----:B------:R-:W2:Y:S04]  /*350f0*/  LDL.LU R16, [R1+0x420] ;  /* 0x0004200001107983 */ /* 0x000ea80000300800 */
[----:B------:R-:W2:Y:S04]  /*35100*/  LDL.LU R17, [R1+0x424] ;  /* 0x0004240001117983 */ /* 0x000ea80000300800 */
[----:B0-----:R-:W4:Y:S04]  /*35110*/  LDL.LU R18, [R1+0x428] ;  /* 0x0004280001127983 */ /* 0x001f280000300800 */
[----:B------:R-:W4:Y:S04]  /*35120*/  LDL.LU R19, [R1+0x42c] ;  /* 0x00042c0001137983 */ /* 0x000f280000300800 */
[----:B----4-:R-:W-:Y:S04]  /*35130*/  STL.64 [R1+0x32c0], R18 ;  /* 0x0032c01201007387 */ /* 0x010fe80000100a00 */
[----:B--2---:R0:W-:Y:S04]  /*35140*/  STL.64 [R1+0x32b8], R16 ;  /* 0x0032b81001007387 */ /* 0x0041e80000100a00 */
[----:B0-----:R-:W2:Y:S04]  /*35150*/  LDL.LU R16, [R1+0x410] ;  /* 0x0004100001107983 */ /* 0x001ea80000300800 */
[----:B------:R-:W2:Y:S04]  /*35160*/  LDL.LU R17, [R1+0x414] ;  /* 0x0004140001117983 */ /* 0x000ea80000300800 */
[----:B------:R-:W4:Y:S04]  /*35170*/  LDL.LU R18, [R1+0x418] ;  /* 0x0004180001127983 */ /* 0x000f280000300800 */
[----:B------:R-:W4:Y:S01]  /*35180*/  LDL.LU R19, [R1+0x41c] ;  /* 0x00041c0001137983 */ /* 0x000f220000300800 */
[C---:B---3--:R-:W-:Y:S03]  /*35190*/  HMMA.16816.F32.BF16 R24, R8.reuse, R14, R24 ;  /* 0x0000000e0818723c */ /* 0x048fe60000041818 */
[----:B----4-:R-:W-:Y:S04]  /*351a0*/  STL.64 [R1+0x32d8], R18 ;  /* 0x0032d81201007387 */ /* 0x010fe80000100a00 */
[----:B--2---:R0:W-:Y:S04]  /*351b0*/  STL.64 [R1+0x32d0], R16 ;  /* 0x0032d01001007387 */ /* 0x0041e80000100a00 */
[----:B0-----:R-:W2:Y:S04]  /*351c0*/  LDL.LU R16, [R1+0x400] ;  /* 0x0004000001107983 */ /* 0x001ea80000300800 */
[----:B------:R-:W2:Y:S04]  /*351d0*/  LDL.LU R17, [R1+0x404] ;  /* 0x0004040001117983 */ /* 0x000ea80000300800 */
[----:B------:R-:W3:Y:S04]  /*351e0*/  LDL.LU R18, [R1+0x408] ;  /* 0x0004080001127983 */ /* 0x000ee80000300800 */
[----:B------:R-:W3:Y:S01]  /*351f0*/  LDL.LU R19, [R1+0x40c] ;  /* 0x00040c0001137983 */ /* 0x000ee20000300800 */
[----:B------:R-:W-:Y:S03]  /*35200*/  HMMA.16816.F32.BF16 R8, R8, R22, R4 ;  /* 0x000000160808723c */ /* 0x000fe60000041804 */
        /* <DEDUP_REMOVED lines=8> */
[----:B0-----:R-:W2:Y:S04]  /*35290*/  LDL.LU.64 R26, [R1+0x3308] ;  /* 0x00330800011a7983 */ /* 0x001ea80000300a00 */
[----:B------:R0:W-:Y:S04]  /*352a0*/  STL.64 [R1+0x3288], R14 ;  /* 0x0032880e01007387 */ /* 0x0001e80000100a00 */
[----:B------:R-:W3:Y:S04]  /*352b0*/  LDL.LU R12, [R1+0x440] ;  /* 0x00044000010c7983 */ /* 0x000ee80000300800 */
[----:B------:R-:W3:Y:S04]  /*352c0*/  LDL.LU R13, [R1+0x444] ;  /* 0x00044400010d7983 */ /* 0x000ee80000300800 */
[----:B0-----:R-:W3:Y:S04]  /*352d0*/  LDL.LU R14, [R1+0x448] ;  /* 0x00044800010e7983 */ /* 0x001ee80000300800 */
[----:B------:R-:W3:Y:S04]  /*352e0*/  LDL.LU R15, [R1+0x44c] ;  /* 0x00044c00010f7983 */ /* 0x000ee80000300800 */
[----:B------:R-:W2:Y:S04]  /*352f0*/  LDL.LU.64 R6, [R1+0x3300] ;  /* 0x0033000001067983 */ /* 0x000ea80000300a00 */
[----:B------:R-:W2:Y:S04]  /*35300*/  LDL.LU.64 R4, [R1+0x32f8] ;  /* 0x0032f80001047983 */ /* 0x000ea80000300a00 */
[----:B------:R0:W-:Y:S04]  /*35310*/  STL.64 [R1+0x1e0], R8 ;  /* 0x0001e00801007387 */ /* 0x0001e80000100a00 */
[----:B------:R1:W-:Y:S04]  /*35320*/  STL.64 [R1+0x1e8], R10 ;  /* 0x0001e80a01007387 */ /* 0x0003e80000100a00 */
[----:B0-----:R-:W4:Y:S04]  /*35330*/  LDL.LU R8, [R1+0x430] ;  /* 0x0004300001087983 */ /* 0x001f280000300800 */
[----:B------:R-:W4:Y:S04]  /*35340*/  LDL.LU R9, [R1+0x434] ;  /* 0x0004340001097983 */ /* 0x000f280000300800 */
[----:B-1----:R-:W4:Y:S04]  /*35350*/  LDL.LU R10, [R1+0x438] ;  /* 0x00043800010a7983 */ /* 0x002f280000300800 */
[----:B------:R-:W4:Y:S01]  /*35360*/  LDL.LU R11, [R1+0x43c] ;  /* 0x00043c00010b7983 */ /* 0x000f220000300800 */
[----:B--2---:R-:W-:Y:S03]  /*35370*/  HMMA.16816.F32.BF16 R24, R4, R26, R16 ;  /* 0x0000001a0418723c */ /* 0x004fe60000041810 */
[----:B------:R-:W2:Y:S04]  /*35380*/  LDL.LU.64 R18, [R1+0x32f0] ;  /* 0x0032f00001127983 */ /* 0x000ea80000300a00 */
[----:B------:R-:W2:-:S15]  /*35390*/  LDL.LU.64 R16, [R1+0x32e8] ;  /* 0x0032e80001107983 */ /* 0x000e9e0000300a00 */
[----:B------:R-:W-:-:S01]  /*353a0*/  NOP ;  /* 0x0000000000007918 */ /* 0x000fc20000000000 */
[----:B------:R-:W-:Y:S04]  /*353b0*/  STL.64 [R1+0x190], R24 ;  /* 0x0001901801007387 */ /* 0x000fe80000100a00 */
        /* <DEDUP_REMOVED lines=17> */
[----:B------:R-:W3:-:S15]  /*354d0*/  LDL.LU.64 R18, [R1+0x32a8] ;  /* 0x0032a80001127983 */ /* 0x000ede0000300a00 */
[----:B------:R-:W-:-:S06]  /*354e0*/  NOP ;  /* 0x0000000000007918 */ /* 0x000fcc0000000000 */
[----:B------:R-:W-:Y:S04]  /*354f0*/  STL.64 [R1+0x160], R24 ;  /* 0x0001601801007387 */ /* 0x000fe80000100a00 */
[----:B------:R0:W-:Y:S04]  /*35500*/  STL.64 [R1+0x168], R26 ;  /* 0x0001681a01007387 */ /* 0x0001e80000100a00 */
[----:B0-----:R-:W4:Y:S04]  /*35510*/  LDL.LU.64 R26, [R1+0x32a0] ;  /* 0x0032a000011a7983 */ /* 0x001f280000300a00 */
[----:B------:R-:W2:Y:S01]  /*35520*/  LDL.LU.64 R24, [R1+0x3298] ;  /* 0x0032980001187983 */ /* 0x000ea20000300a00 */
[----:B----4-:R-:W-:-:S15]  /*35530*/  HMMA.16816.F32.BF16 R8, R4, R26, R8 ;  /* 0x0000001a0408723c */ /* 0x010fde0000041808 */
[----:B------:R-:W-:-:S08]  /*35540*/  NOP ;  /* 0x0000000000007918 */ /* 0x000fd00000000000 */
[----:B------:R-:W-:Y:S04]  /*35550*/  STL.64 [R1+0x150], R8 ;  /* 0x0001500801007387 */ /* 0x000fe80000100a00 */
[----:B------:R-:W-:Y:S04]  /*35560*/  STL.64 [R1+0x158], R10 ;  /* 0x0001580a01007387 */ /* 0x000fe80000100a00 */
[----:B------:R-:W0:Y:S01]  /*35570*/  LDSM.16.MT88.4 R8, [R0+UR4+0x2000] ;  /* 0x002000040008783b */ /* 0x000e220008004200 */
[----:B---3--:R-:W-:Y:S03]  /*35580*/  HMMA.16816.F32.BF16 R16, R4, R18, R12 ;  /* 0x000000120410723c */ /* 0x008fe6000004180c */
[----:B------:R-:W2:Y:S04]  /*35590*/  LDL.LU R26, [R1+0x4b8] ;  /* 0x0004b800011a7983 */ /* 0x000ea80000300800 */
[----:B------:R-:W2:Y:S04]  /*355a0*/  LDL.LU R27, [R1+0x4bc] ;  /* 0x0004bc00011b7983 */ /* 0x000ea80000300800 */
[----:B0-----:R-:W-:Y:S04]  /*355b0*/  STL.64 [R1+0x3168], R10 ;  /* 0x0031680a01007387 */ /* 0x001fe80000100a00 */
[----:B------:R0:W-:Y:S02]  /*355c0*/  STL.64 [R1+0x3160], R8 ;  /* 0x0031600801007387 */ /* 0x0001e40000100a00 */
[----:B0-----:R-:W-:-:S02]  /*355d0*/  IMAD.MOV.U32 R8, RZ, RZ, R29 ;  /* 0x000000ffff087224 */ /* 0x001fc400078e001d */
[----:B------:R-:W-:Y:S01]  /*355e0*/  IMAD.MOV.U32 R9, RZ, RZ, R28 ;  /* 0x000000ffff097224 */ /* 0x000fe200078e001c */
[----:B------:R-:W3:Y:S04]  /*355f0*/  LDL.LU R29, [R1+0x3294] ;  /* 0x00329400011d7983 */ /* 0x000ee80000300800 */
[----:B------:R-:W4:Y:S04]  /*35600*/  LDL.LU R28, [R1+0x3290] ;  /* 0x00329000011c7983 */ /* 0x000f280000300800 */
[----:B------:R-:W3:Y:S04]  /*35610*/  LDL.LU.64 R14, [R1+0x3288] ;  /* 0x00328800010e7983 */ /* 0x000ee80000300a00 */
[----:B------:R-:W-:Y:S04]  /*35620*/  STL.64 [R1+0x140], R16 ;  /* 0x0001401001007387 */ /* 0x000fe80000100a00 */
[----:B------:R0:W-:Y:S04]  /*35630*/  STL.64 [R1+0x148], R18 ;  /* 0x0001481201007387 */ /* 0x0001e80000100a00 */
[----:B0-----:R-:W3:Y:S04]  /*35640*/  LDL.LU.64 R18, [R1+0x3280] ;  /* 0x0032800001127983 */ /* 0x001ee80000300a00 */
[----:B------:R-:W3:Y:S01]  /*35650*/  LDL.LU.64 R16, [R1+0x3278] ;  /* 0x0032780001107983 */ /* 0x000ee20000300a00 */
[C---:B--2---:R-:W-:Y:S06]  /*35660*/  HMMA.16816.F32.BF16 R24, R4.reuse, R22, R24 ;  /* 0x000000160418723c */ /* 0x044fec0000041818 */
[----:B---3--:R-:W-:Y:S01]  /*35670*/  HMMA.16816.F32.BF16 R12, R4, R14, R16 ;  /* 0x0000000e040c723c */ /* 0x008fe20000041810 */
[----:B------:R-:W2:Y:S04]  /*35680*/  LDL.LU.64 R18, [R1+0x3270] ;  /* 0x0032700001127983 */ /* 0x000ea80000300a00 */
[----:B------:R-:W2:-:S15]  /*35690*/  LDL.LU.64 R16, [R1+0x3268] ;  /* 0x0032680001107983 */ /* 0x000e9e0000300a00 */
[----:B------:R-:W-:-:S03]  /*356a0*/  NOP ;  /* 0x0000000000007918 */ /* 0x000fc60000000000 */
[----:B------:R-:W-:Y:S04]  /*356b0*/  STL.64 [R1+0x130], R12 ;  /* 0x0001300c01007387 */ /* 0x000fe80000100a00 */
[----:B------:R0:W-:Y:S04]  /*356c0*/  STL.64 [R1+0x138], R14 ;  /* 0x0001380e01007387 */ /* 0x0001e80000100a00 */
[----:B0-----:R-:W2:Y:S04]  /*356d0*/  LDL.LU.64 R14, [R1+0x3260] ;  /* 0x00326000010e7983 */ /* 0x001ea80000300a00 */
[----:B------:R-:W2:Y:S04]  /*356e0*/  LDL.LU.64 R12, [R1+0x3258] ;  /* 0x00325800010c7983 */ /* 0x000ea80000300a00 */
[----:B------:R-:W3:Y:S04]  /*356f0*/  LDL.64 R4, [R1+0xd0] ;  /* 0x0000d00001047983 */ /* 0x000ee80000100a00 */
[----:B------:R-:W-:Y:S04]  /*35700*/  STL.64 [R1+0x2e10], R26 ;  /* 0x002e101a01007387 */ /* 0x000fe80000100a00 */
[----:B------:R0:W-:Y:S02]  /*35710*/  STL.64 [R1+0x2e08], R24 ;  /* 0x002e081801007387 */ /* 0x0001e40000100a00 */
[----:B0-----:R-:W-:-:S02]  /*35720*/  IMAD.MOV.U32 R24, RZ, RZ, R3 ;  /* 0x000000ffff187224 */ /* 0x001fc400078e0003 */
[----:B------:R-:W-:Y:S01]  /*35730*/  IMAD.MOV.U32 R25, RZ, RZ, R2 ;  /* 0x000000ffff197224 */ /* 0x000fe200078e0002 */
[----:B------:R-:W4:Y:S04]  /*35740*/  LDL.LU R3, [R1+0x3250] ;  /* 0x0032500001037983 */ /* 0x000f280000300800 */
[----:B------:R-:W4:Y:S04]  /*35750*/  LDL.LU R2, [R1+0x324c] ;  /* 0x00324c0001027983 */ /* 0x000f280000300800 */
[----:B------:R0:W-:Y:S04]  /*35760*/  STL.64 [R1+0x3220], R24 ;  /* 0x0032201801007387 */ /* 0x0001e80000100a00 */
[----:B0-----:R-:W4:Y:S04]  /*35770*/  LDL.LU R24, [R1+0x490] ;  /* 0x0004900001187983 */ /* 0x001f280000300800 */
[----:B------:R-:W4:Y:S04]  /*35780*/  LDL.LU R25, [R1+0x494] ;  /* 0x0004940001197983 */ /* 0x000f280000300800 */
[----:B------:R-:W4:Y:S04]  /*35790*/  LDL.LU R26, [R1+0x498] ;  /* 0x00049800011a7983 */ /* 0x000f280000300800 */
[----:B------:R-:W4:Y:S01]  /*357a0*/  LDL.LU R27, [R1+0x49c] ;  /* 0x00049c00011b7983 */ /* 0x000f220000300800 */
[----:B--2---:R-:W-:Y:S03]  /*357b0*/  HMMA.16816.F32.BF16 R20, R12, R8, R16 ;  /* 0x000000080c14723c */ /* 0x004fe60000041810 */
[----:B------:R-:W2:Y:S01]  /*357c0*/  LDL.LU R16, [R1+0x480] ;  /* 0x0004800001107983 */ /* 0x000ea20000300800 */
[----:B---3--:R-:W-:-:S02]  /*357d0*/  IMAD.MOV.U32 R11, RZ, RZ, R4 ;  /* 0x000000ffff0b7224 */ /* 0x008fc400078e0004 */
[----:B------:R-:W-:Y:S01]  /*357e0*/  IMAD.MOV.U32 R10, RZ, RZ, R5 ;  /* 0x000000ffff0a7224 */ /* 0x000fe200078e0005 */
[----:B----4-:R-:W-:-:S15]  /*357f0*/  HMMA.16816.F32.BF16 R24, R12, R4, R24 ;  /* 0x000000040c18723c */ /* 0x010fde0000041818 */
[----:B------:R-:W-:-:S01]  /*35800*/  NOP ;  /* 0x0000000000007918 */ /* 0x000fc20000000000 */
[----:B------:R0:W-:Y:S04]  /*35810*/  STL.64 [R1+0x50], R20 ;  /* 0x0000501401007387 */ /* 0x0001e80000100a00 */
[----:B------:R-:W-:Y:S04]  /*35820*/  STL.64 [R1+0x58], R22 ;  /* 0x0000581601007387 */ /* 0x000fe80000100a00 */
[----:B------:R-:W2:Y:S04]  /*35830*/  LDL.LU R17, [R1+0x484] ;  /* 0x0004840001117983 */ /* 0x000ea80000300800 */
[----:B------:R-:W2:Y:S04]  /*35840*/  LDL.LU R18, [R1+0x488] ;  /* 0x0004880001127983 */ /* 0x000ea80000300800 */
[----:B------:R-:W2:Y:S04]  /*35850*/  LDL.LU R19, [R1+0x48c] ;  /* 0x00048c0001137983 */ /* 0x000ea80000300800 */
[----:B0-----:R-:W2:Y:S04]  /*35860*/  LDL.64 R20, [R1+0xc0] ;  /* 0x0000c00001147983 */ /* 0x001ea80000100a00 */
[----:B------:R0:W-:Y:S04]  /*35870*/  STL.64 [R1+0x40], R24 ;  /* 0x0000401801007387 */ /* 0x0001e80000100a00 */
[----:B------:R1:W-:Y:S04]  /*35880*/  STL.64 [R1+0x48], R26 ;  /* 0x0000481a01007387 */ /* 0x0003e80000100a00 */
[----:B0-----:R-:W3:Y:S04]  /*35890*/  LDL.LU R24, [R1+0x460] ;  /* 0x0004600001187983 */ /* 0x001ee80000300800 */
[----:B------:R-:W3:Y:S04]  /*358a0*/  LDL.LU R25, [R1+0x464] ;  /* 0x0004640001197983 */ /* 0x000ee80000300800 */
[----:B-1----:R-:W3:Y:S04]  /*358b0*/  LDL.LU R26, [R1+0x468] ;  /* 0x00046800011a7983 */ /* 0x002ee80000300800 */
[----:B------:R-:W3:Y:S04]  /*358c0*/  LDL.LU R27, [R1+0x46c] ;  /* 0x00046c00011b7983 */ /* 0x000ee80000300800 */
[----:B------:R-:W3:Y:S04]  /*358d0*/  LDL.64 R4, [R1+0xb0] ;  /* 0x0000b00001047983 */ /* 0x000ee80000100a00 */
[----:B------:R-:W-:Y:S04]  /*358e0*/  STL.64 [R1+0x31d8], R10 ;  /* 0x0031d80a01007387 */ /* 0x000fe80000100a00 */
[----:B------:R0:W-:Y:S04]  /*358f0*/  STL.64 [R1+0x31d0], R8 ;  /* 0x0031d00801007387 */ /* 0x0001e80000100a00 */
[----:B0-----:R-:W4:Y:S04]  /*35900*/  LDL.LU R8, [R1+0x310] ;  /* 0x0003100001087983 */ /* 0x001f280000300800 */
[----:B------:R-:W4:Y:S04]  /*35910*/  LDL.LU R9, [R1+0x314] ;  /* 0x0003140001097983 */ /* 0x000f280000300800 */
[----:B------:R-:W2:Y:S04]  /*35920*/  LDL.LU R10, [R1+0x318] ;  /* 0x00031800010a7983 */ /* 0x000ea80000300800 */
[----:B------:R-:W2:Y:S04]  /*35930*/  LDL.LU R11, [R1+0x31c] ;  /* 0x00031c00010b7983 */ /* 0x000ea80000300800 */
[----:B--2---:R0:W-:Y:S04]  /*35940*/  STL.64 [R1+0x31e8], R10 ;  /* 0x0031e80a01007387 */ /* 0x0041e80000100a00 */
[----:B----4-:R1:W-:Y:S01]  /*35950*/  STL.64 [R1+0x31e0], R8 ;  /* 0x0031e00801007387 */ /* 0x0103e20000100a00 */
[----:B0-----:R-:W-:-:S02]  /*35960*/  IMAD.MOV.U32 R10, RZ, RZ, R28 ;  /* 0x000000ffff0a7224 */ /* 0x001fc400078e001c */
[----:B-1----:R-:W-:Y:S02]  /*35970*/  IMAD.MOV.U32 R8, RZ, RZ, R2 ;  /* 0x000000ffff087224 */ /* 0x002fe400078e0002 */
[----:B------:R-:W-:Y:S01]  /*35980*/  IMAD.MOV.U32 R11, RZ, RZ, R29 ;  /* 0x000000ffff0b7224 */ /* 0x000fe200078e001d */
[----:B------:R-:W2:Y:S01]  /*35990*/  LDL.LU R2, [R1+0x3248] ;  /* 0x0032480001027983 */ /* 0x000ea20000300800 */
[----:B------:R-:W-:-:S03]  /*359a0*/  IMAD.MOV.U32 R9, RZ, RZ, R3 ;  /* 0x000000ffff097224 */ /* 0x000fc600078e0003 */
[----:B------:R-:W4:Y:S04]  /*359b0*/  LDL.LU R3, [R1+0x3244] ;  /* 0x0032440001037983 */ /* 0x000f280000300800 */
[----:B------:R-:W2:Y:S04]  /*359c0*/  LDL.LU R28, [R1+0x3240] ;  /* 0x00324000011c7983 */ /* 0x000ea80000300800 */
[----:B------:R-:W4:Y:S04]  /*359d0*/  LDL.LU R29, [R1+0x323c] ;  /* 0x00323c00011d7983 */ /* 0x000f280000300800 */
[----:B------:R-:W-:Y:S04]  /*359e0*/  STL.64 [R1+0x31f8], R10 ;  /* 0x0031f80a01007387 */ /* 0x000fe80000100a00 */
[----:B------:R0:W-:Y:S04]  /*359f0*/  STL.64 [R1+0x31f0], R8 ;  /* 0x0031f00801007387 */ /* 0x0001e80000100a00 */
[----:B0-----:R-:W3:Y:S04]  /*35a00*/  LDL.LU R8, [R1+0x650] ;  /* 0x0006500001087983 */ /* 0x001ee80000300800 */
[----:B------:R-:W3:Y:S04]  /*35a10*/  LDL.LU R9, [R1+0x654] ;  /* 0x0006540001097983 */ /* 0x000ee80000300800 */
[----:B------:R-:W2:Y:S04]  /*35a20*/  LDL.LU R10, [R1+0x658] ;  /* 0x00065800010a7983 */ /* 0x000ea80000300800 */
[----:B------:R-:W2:Y:S01]  /*35a30*/  LDL.LU R11, [R1+0x65c] ;  /* 0x00065c00010b7983 */ /* 0x000ea20000300800 */
[----:B------:R-:W-:Y:S03]  /*35a40*/  HMMA.16816.F32.BF16 R16, R12, R20, R16 ;  /* 0x000000140c10723c */ /* 0x000fe60000041810 */
[----:B--2---:R-:W-:Y:S04]  /*35a50*/  STL.64 [R1+0x3208], R10 ;  /* 0x0032080a01007387 */ /* 0x004fe80000100a00 */
[----:B---3--:R-:W-:-:S15]  /*35a60*/  STL.64 [R1+0x3200], R8 ;  /* 0x0032000801007387 */ /* 0x008fde0000100a00 */
[----:B------:R-:W-:-:S01]  /*35a70*/  NOP ;  /* 0x0000000000007918 */ /* 0x000fc20000000000 */
[----:B------:R-:W-:Y:S04]  /*35a80*/  STL.64 [R1+0x120], R16 ;  /* 0x0001201001007387 */ /* 0x000fe80000100a00 */
[----:B------:R0:W-:Y:S04]  /*35a90*/  STL.64 [R1+0x128], R18 ;  /* 0x0001281201007387 */ /* 0x0001e80000100a00 */
[----:B0-----:R-:W2:Y:S04]  /*35aa0*/  LDL.LU R18, [R1+0x3238] ;  /* 0x0032380001127983 */ /* 0x001ea80000300800 */
[----:B------:R-:W3:Y:S01]  /*35ab0*/  LDL.LU.64 R16, [R1+0x3230] ;  /* 0x0032300001107983 */ /* 0x000ee20000300a00 */
[----:B------:R-:W-:Y:S01]  /*35ac0*/  IMAD.MOV.U32 R19, RZ, RZ, R20 ;  /* 0x000000ffff137224 */ /* 0x000fe200078e0014 */
[----:B------:R-:W-:-:S02]  /*35ad0*/  MOV R23, R21 ;  /* 0x0000001500177202 */ /* 0x000fc40000000f00 */
[----:B------:R-:W4:Y:S01]  /*35ae0*/  LDL.LU.64 R20, [R1+0x3228] ;  /* 0x0032280001147983 */ /* 0x000f220000300a00 */
[----:B------:R-:W-:Y:S03]  /*35af0*/  HMMA.16816.F32.BF16 R24, R12, R4, R24 ;  /* 0x000000040c18723c */ /* 0x000fe60000041818 */
[----:B--2---:R-:W-:Y:S04]  /*35b00*/  STL.64 [R1+0x3218], R18 ;  /* 0x0032181201007387 */ /* 0x004fe80000100a00 */
[----:B---3--:R0:W-:Y:S04]  /*35b10*/  STL.64 [R1+0x3210], R16 ;  /* 0x0032101001007387 */ /* 0x0081e80000100a00 */
[----:B0-----:R-:W2:-:S12]  /*35b20*/  LDL.64 R16, [R1+0x70] ;  /* 0x0000700001107983 */ /* 0x001e980000100a00 */
[----:B------:R0:W-:Y:S04]  /*35b30*/  STL.64 [R1+0x110], R24 ;  /* 0x0001101801007387 */ /* 0x0001e80000100a00 */
[----:B------:R1:W-:Y:S01]  /*35b40*/  STL.64 [R1+0x118], R26 ;  /* 0x0001181a01007387 */ /* 0x0003e20000100a00 */
[----:B----4-:R-:W-:Y:S02]  /*35b50*/  IMAD.MOV.U32 R8, RZ, RZ, R29 ;  /* 0x000000ffff087224 */ /* 0x010fe400078e001d */
[----:B------:R-:W-:Y:S02]  /*35b60*/  IMAD.MOV.U32 R9, RZ, RZ, R28 ;  /* 0x000000ffff097224 */ /* 0x000fe400078e001c */
[----:B------:R-:W-:Y:S02]  /*35b70*/  IMAD.MOV.U32 R10, RZ, RZ, R3 ;  /* 0x000000ffff0a7224 */ /* 0x000fe400078e0003 */
[----:B------:R-:W-:Y:S01]  /*35b80*/  IMAD.MOV.U32 R11, RZ, RZ, R2 ;  /* 0x000000ffff0b7224 */ /* 0x000fe200078e0002 */
[----:B0-----:R-:W3:Y:S01]  /*35b90*/  LDL.LU.64 R24, [R1+0x3220] ;  /* 0x0032200001187983 */ /* 0x001ee20000300a00 */
[----:B-1----:R-:W-:-:S02]  /*35ba0*/  IMAD.MOV.U32 R27, RZ, RZ, R4 ;  /* 0x000000ffff1b7224 */ /* 0x002fc400078e0004 */
[----:B------:R-:W-:Y:S02]  /*35bb0*/  IMAD.MOV.U32 R26, RZ, RZ, R5 ;  /* 0x000000ffff1a7224 */ /* 0x000fe400078e0005 */
[----:B------:R-:W0:Y:S04]  /*35bc0*/  LDSM.16.MT88.4 R4, [R0+UR4+0x2080] ;  /* 0x002080040004783b */ /* 0x000e280008004200 */
[----:B0-----:R-:W-:Y:S04]  /*35bd0*/  STL.64 [R1+0x30e8], R6 ;  /* 0x0030e80601007387 */ /* 0x001fe80000100a00 */
[----:B------:R0:W-:Y:S04]  /*35be0*/  STL.64 [R1+0x30e0], R4 ;  /* 0x0030e00401007387 */ /* 0x0001e80000100a00 */
[----:B0-----:R-:W4:Y:S04]  /*35bf0*/  LDL.64 R4, [R1+0x80] ;  /* 0x0000800001047983 */ /* 0x001f280000100a00 */
[----:B------:R-:W4:Y:S01]  /*35c00*/  LDL.LU.64 R18, [R1+0x3218] ;  /* 0x0032180001127983 */ /* 0x000f220000300a00 */
[----:B--2---:R-:W-:Y:S06]  /*35c10*/  HMMA.16816.F32.BF16 R8, R12, R16, R8 ;  /* 0x000000100c08723c */ /* 0x004fec0000041808 */
[----:B------:R-:W-:-:S02]  /*35c20*/  IMAD.MOV.U32 R7, RZ, RZ, R16 ;  /* 0x000000ffff077224 */ /* 0x000fc400078e0010 */
[----:B------:R-:W-:Y:S02]  /*35c30*/  IMAD.MOV.U32 R6, RZ, RZ, R17 ;  /* 0x000000ffff067224 */ /* 0x000fe400078e0011 */
[----:B------:R-:W2:-:S14]  /*35c40*/  LDL.LU.64 R16, [R1+0x3210] ;  /* 0x0032100001107983 */ /* 0x000e9c0000300a00 */
[----:B------:R-:W-:Y:S02]  /*35c50*/  IMAD.MOV.U32 R2, RZ, RZ, R10 ;  /* 0x000000ffff027224 */ /* 0x000fe400078e000a */
[----:B------:R-:W-:Y:S02]  /*35c60*/  IMAD.MOV.U32 R0, RZ, RZ, R11 ;  /* 0x000000ffff007224 */ /* 0x000fe400078e000b */
[----:B------:R-:W-:Y:S02]  /*35c70*/  IMAD.MOV.U32 R28, RZ, RZ, R8 ;  /* 0x000000ffff1c7224 */ /* 0x000fe400078e0008 */
[----:B------:R-:W-:Y:S01]  /*35c80*/  IMAD.MOV.U32 R3, RZ, RZ, R9 ;  /* 0x000000ffff037224 */ /* 0x000fe200078e0009 */
[----:B------:R-:W3:Y:S04]  /*35c90*/  LDL.LU.64 R10, [R1+0x3208] ;  /* 0x00320800010a7983 */ /* 0x000ee80000300a00 */
[----:B------:R-:W3:Y:S04]  /*35ca0*/  LDL.LU.64 R8, [R1+0x3200] ;  /* 0x0032000001087983 */ /* 0x000ee80000300a00 */
[----:B------:R-:W-:Y:S04]  /*35cb0*/  STL [R1+0x2ddc], R2 ;  /* 0x002ddc0201007387 */ /* 0x000fe80000100800 */
[----:B------:R-:W-:Y:S04]  /*35cc0*/  STL [R1+0x2dd8], R3 ;  /* 0x002dd80301007387 */ /* 0x000fe80000100800 */
[----:B------:R-:W-:Y:S04]  /*35cd0*/  STL [R1+0x2dd4], R28 ;  /* 0x002dd41c01007387 */ /* 0x000fe80000100800 */
[----:B------:R-:W-:Y:S01]  /*35ce0*/  STL [R1+0x2dd0], R0 ;  /* 0x002dd00001007387 */ /* 0x000fe20000100800 */
        /* <DEDUP_REMOVED lines=8> */
[----:B------:R-:W-:Y:S04]  /*35d70*/  STL [R1+0x64], R9 ;  /* 0x0000640901007387 */ /* 0x000fe80000100800 */
[----:B------:R0:W-:Y:S01]  /*35d80*/  STL [R1+0x68], R10 ;  /* 0x0000680a01007387 */ /* 0x0001e20000100800 */
[----:B------:R-:W-:Y:S02]  /*35d90*/  IMAD.MOV.U32 R29, RZ, RZ, R11 ;  /* 0x000000ffff1d7224 */ /* 0x000fe400078e000b */
[----:B------:R-:W-:Y:S01]  /*35da0*/  IMAD.MOV.U32 R0, RZ, RZ, R8 ;  /* 0x000000ffff007224 */ /* 0x000fe200078e0008 */
[----:B0-----:R-:W4:Y:S04]  /*35db0*/  LDL.LU.64 R10, [R1+0x31e8] ;  /* 0x0031e800010a7983 */ /* 0x001f280000300a00 */
[----:B------:R-:W4:Y:S04]  /*35dc0*/  LDL.LU.64 R8, [R1+0x31e0] ;  /* 0x0031e00001087983 */ /* 0x000f280000300a00 */
[----:B------:R-:W-:Y:S04]  /*35dd0*/  STL.64 [R1+0x3170], R24 ;  /* 0x0031701801007387 */ /* 0x000fe80000100a00 */
[----:B------:R-:W3:Y:S04]  /*35de0*/  LDL R22, [R1+0x17ec] ;  /* 0x0017ec0001167983 */ /* 0x000ee80000100800 */
[----:B------:R-:W-:Y:S04]  /*35df0*/  STL [R1+0x2de4], R29 ;  /* 0x002de41d01007387 */ /* 0x000fe80000100800 */
[----:B------:R-:W-:Y:S01]  /*35e00*/  STL [R1+0x2de0], R0 ;  /* 0x002de00001007387 */ /* 0x000fe20000100800 */
[----:B----4-:R-:W-:Y:S03]  /*35e10*/  HMMA.16816.F32.BF16 R12, R12, R4, R8 ;  /* 0x000000040c0c723c */ /* 0x010fe60000041808 */
[----:B------:R-:W4:Y:S04]  /*35e20*/  LDL.LU.64 R10, [R1+0x31d8] ;  /* 0x0031d800010a7983 */ /* 0x000f280000300a00 */
[----:B------:R-:W2:-:S15]  /*35e30*/  LDL.LU.64 R8, [R1+0x31d0] ;  /* 0x0031d00001087983 */ /* 0x000e9e0000300a00 */
[----:B------:R-:W-:-:S01]  /*35e40*/  NOP ;  /* 0x0000000000007918 */ /* 0x000fc20000000000 */
[----:B------:R0:W-:Y:S01]  /*35e50*/  STL [R1+0x30], R12 ;  /* 0x0000300c01007387 */ /* 0x0001e20000100800 */
[----:B------:R-:W-:Y:S02]  /*35e60*/  IMAD.MOV.U32 R2, RZ, RZ, R13 ;  /* 0x000000ffff027224 */ /* 0x000fe400078e000d */
[----:B------:R-:W-:Y:S01]  /*35e70*/  IMAD.MOV.U32 R13, RZ, RZ, R6 ;  /* 0x000000ffff0d7224 */ /* 0x000fe200078e0006 */
[----:B------:R-:W-:Y:S01]  /*35e80*/  STL.64 [R1+0x3178], R4 ;  /* 0x0031780401007387 */ /* 0x000fe20000100a00 */
[----:B0-----:R-:W-:-:S05]  /*35e90*/  IMAD.MOV.U32 R12, RZ, RZ, R7 ;  /* 0x000000ffff0c7224 */ /* 0x001fca00078e0007 */
[----:B------:R0:W-:Y:S04]  /*35ea0*/  STL.64 [R1+0x3180], R12 ;  /* 0x0031800c01007387 */ /* 0x0001e80000100a00 */
[----:B------:R-:W2:Y:S04]  /*35eb0*/  LDL.LU R24, [R1+0x300] ;  /* 0x0003000001187983 */ /* 0x000ea80000300800 */
[----:B------:R-:W2:Y:S01]  /*35ec0*/  LDL.LU R25, [R1+0x304] ;  /* 0x0003040001197983 */ /* 0x000ea20000300800 */
[----:B0-----:R-:W-:Y:S02]  /*35ed0*/  IMAD.MOV.U32 R12, RZ, RZ, R27 ;  /* 0x000000ffff0c7224 */ /* 0x001fe400078e001b */
[----:B------:R-:W-:-:S02]  /*35ee0*/  IMAD.MOV.U32 R13, RZ, RZ, R26 ;  /* 0x000000ffff0d7224 */ /* 0x000fc400078e001a */
[----:B------:R-:W2:Y:S04]  /*35ef0*/  LDL.LU R26, [R1+0x308] ;  /* 0x00030800011a7983 */ /* 0x000ea80000300800 */
[----:B------:R-:W2:Y:S04]  /*35f00*/  LDL.LU R27, [R1+0x30c] ;  /* 0x00030c00011b7983 */ /* 0x000ea80000300800 */
[----:B------:R0:W-:Y:S04]  /*35f10*/  STL.64 [R1+0x3198], R12 ;  /* 0x0031980c01007387 */ /* 0x0001e80000100a00 */
[----:B------:R-:W3:Y:S04]  /*35f20*/  LDL.LU R4, [R1+0x2b0] ;  /* 0x0002b00001047983 */ /* 0x000ee80000300800 */
[----:B------:R-:W3:Y:S04]  /*35f30*/  LDL.LU R5, [R1+0x2b4] ;  /* 0x0002b40001057983 */ /* 0x000ee80000300800 */
[----:B------:R-:W4:Y:S04]  /*35f40*/  LDL.LU R6, [R1+0x2b8] ;  /* 0x0002b80001067983 */ /* 0x000f280000300800 */
[----:B------:R-:W4:Y:S01]  /*35f50*/  LDL.LU R7, [R1+0x2bc] ;  /* 0x0002bc0001077983 */ /* 0x000f220000300800 */
[----:B0-----:R-:W-:Y:S01]  /*35f60*/  MOV R12, R19 ;  /* 0x00000013000c7202 */ /* 0x001fe20000000f00 */
[----:B------:R-:W-:-:S02]  /*35f70*/  IMAD.MOV.U32 R13, RZ, RZ, R23 ;  /* 0x000000ffff0d7224 */ /* 0x000fc400078e0017 */
[----:B------:R-:W2:Y:S04]  /*35f80*/  LDL.LU R19, [R1+0x31c8] ;  /* 0x0031c80001137983 */ /* 0x000ea80000300800 */
[----:B------:R-:W-:Y:S04]  /*35f90*/  STL.64 [R1+0x31b0], R12 ;  /* 0x0031b00c01007387 */ /* 0x000fe80000100a00 */
        /* <DEDUP_REMOVED lines=12> */
[----:B------:R-:W-:-:S02]  /*36060*/  IMAD.MOV.U32 R12, RZ, RZ, R11 ;  /* 0x000000ffff0c7224 */ /* 0x000fc400078e000b */
[----:B------:R-:W-:Y:S02]  /*36070*/  IMAD.MOV.U32 R13, RZ, RZ, R10 ;  /* 0x000000ffff0d7224 */ /* 0x000fe400078e000a */
[----:B--2---:R-:W-:Y:S01]  /*36080*/  HMMA.16816.F32.BF16 R8, R16, R8, R24 ;  /* 0x000000081008723c */ /* 0x004fe20000041818 */
[----:B----4-:R-:W-:Y:S04]  /*36090*/  STL.64 [R1+0x31c0], R6 ;  /* 0x0031c00601007387 */ /* 0x010fe80000100a00 */
[----:B---3--:R0:W-:Y:S04]  /*360a0*/  STL.64 [R1+0x31b8], R4 ;  /* 0x0031b80401007387 */ /* 0x0081e80000100a00 */
[----:B0-----:R-:W2:Y:S04]  /*360b0*/  LDL.LU R4, [R1+0x2f0] ;  /* 0x0002f00001047983 */ /* 0x001ea80000300800 */
[----:B------:R-:W2:Y:S04]  /*360c0*/  LDL.LU R5, [R1+0x2f4] ;  /* 0x0002f40001057983 */ /* 0x000ea80000300800 */
[----:B------:R-:W2:Y:S04]  /*360d0*/  LDL.LU R6, [R1+0x2f8] ;  /* 0x0002f80001067983 */ /* 0x000ea80000300800 */
[----:B------:R-:W2:Y:S01]  /*360e0*/  LDL.LU R7, [R1+0x2fc] ;  /* 0x0002fc0001077983 */ /* 0x000ea20000300800 */
[----:B------:R-:W-:-:S02]  /*360f0*/  IMAD.MOV.U32 R3, RZ, RZ, R14 ;  /* 0x000000ffff037224 */ /* 0x000fc400078e000e */
[----:B------:R-:W-:-:S05]  /*36100*/  IMAD.MOV.U32 R28, RZ, RZ, R15 ;  /* 0x000000ffff1c7224 */ /* 0x000fca00078e000f */
[----:B------:R-:W-:Y:S04]  /*36110*/  STL [R1+0x2df0], R28 ;  /* 0x002df01c01007387 */ /* 0x000fe80000100800 */
[----:B------:R-:W-:Y:S04]  /*36120*/  STL [R1+0x2dec], R3 ;  /* 0x002dec0301007387 */ /* 0x000fe80000100800 */
[----:B------:R-:W-:Y:S04]  /*36130*/  STL [R1+0x2de8], R2 ;  /* 0x002de80201007387 */ /* 0x000fe80000100800 */
[----:B------:R0:W-:Y:S04]  /*36140*/  STL.64 [R1+0x20], R8 ;  /* 0x0000200801007387 */ /* 0x0001e80000100a00 */
[----:B------:R-:W3:Y:S04]  /*36150*/  LDL.LU R24, [R1+0x550] ;  /* 0x0005500001187983 */ /* 0x000ee80000300800 */
[----:B------:R-:W3:Y:S04]  /*36160*/  LDL.LU R25, [R1+0x554] ;  /* 0x0005540001197983 */ /* 0x000ee80000300800 */
[----:B------:R-:W3:Y:S04]  /*36170*/  LDL.LU R26, [R1+0x558] ;  /* 0x00055800011a7983 */ /* 0x000ee80000300800 */
[----:B------:R-:W3:Y:S01]  /*36180*/  LDL.LU R27, [R1+0x55c] ;  /* 0x00055c00011b7983 */ /* 0x000ee20000300800 */
[----:B------:R-:W-:-:S02]  /*36190*/  IMAD.MOV.U32 R0, RZ, RZ, R11 ;  /* 0x000000ffff007224 */ /* 0x000fc400078e000b */
[----:B------:R-:W-:Y:S01]  /*361a0*/  IMAD.MOV.U32 R29, RZ, RZ, R10 ;  /* 0x000000ffff1d7224 */ /* 0x000fe200078e000a */
[----:B0-----:R-:W4:Y:S04]  /*361b0*/  LDL.LU R8, [R1+0x540] ;  /* 0x0005400001087983 */ /* 0x001f280000300800 */
[----:B------:R-:W4:Y:S04]  /*361c0*/  LDL.LU R9, [R1+0x544] ;  /* 0x0005440001097983 */ /* 0x000f280000300800 */
[----:B------:R-:W4:Y:S04]  /*361d0*/  LDL.LU R10, [R1+0x548] ;  /* 0x00054800010a7983 */ /* 0x000f280000300800 */
[----:B------:R-:W4:Y:S04]  /*361e0*/  LDL.LU R11, [R1+0x54c] ;  /* 0x00054c00010b7983 */ /* 0x000f280000300800 */
[----:B------:R-:W4:Y:S04]  /*361f0*/  LDL R23, [R1+0x17e8] ;  /* 0x0017e80001177983 */ /* 0x000f280000100800 */
[----:B------:R-:W-:Y:S04]  /*36200*/  STL [R1+0x2df8], R0 ;  /* 0x002df80001007387 */ /* 0x000fe80000100800 */
[----:B------:R-:W-:Y:S01]  /*36210*/  STL [R1+0x2df4], R29 ;  /* 0x002df41d01007387 */ /* 0x000fe20000100800 */
[----:B--2---:R-:W-:Y:S03]  /*36220*/  HMMA.16816.F32.BF16 R12, R16, R12, R4 ;  /* 0x0000000c100c723c */ /* 0x004fe60000041804 */
[----:B------:R-:W2:Y:S04]  /*36230*/  LDL.LU.64 R6, [R1+0x31c0] ;  /* 0x0031c00001067983 */ /* 0x000ea80000300a00 */
[----:B------:R-:W2:-:S15]  /*36240*/  LDL.LU.64 R4, [R1+0x31b8] ;  /* 0x0031b80001047983 */ /* 0x000e9e0000300a00 */
[----:B------:R-:W-:-:S01]  /*36250*/  NOP ;  /* 0x0000000000007918 */ /* 0x000fc20000000000 */
[----:B------:R0:W-:Y:S01]  /*36260*/  STL [R1+0x10], R12 ;  /* 0x0000100c01007387 */ /* 0x0001e20000100800 */
[----:B------:R-:W-:-:S03]  /*36270*/  IMAD.MOV.U32 R28, RZ, RZ, R13 ;  /* 0x000000ffff1c7224 */ /* 0x000fc600078e000d */
[----:B0-----:R-:W2:Y:S01]  /*36280*/  LDL.LU.64 R12, [R1+0x31b0] ;  /* 0x0031b000010c7983 */ /* 0x001ea20000300a00 */
[----:B------:R-:W-:Y:S02]  /*36290*/  IMAD.MOV.U32 R3, RZ, RZ, R14 ;  /* 0x000000ffff037224 */ /* 0x000fe400078e000e */
[----:B------:R-:W-:-:S05]  /*362a0*/  IMAD.MOV.U32 R2, RZ, RZ, R15 ;  /* 0x000000ffff027224 */ /* 0x000fca00078e000f */
[----:B------:R-:W-:Y:S04]  /*362b0*/  STL [R1+0x2e04], R2 ;  /* 0x002e040201007387 */ /* 0x000fe80000100800 */
[----:B------:R-:W-:Y:S04]  /*362c0*/  STL [R1+0x2e00], R28 ;  /* 0x002e001c01007387 */ /* 0x000fe80000100800 */
[----:B------:R-:W-:Y:S01]  /*362d0*/  STL [R1+0x2dfc], R3 ;  /* 0x002dfc0301007387 */ /* 0x000fe20000100800 */
[----:B--2---:R-:W-:Y:S03]  /*362e0*/  HMMA.16816.F32.BF16 R12, R16, R12, R4 ;  /* 0x0000000c100c723c */ /* 0x004fe60000041804 */
[----:B------:R-:W2:Y:S04]  /*362f0*/  LDL.LU.64 R6, [R1+0x31a8] ;  /* 0x0031a80001067983 */ /* 0x000ea80000300a00 */
[----:B------:R-:W2:-:S15]  /*36300*/  LDL.LU.64 R4, [R1+0x31a0] ;  /* 0x0031a00001047983 */ /* 0x000e9e0000300a00 */
[----:B------:R-:W-:-:S01]  /*36310*/  NOP ;  /* 0x0000000000007918 */ /* 0x000fc20000000000 */
[----:B------:R0:W-:Y:S04]  /*36320*/  STL.64 [R1], R12 ;  /* 0x0000000c01007387 */ /* 0x0001e80000100a00 */
[----:B------:R2:W-:Y:S04]  /*36330*/  STL.64 [R1+0x8], R14 ;  /* 0x0000080e01007387 */ /* 0x0005e80000100a00 */
[----:B0-----:R-:W2:Y:S02]  /*36340*/  LDL.LU.64 R12, [R1+0x3198] ;  /* 0x00319800010c7983 */ /* 0x001ea40000300a00 */
[----:B--2---:R-:W-:Y:S02]  /*36350*/  HMMA.16816.F32.BF16 R12, R16, R12, R4 ;  /* 0x0000000c100c723c */ /* 0x004fe40000041804 */
[----:B------:R-:W2:Y:S04]  /*36360*/  LDL.LU.64 R6, [R1+0x3190] ;  /* 0x0031900001067983 */ /* 0x000ea80000300a00 */
[----:B------:R-:W2:-:S15]  /*36370*/  LDL.LU.64 R4, [R1+0x3188] ;  /* 0x0031880001047983 */ /* 0x000e9e0000300a00 */
[----:B------:R-:W-:-:S03]  /*36380*/  NOP ;  /* 0x0000000000007918 */ /* 0x000fc60000000000 */
[----:B------:R-:W-:Y:S02]  /*36390*/  IMAD.MOV.U32 R28, RZ, RZ, R12 ;  /* 0x000000ffff1c7224 */ /* 0x000fe400078e000c */
[----:B------:R-:W-:Y:S02]  /*363a0*/  IMAD.MOV.U32 R3, RZ, RZ, R13 ;  /* 0x000000ffff037224 */ /* 0x000fe400078e000d */
[----:B------:R-:W2:Y:S01]  /*363b0*/  LDL.LU.64 R12, [R1+0x3180] ;  /* 0x00318000010c7983 */ /* 0x000ea20000300a00 */
[----:B------:R-:W-:Y:S02]  /*363c0*/  IMAD.MOV.U32 R0, RZ, RZ, R14 ;  /* 0x000000ffff007224 */ /* 0x000fe400078e000e */
[----:B------:R-:W-:Y:S01]  /*363d0*/  IMAD.MOV.U32 R29, RZ, RZ, R15 ;  /* 0x000000ffff1d7224 */ /* 0x000fe200078e000f */
[----:B------:R-:W-:Y:S04]  /*363e0*/  STL [R1+0x2f1c], R3 ;  /* 0x002f1c0301007387 */ /* 0x000fe80000100800 */
[----:B------:R-:W-:Y:S01]  /*363f0*/  STL [R1+0x2f18], R28 ;  /* 0x002f181c01007387 */ /* 0x000fe20000100800 */
[C---:B---3--:R-:W-:Y:S06]  /*36400*/  HMMA.16816.F32.BF16 R24, R16.reuse, R20, R24 ;  /* 0x000000141018723c */ /* 0x048fec0000041818 */
[----:B--2---:R-:W-:Y:S01]  /*36410*/  HMMA.16816.F32.BF16 R12, R16, R12, R4 ;  /* 0x0000000c100c723c */ /* 0x004fe20000041804 */
[----:B------:R-:W2:-:S15]  /*36420*/  LDL.LU.64 R4, [R1+0x3178] ;  /* 0x0031780001047983 */ /* 0x000e9e0000300a00 */
[----:B------:R-:W-:-:S07]  /*36430*/  NOP ;  /* 0x0000000000007918 */ /* 0x000fce0000000000 */
[----:B------:R-:W-:Y:S04]  /*36440*/  STL.64 [R1+0x2b0], R12 ;  /* 0x0002b00c01007387 */ /* 0x000fe80000100a00 */
[----:B------:R-:W-:Y:S01]  /*36450*/  STL [R1+0x2b8], R14 ;  /* 0x0002b80e01007387 */ /* 0x000fe20000100800 */
[----:B------:R-:W-:-:S03]  /*36460*/  IMAD.MOV.U32 R2, RZ, RZ, R15 ;  /* 0x000000ffff027224 */ /* 0x000fc600078e000f */
[----:B------:R-:W0:Y:S04]  /*36470*/  LDSM.16.MT88.4 R12, [R22+UR4+0x2000] ;  /* 0x00200004160c783b */ /* 0x000e280008004200 */
[----:B0-----:R-:W-:Y:S04]  /*36480*/  STL.64 [R1+0x3048], R14 ;  /* 0x0030480e01007387 */ /* 0x001fe80000100a00 */
[----:B------:R0:W-:Y:S04]  /*36490*/  STL.64 [R1+0x3040], R12 ;  /* 0x0030400c01007387 */ /* 0x0001e80000100a00 */
[----:B0-----:R-:W2:Y:S04]  /*364a0*/  LDL.LU R12, [R1+0x2d0] ;  /* 0x0002d000010c7983 */ /* 0x001ea80000300800 */
[----:B------:R-:W2:Y:S04]  /*364b0*/  LDL.LU R13, [R1+0x2d4] ;  /* 0x0002d400010d7983 */ /* 0x000ea80000300800 */
[----:B------:R-:W2:Y:S04]  /*364c0*/  LDL.LU R14, [R1+0x2d8] ;  /* 0x0002d800010e7983 */ /* 0x000ea80000300800 */
[----:B------:R-:W2:Y:S04]  /*364d0*/  LDL.LU R15, [R1+0x2dc] ;  /* 0x0002dc00010f7983 */ /* 0x000ea80000300800 */
[----:B------:R0:W-:Y:S04]  /*364e0*/  STL.64 [R1+0x2c0], R24 ;  /* 0x0002c01801007387 */ /* 0x0001e80000100a00 */
[----:B------:R-:W-:Y:S04]  /*364f0*/  STL.64 [R1+0x2c8], R26 ;  /* 0x0002c81a01007387 */ /* 0x000fe80000100a00 */
[----:B0-----:R-:W3:Y:S04]  /*36500*/  LDL.LU.64 R24, [R1+0x3170] ;  /* 0x0031700001187983 */ /* 0x001ee80000300a00 */
[----:B----4-:R-:W-:Y:S04]  /*36510*/  STL [R1+0x3118], R23 ;  /* 0x0031181701007387 */ /* 0x010fe80000100800 */
[----:B------:R-:W-:Y:S01]  /*36520*/  STL.64 [R1+0x3110], R20 ;  /* 0x0031101401007387 */ /* 0x000fe20000100a00 */
[C---:B---3--:R-:W-:Y:S06]  /*36530*/  HMMA.16816.F32.BF16 R8, R16.reuse, R24, R8 ;  /* 0x000000181008723c */ /* 0x048fec0000041808 */
[----:B--2---:R-:W-:-:S15]  /*36540*/  HMMA.16816.F32.BF16 R16, R16, R4, R12 ;  /* 0x000000041010723c */ /* 0x004fde000004180c */
[----:B------:R-:W-:-:S02]  /*36550*/  NOP ;  /* 0x0000000000007918 */ /* 0x000fc40000000000 */
[----:B------:R-:W-:Y:S04]  /*36560*/  STL.64 [R1+0x300], R8 ;  /* 0x0003000801007387 */ /* 0x000fe80000100a00 */
[----:B------:R0:W-:Y:S04]  /*36570*/  STL.64 [R1+0x308], R10 ;  /* 0x0003080a01007387 */ /* 0x0001e80000100a00 */
[----:B0-----:R-:W2:Y:S04]  /*36580*/  LDL.LU.64 R10, [R1+0x3168] ;  /* 0x00316800010a7983 */ /* 0x001ea80000300a00 */
[----:B------:R-:W2:Y:S04]  /*36590*/  LDL.LU.64 R8, [R1+0x3160] ;  /* 0x0031600001087983 */ /* 0x000ea80000300a00 */
[----:B------:R-:W-:Y:S04]  /*365a0*/  STL.64 [R1+0x3120], R24 ;  /* 0x0031201801007387 */ /* 0x000fe80000100a00 */
[----:B------:R-:W-:Y:S04]  /*365b0*/  STL.64 [R1+0x30f8], R4 ;  /* 0x0030f80401007387 */ /* 0x000fe80000100a00 */
[----:B------:R-:W3:Y:S04]  /*365c0*/  LDL.LU R12, [R1+0x4d0] ;  /* 0x0004d000010c7983 */ /* 0x000ee80000300800 */
[----:B------:R-:W-:Y:S04]  /*365d0*/  STL.64 [R1+0x2d0], R16 ;  /* 0x0002d01001007387 */ /* 0x000fe80000100a00 */
[----:B------:R-:W-:Y:S04]  /*365e0*/  STL.64 [R1+0x2d8], R18 ;  /* 0x0002d81201007387 */ /* 0x000fe80000100a00 */
[----:B------:R-:W3:Y:S04]  /*365f0*/  LDL.LU R13, [R1+0x4d4] ;  /* 0x0004d400010d7983 */ /* 0x000ee80000300800 */
[----:B------:R-:W4:Y:S04]  /*36600*/  LDL.LU R14, [R1+0x4d8] ;  /* 0x0004d800010e7983 */ /* 0x000f280000300800 */
[----:B------:R-:W4:Y:S04]  /*36610*/  LDL.LU R15, [R1+0x4dc] ;  /* 0x0004dc00010f7983 */ /* 0x000f280000300800 */
[----:B------:R-:W0:Y:S04]  /*36620*/  LDSM.16.MT88.4 R16, [R22+UR4+0x2080] ;  /* 0x002080041610783b */ /* 0x000e280008004200 */
[----:B----4-:R-:W-:Y:S04]  /*36630*/  STL.64 [R1+0x3058], R14 ;  /* 0x0030580e01007387 */ /* 0x010fe80000100a00 */
[----:B---3--:R1:W-:Y:S04]  /*36640*/  STL.64 [R1+0x3050], R12 ;  /* 0x0030500c01007387 */ /* 0x0083e80000100a00 */
[----:B-1----:R-:W3:Y:S04]  /*36650*/  LDL.LU R12, [R1+0x4e0] ;  /* 0x0004e000010c7983 */ /* 0x002ee80000300800 */
[----:B------:R-:W3:Y:S04]  /*36660*/  LDL.LU R13, [R1+0x4e4] ;  /* 0x0004e400010d7983 */ /* 0x000ee80000300800 */
[----:B------:R-:W4:Y:S04]  /*36670*/  LDL.LU R14, [R1+0x4e8] ;  /* 0x0004e800010e7983 */ /* 0x000f280000300800 */
[----:B------:R-:W4:Y:S04]  /*36680*/  LDL.LU R15, [R1+0x4ec] ;  /* 0x0004ec00010f7983 */ /* 0x000f280000300800 */
[----:B------:R-:W2:Y:S04]  /*36690*/  LDL.LU R24, [R1+0x600] ;  /* 0x0006000001187983 */ /* 0x000ea80000300800 */
        /* <DEDUP_REMOVED lines=9> */
[----:B-1----:R-:W2:Y:S04]  /*36730*/  LDL.64 R24, [R1+0xc0] ;  /* 0x0000c00001187983 */ /* 0x002ea80000100a00 */
[----:B--2---:R1:W-:Y:S04]  /*36740*/  STL.64 [R1+0x3140], R24 ;  /* 0x0031401801007387 */ /* 0x0043e80000100a00 */
[----:B-1----:R-:W2:Y:S04]  /*36750*/  LDL.64 R24, [R1+0xd0] ;  /* 0x0000d00001187983 */ /* 0x002ea80000100a00 */
[----:B--2---:R1:W-:Y:S04]  /*36760*/  STL.64 [R1+0x3158], R24 ;  /* 0x0031581801007387 */ /* 0x0043e80000100a00 */
[----:B-1----:R-:W2:Y:S04]  /*36770*/  LDL.64 R24, [R1+0xe0] ;  /* 0x0000e00001187983 */ /* 0x002ea80000100a00 */
[----:B----4-:R-:W-:Y:S04]  /*36780*/  STL.64 [R1+0x3068], R14 ;  /* 0x0030680e01007387 */ /* 0x010fe80000100a00 */
[----:B------:R1:W-:Y:S04]  /*36790*/  STL.64 [R1+0x3060], R12 ;  /* 0x0030600c01007387 */ /* 0x0003e80000100a00 */
[----:B-1----:R-:W3:Y:S04]  /*367a0*/  LDL.64 R12, [R1+0x70] ;  /* 0x00007000010c7983 */ /* 0x002ee80000100a00 */
[----:B---3--:R1:W-:Y:S04]  /*367b0*/  STL.64 [R1+0x3138], R12 ;  /* 0x0031380c01007387 */ /* 0x0083e80000100a00 */
[----:B-1----:R-:W3:Y:S04]  /*367c0*/  LDL.LU R12, [R1+0x610] ;  /* 0x00061000010c7983 */ /* 0x002ee80000300800 */
[----:B------:R-:W3:Y:S04]  /*367d0*/  LDL.LU R13, [R1+0x614] ;  /* 0x00061400010d7983 */ /* 0x000ee80000300800 */
[----:B------:R-:W4:Y:S04]  /*367e0*/  LDL.LU R14, [R1+0x618] ;  /* 0x00061800010e7983 */ /* 0x000f280000300800 */
[----:B------:R-:W4:Y:S04]  /*367f0*/  LDL.LU R15, [R1+0x61c] ;  /* 0x00061c00010f7983 */ /* 0x000f280000300800 */
[----:B----4-:R-:W-:Y:S04]  /*36800*/  STL.64 [R1+0x3150], R14 ;  /* 0x0031500e01007387 */ /* 0x010fe80000100a00 */
[----:B---3--:R1:W-:Y:S04]  /*36810*/  STL.64 [R1+0x3148], R12 ;  /* 0x0031480c01007387 */ /* 0x0083e80000100a00 */
[----:B-1----:R-:W3:Y:S04]  /*36820*/  LDL.LU R12, [R1+0x620] ;  /* 0x00062000010c7983 */ /* 0x002ee80000300800 */
[----:B------:R-:W3:Y:S04]  /*36830*/  LDL.LU R13, [R1+0x624] ;  /* 0x00062400010d7983 */ /* 0x000ee80000300800 */
[----:B------:R-:W3:Y:S04]  /*36840*/  LDL.LU R14, [R1+0x628] ;  /* 0x00062800010e7983 */ /* 0x000ee80000300800 */
[----:B------:R-:W3:Y:S04]  /*36850*/  LDL.LU R15, [R1+0x62c] ;  /* 0x00062c00010f7983 */ /* 0x000ee80000300800 */
[----:B0-----:R-:W-:Y:S04]  /*36860*/  STL.64 [R1+0x2fc8], R18 ;  /* 0x002fc81201007387 */ /* 0x001fe80000100a00 */
[----:B------:R0:W-:Y:S04]  /*36870*/  STL.64 [R1+0x2fc0], R16 ;  /* 0x002fc01001007387 */ /* 0x0001e80000100a00 */
[----:B0-----:R-:W4:Y:S04]  /*36880*/  LDL.LU R16, [R1+0x2e0] ;  /* 0x0002e00001107983 */ /* 0x001f280000300800 */
[----:B------:R-:W4:Y:S04]  /*36890*/  LDL.LU R17, [R1+0x2e4] ;  /* 0x0002e40001117983 */ /* 0x000f280000300800 */
[----:B------:R-:W3:Y:S04]  /*368a0*/  LDL.LU R18, [R1+0x2e8] ;  /* 0x0002e80001127983 */ /* 0x000ee80000300800 */
[----:B------:R-:W3:Y:S01]  /*368b0*/  LDL.LU R19, [R1+0x2ec] ;  /* 0x0002ec0001137983 */ /* 0x000ee20000300800 */
[----:B--2---:R-:W-:Y:S03]  /*368c0*/  HMMA.16816.F32.BF16 R4, R8, R24, R4 ;  /* 0x000000180804723c */ /* 0x004fe60000041804 */
[----:B---3--:R-:W-:Y:S04]  /*368d0*/  STL.64 [R1+0x3078], R18 ;  /* 0x0030781201007387 */ /* 0x008fe80000100a00 */
[----:B----4-:R0:W-:Y:S04]  /*368e0*/  STL.64 [R1+0x3070], R16 ;  /* 0x0030701001007387 */ /* 0x0101e80000100a00 */
[----:B0-----:R-:W2:Y:S04]  /*368f0*/  LDL.LU R16, [R1+0x4f0] ;  /* 0x0004f00001107983 */ /* 0x001ea80000300800 */
[----:B------:R-:W2:Y:S04]  /*36900*/  LDL.LU R17, [R1+0x4f4] ;  /* 0x0004f40001117983 */ /* 0x000ea80000300800 */
[----:B------:R-:W3:Y:S04]  /*36910*/  LDL.LU R18, [R1+0x4f8] ;  /* 0x0004f80001127983 */ /* 0x000ee80000300800 */
[----:B------:R-:W3:Y:S04]  /*36920*/  LDL.LU R19, [R1+0x4fc] ;  /* 0x0004fc0001137983 */ /* 0x000ee80000300800 */
[----:B------:R-:W4:Y:S04]  /*36930*/  LDL.LU R20, [R1+0x5f0] ;  /* 0x0005f00001147983 */ /* 0x000f280000300800 */
[----:B------:R-:W4:Y:S04]  /*36940*/  LDL.LU R21, [R1+0x5f4] ;  /* 0x0005f40001157983 */ /* 0x000f280000300800 */
[----:B------:R-:W4:Y:S04]  /*36950*/  LDL.LU R22, [R1+0x5f8] ;  /* 0x0005f80001167983 */ /* 0x000f280000300800 */
[----:B------:R-:W4:Y:S01]  /*36960*/  LDL.LU R23, [R1+0x5fc] ;  /* 0x0005fc0001177983 */ /* 0x000f220000300800 */
[----:B------:R-:W-:-:S03]  /*36970*/  IMAD.MOV.U32 R3, RZ, RZ, R25 ;  /* 0x000000ffff037224 */ /* 0x000fc600078e0019 */
[----:B---3--:R-:W-:Y:S04]  /*36980*/  STL.64 [R1+0x3088], R18 ;  /* 0x0030881201007387 */ /* 0x008fe80000100a00 */
[----:B--2---:R0:W-:Y:S04]  /*36990*/  STL.64 [R1+0x3080], R16 ;  /* 0x0030801001007387 */ /* 0x0041e80000100a00 */
[----:B0-----:R-:W2:Y:S04]  /*369a0*/  LDL R16, [R1+0xb0] ;  /* 0x0000b00001107983 */ /* 0x001ea80000100800 */
[----:B------:R-:W2:Y:S04]  /*369b0*/  LDL R17, [R1+0xb4] ;  /* 0x0000b40001117983 */ /* 0x000ea80000100800 */
[----:B------:R0:W-:Y:S04]  /*369c0*/  STL.64 [R1+0x310], R4 ;  /* 0x0003100401007387 */ /* 0x0001e80000100a00 */
[----:B------:R1:W-:Y:S01]  /*369d0*/  STL.64 [R1+0x318], R6 ;  /* 0x0003180601007387 */ /* 0x0003e20000100a00 */
[----:B0-----:R-:W-:-:S03]  /*369e0*/  IMAD.MOV.U32 R4, RZ, RZ, R24 ;  /* 0x000000ffff047224 */ /* 0x001fc600078e0018 */
[----:B------:R-:W3:Y:S02]  /*369f0*/  LDL.LU.64 R24, [R1+0x3158] ;  /* 0x0031580001187983 */ /* 0x000ee40000300a00 */
[----:B---3--:R-:W-:Y:S06]  /*36a00*/  HMMA.16816.F32.BF16 R12, R8, R24, R12 ;  /* 0x00000018080c723c */ /* 0x008fec000004180c */
[----:B-1----:R-:W-:Y:S02]  /*36a10*/  IMAD.MOV.U32 R6, RZ, RZ, R24 ;  /* 0x000000ffff067224 */ /* 0x002fe400078e0018 */
[----:B------:R-:W-:-:S15]  /*36a20*/  IMAD.MOV.U32 R5, RZ, RZ, R25 ;  /* 0x000000ffff057224 */ /* 0x000fde00078e0019 */
[----:B------:R-:W-:Y:S04]  /*36a30*/  STL.64 [R1+0x320], R12 ;  /* 0x0003200c01007387 */ /* 0x000fe80000100a00 */
[----:B------:R0:W-:Y:S04]  /*36a40*/  STL.64 [R1+0x328], R14 ;  /* 0x0003280e01007387 */ /* 0x0001e80000100a00 */
[----:B0-----:R-:W3:Y:S04]  /*36a50*/  LDL.LU.64 R14, [R1+0x3150] ;  /* 0x00315000010e7983 */ /* 0x001ee80000300a00 */
[----:B------:R-:W3:Y:S04]  /*36a60*/  LDL.LU.64 R12, [R1+0x3148] ;  /* 0x00314800010c7983 */ /* 0x000ee80000300a00 */
[----:B------:R-:W3:Y:S02]  /*36a70*/  LDL.LU.64 R24, [R1+0x3140] ;  /* 0x0031400001187983 */ /* 0x000ee40000300a00 */
[----:B---3--:R-:W-:Y:S06]  /*36a80*/  HMMA.16816.F32.BF16 R12, R8, R24, R12 ;  /* 0x00000018080c723c */ /* 0x008fec000004180c */
[----:B------:R-:W-:-:S15]  /*36a90*/  IMAD.MOV.U32 R7, RZ, RZ, R25 ;  /* 0x000000ffff077224 */ /* 0x000fde00078e0019 */
[----:B------:R-:W-:-:S02]  /*36aa0*/  NOP ;  /* 0x0000000000007918 */ /* 0x000fc40000000000 */
[----:B------:R0:W-:Y:S04]  /*36ab0*/  STL.64 [R1+0x360], R12 ;  /* 0x0003600c01007387 */ /* 0x0001e80000100a00 */
[----:B------:R1:W-:Y:S04]  /*36ac0*/  STL.64 [R1+0x368], R14 ;  /* 0x0003680e01007387 */ /* 0x0003e80000100a00 */
[----:B0-----:R-:W4:Y:S01]  /*36ad0*/  LDL.LU.64 R12, [R1+0x3138] ;  /* 0x00313800010c7983 */ /* 0x001f220000300a00 */
[----:B-1----:R-:W-:-:S03]  /*36ae0*/  MOV R14, R24 ;  /* 0x00000018000e7202 */ /* 0x002fc60000000f00 */
[----:B------:R-:W2:Y:S04]  /*36af0*/  LDL.LU.64 R26, [R1+0x3130] ;  /* 0x00313000011a7983 */ /* 0x000ea80000300a00 */
[----:B------:R-:W2:Y:S02]  /*36b00*/  LDL.LU.64 R24, [R1+0x3128] ;  /* 0x0031280001187983 */ /* 0x000ea40000300a00 */
[----:B--2---:R-:W-:-:S15]  /*36b10*/  HMMA.16816.F32.BF16 R24, R8, R16, R24 ;  /* 0x000000100818723c */ /* 0x004fde0000041818 */
[----:B------:R-:W-:-:S08]  /*36b20*/  NOP ;  /* 0x0000000000007918 */ /* 0x000fd00000000000 */
[----:B------:R0:W-:Y:S04]  /*36b30*/  STL.64 [R1+0x370], R24 ;  /* 0x0003701801007387 */ /* 0x0001e80000100a00 */
[----:B------:R-:W-:Y:S04]  /*36b40*/  STL.64 [R1+0x378], R26 ;  /* 0x0003781a01007387 */ /* 0x000fe80000100a00 */
[----:B0-----:R-:W2:Y:S04]  /*36b50*/  LDL.LU.64 R24, [R1+0x3120] ;  /* 0x0031200001187983 */ /* 0x001ea80000300a00 */
[----:B------:R0:W-:Y:S02]  /*36b60*/  STL.64 [R1+0x3098], R16 ;  /* 0x0030981001007387 */ /* 0x0001e40000100a00 */
[----:B0-----:R-:W-:-:S02]  /*36b70*/  IMAD.MOV.U32 R16, RZ, RZ, R14 ;  /* 0x000000ffff107224 */ /* 0x001fc400078e000e */
[----:B------:R-:W-:-:S05]  /*36b80*/  IMAD.MOV.U32 R17, RZ, RZ, R7 ;  /* 0x000000ffff117224 */ /* 0x000fca00078e0007 */
[----:B------:R0:W-:Y:S02]  /*36b90*/  STL.64 [R1+0x30b0], R16 ;  /* 0x0030b01001007387 */ /* 0x0001e40000100a00 */
[----:B0-----:R-:W-:Y:S02]  /*36ba0*/  IMAD.MOV.U32 R16, RZ, RZ, R6 ;  /* 0x000000ffff107224 */ /* 0x001fe400078e0006 */
[----:B------:R-:W-:-:S05]  /*36bb0*/  IMAD.MOV.U32 R17, RZ, RZ, R5 ;  /* 0x000000ffff117224 */ /* 0x000fca00078e0005 */
[----:B------:R0:W-:Y:S02]  /*36bc0*/  STL.64 [R1+0x30c8], R16 ;  /* 0x0030c81001007387 */ /* 0x0001e40000100a00 */
[----:B0-----:R-:W-:Y:S02]  /*36bd0*/  IMAD.MOV.U32 R16, RZ, RZ, R4 ;  /* 0x000000ffff107224 */ /* 0x001fe400078e0004 */
[----:B------:R-:W3:Y:S04]  /*36be0*/  LDL.LU R4, [R1+0x5d0] ;  /* 0x0005d00001047983 */ /* 0x000ee80000300800 */
[----:B------:R-:W3:Y:S04]  /*36bf0*/  LDL.LU R5, [R1+0x5d4] ;  /* 0x0005d40001057983 */ /* 0x000ee80000300800 */
[----:B------:R-:W2:Y:S04]  /*36c00*/  LDL.LU R6, [R1+0x5d8] ;  /* 0x0005d80001067983 */ /* 0x000ea80000300800 */
[----:B------:R-:W2:Y:S01]  /*36c10*/  LDL.LU R7, [R1+0x5dc] ;  /* 0x0005dc0001077983 */ /* 0x000ea20000300800 */
[----:B----4-:R-:W-:Y:S01]  /*36c20*/  HMMA.16816.F32.BF16 R20, R8, R12, R20 ;  /* 0x0000000c0814723c */ /* 0x010fe20000041814 */
[----:B------:R-:W-:-:S02]  /*36c30*/  IMAD.MOV.U32 R17, RZ, RZ, R3 ;  /* 0x000000ffff117224 */ /* 0x000fc400078e0003 */
[----:B--2---:R-:W-:Y:S04]  /*36c40*/  STL.64 [R1+0x3108], R6 ;  /* 0x0031080601007387 */ /* 0x004fe80000100a00 */
[----:B---3--:R0:W-:Y:S04]  /*36c50*/  STL.64 [R1+0x3100], R4 ;  /* 0x0031000401007387 */ /* 0x0081e80000100a00 */
[----:B0-----:R-:W2:Y:S04]  /*36c60*/  LDL.LU R4, [R1+0x5e0] ;  /* 0x0005e00001047983 */ /* 0x001ea80000300800 */
[----:B------:R-:W2:Y:S04]  /*36c70*/  LDL.LU R5, [R1+0x5e4] ;  /* 0x0005e40001057983 */ /* 0x000ea80000300800 */
[----:B------:R-:W2:Y:S04]  /*36c80*/  LDL.LU R6, [R1+0x5e8] ;  /* 0x0005e80001067983 */ /* 0x000ea80000300800 */
[----:B------:R-:W2:Y:S04]  /*36c90*/  LDL.LU R7, [R1+0x5ec] ;  /* 0x0005ec0001077983 */ /* 0x000ea80000300800 */
[----:B------:R0:W-:Y:S04]  /*36ca0*/  STL.64 [R1+0x30f0], R16 ;  /* 0x0030f01001007387 */ /* 0x0001e80000100a00 */
[----:B0-----:R-:W3:Y:S04]  /*36cb0*/  LDL.LU R16, [R1+0x450] ;  /* 0x0004500001107983 */ /* 0x001ee80000300800 */
[----:B------:R-:W3:Y:S04]  /*36cc0*/  LDL.LU R17, [R1+0x454] ;  /* 0x0004540001117983 */ /* 0x000ee80000300800 */
[----:B------:R-:W3:Y:S04]  /*36cd0*/  LDL.LU R18, [R1+0x458] ;  /* 0x0004580001127983 */ /* 0x000ee80000300800 */
[----:B------:R-:W3:Y:S04]  /*36ce0*/  LDL.LU R19, [R1+0x45c] ;  /* 0x00045c0001137983 */ /* 0x000ee80000300800 */
[----:B------:R-:W4:Y:S04]  /*36cf0*/  LDL R27, [R1+0x474] ;  /* 0x00047400011b7983 */ /* 0x000f280000100800 */
[----:B------:R-:W-:Y:S04]  /*36d00*/  STL.64 [R1+0x390], R20 ;  /* 0x0003901401007387 */ /* 0x000fe80000100a00 */
[----:B------:R0:W-:Y:S04]  /*36d10*/  STL.64 [R1+0x398], R22 ;  /* 0x0003981601007387 */ /* 0x0001e80000100a00 */
[----:B0-----:R-:W4:Y:S04]  /*36d20*/  LDL.LU R23, [R1+0x3118] ;  /* 0x0031180001177983 */ /* 0x001f280000300800 */
[----:B------:R-:W2:Y:S04]  /*36d30*/  LDL.LU.64 R20, [R1+0x3110] ;  /* 0x0031100001147983 */ /* 0x000ea80000300a00 */
[----:B------:R0:W-:Y:S04]  /*36d40*/  STL.64 [R1+0x3090], R12 ;  /* 0x0030900c01007387 */ /* 0x0001e80000100a00 */
        /* <DEDUP_REMOVED lines=15> */
[----:B------:R-:W3:Y:S04]  /*36e40*/  LDL.LU R14, [R1+0x528] ;  /* 0x00052800010e7983 */ /* 0x000ee80000300800 */
[----:B------:R-:W3:Y:S04]  /*36e50*/  LDL.LU R15, [R1+0x52c] ;  /* 0x00052c00010f7983 */ /* 0x000ee80000300800 */
        /* <DEDUP_REMOVED lines=9> */
[----:B------:R-:W3:Y:S02]  /*36ef0*/  LDL.LU.64 R4, [R1+0x3100] ;  /* 0x0031000001047983 */ /* 0x000ee40000300a00 */
[----:B---3--:R-:W-:-:S15]  /*36f00*/  HMMA.16816.F32.BF16 R4, R8, R24, R4 ;  /* 0x000000180804723c */ /* 0x008fde0000041804 */
[----:B------:R-:W-:-:S08]  /*36f10*/  NOP ;  /* 0x0000000000007918 */ /* 0x000fd00000000000 */
[----:B------:R0:W-:Y:S04]  /*36f20*/  STL.64 [R1+0x3c0], R4 ;  /* 0x0003c00401007387 */ /* 0x0001e80000100a00 */
[----:B------:R1:W-:Y:S04]  /*36f30*/  STL.64 [R1+0x3c8], R6 ;  /* 0x0003c80601007387 */ /* 0x0003e80000100a00 */
[----:B0-----:R-:W3:Y:S02]  /*36f40*/  LDL.LU.64 R4, [R1+0x30f8] ;  /* 0x0030f80001047983 */ /* 0x001ee40000300a00 */
[----:B---3--:R-:W-:Y:S02]  /*36f50*/  HMMA.16816.F32.BF16 R8, R8, R4, R16 ;  /* 0x000000040808723c */ /* 0x008fe40000041810 */
[----:B------:R-:W2:Y:S04]  /*36f60*/  LDL.LU.64 R16, [R1+0x30f0] ;  /* 0x0030f00001107983 */ /* 0x000ea80000300a00 */
[----:B------:R-:W-:-:S02]  /*36f70*/  IMAD.MOV.U32 R3, RZ, RZ, R5 ;  /* 0x000000ffff037224 */ /* 0x000fc400078e0005 */
[----:B------:R-:W-:-:S15]  /*36f80*/  IMAD.MOV.U32 R18, RZ, RZ, R4 ;  /* 0x000000ffff127224 */ /* 0x000fde00078e0004 */
[----:B------:R-:W-:Y:S04]  /*36f90*/  STL.64 [R1+0x3b0], R8 ;  /* 0x0003b00801007387 */ /* 0x000fe80000100a00 */
[----:B------:R-:W-:Y:S04]  /*36fa0*/  STL.64 [R1+0x3b8], R10 ;  /* 0x0003b80a01007387 */ /* 0x000fe80000100a00 */
[----:B-1----:R-:W2:Y:S04]  /*36fb0*/  LDL.LU.64 R6, [R1+0x30e8] ;  /* 0x0030e80001067983 */ /* 0x002ea80000300a00 */
[----:B------:R-:W2:Y:S04]  /*36fc0*/  LDL.LU.64 R4, [R1+0x30e0] ;  /* 0x0030e00001047983 */ /* 0x000ea80000300a00 */
[----:B------:R-:W0:Y:S04]  /*36fd0*/  LDSM.16.MT88.4 R8, [R23+UR4+0x2000] ;  /* 0x002000041708783b */ /* 0x000e280008004200 */
[----:B0-----:R-:W-:Y:S04]  /*36fe0*/  STL.64 [R1+0x2f28], R10 ;  /* 0x002f280a01007387 */ /* 0x001fe80000100a00 */
[----:B------:R0:W-:Y:S02]  /*36ff0*/  STL.64 [R1+0x2f20], R8 ;  /* 0x002f200801007387 */ /* 0x0001e40000100a00 */
[----:B0-----:R-:W-:-:S02]  /*37000*/  IMAD.MOV.U32 R8, RZ, RZ, R18 ;  /* 0x000000ffff087224 */ /* 0x001fc400078e0012 */
        /* <DEDUP_REMOVED lines=22> */
[----:B------:R-:W2:-:S15]  /*37170*/  LDL.LU.64 R12, [R1+0x3090] ;  /* 0x00309000010c7983 */ /* 0x000e9e0000300a00 */
[----:B------:R-:W-:-:S06]  /*37180*/  NOP ;  /* 0x0000000000007918 */ /* 0x000fcc0000000000 */
[----:B------:R-:W-:Y:S04]  /*37190*/  STL.64 [R1+0x420], R16 ;  /* 0x0004201001007387 */ /* 0x000fe80000100a00 */
[----:B------:R0:W-:Y:S04]  /*371a0*/  STL.64 [R1+0x428], R18 ;  /* 0x0004281201007387 */ /* 0x0001e80000100a00 */
[----:B0-----:R-:W3:Y:S04]  /*371b0*/  LDL.LU.64 R18, [R1+0x3088] ;  /* 0x0030880001127983 */ /* 0x001ee80000300a00 */
[----:B------:R-:W3:Y:S01]  /*371c0*/  LDL.LU.64 R16, [R1+0x3080] ;  /* 0x0030800001107983 */ /* 0x000ee20000300a00 */
[----:B------:R-:W-:-:S02]  /*371d0*/  IMAD.MOV.U32 R9, RZ, RZ, R3 ;  /* 0x000000ffff097224 */ /* 0x000fc400078e0003 */
[----:B--2---:R-:W-:Y:S02]  /*371e0*/  IMAD.MOV.U32 R22, RZ, RZ, R12 ;  /* 0x000000ffff167224 */ /* 0x004fe400078e000c */
[----:B------:R-:W-:Y:S01]  /*371f0*/  IMAD.MOV.U32 R3, RZ, RZ, R13 ;  /* 0x000000ffff037224 */ /* 0x000fe200078e000d */
[----:B---3--:R-:W-:-:S15]  /*37200*/  HMMA.16816.F32.BF16 R16, R4, R12, R16 ;  /* 0x0000000c0410723c */ /* 0x008fde0000041810 */
[----:B------:R-:W-:-:S08]  /*37210*/  NOP ;  /* 0x0000000000007918 */ /* 0x000fd00000000000 */
[----:B------:R-:W-:Y:S04]  /*37220*/  STL.64 [R1+0x430], R16 ;  /* 0x0004301001007387 */ /* 0x000fe80000100a00 */
[----:B------:R0:W-:Y:S04]  /*37230*/  STL.64 [R1+0x438], R18 ;  /* 0x0004381201007387 */ /* 0x0001e80000100a00 */
[----:B0-----:R-:W2:Y:S04]  /*37240*/  LDL.LU.64 R18, [R1+0x3078] ;  /* 0x0030780001127983 */ /* 0x001ea80000300a00 */
[----:B------:R-:W2:Y:S04]  /*37250*/  LDL.LU.64 R16, [R1+0x3070] ;  /* 0x0030700001107983 */ /* 0x000ea80000300a00 */
[----:B------:R-:W3:Y:S04]  /*37260*/  LDL.LU.64 R14, [R1+0x3068] ;  /* 0x00306800010e7983 */ /* 0x000ee80000300a00 */
[----:B------:R-:W3:Y:S02]  /*37270*/  LDL.LU.64 R12, [R1+0x3060] ;  /* 0x00306000010c7983 */ /* 0x000ee40000300a00 */
[----:B---3--:R-:W-:-:S15]  /*37280*/  HMMA.16816.F32.BF16 R12, R4, R20, R12 ;  /* 0x00000014040c723c */ /* 0x008fde000004180c */
[----:B------:R-:W-:-:S08]  /*37290*/  NOP ;  /* 0x0000000000007918 */ /* 0x000fd00000000000 */
[----:B------:R-:W-:Y:S04]  /*372a0*/  STL.64 [R1+0x440], R12 ;  /* 0x0004400c01007387 */ /* 0x000fe80000100a00 */
[----:B------:R0:W-:Y:S04]  /*372b0*/  STL.64 [R1+0x448], R14 ;  /* 0x0004480e01007387 */ /* 0x0001e80000100a00 */
[----:B0-----:R-:W3:Y:S04]  /*372c0*/  LDL.LU.64 R14, [R1+0x3058] ;  /* 0x00305800010e7983 */ /* 0x001ee80000300a00 */
[----:B------:R-:W3:Y:S01]  /*372d0*/  LDL.LU.64 R12, [R1+0x3050] ;  /* 0x00305000010c7983 */ /* 0x000ee20000300a00 */
[C---:B--2---:R-:W-:Y:S03]  /*372e0*/  HMMA.16816.F32.BF16 R16, R4.reuse, R8, R16 ;  /* 0x000000080410723c */ /* 0x044fe60000041810 */
[----:B------:R-:W-:Y:S03]  /*372f0*/  STL.64 [R1+0x2fe8], R20 ;  /* 0x002fe81401007387 */ /* 0x000fe60000100a00 */
[----:B---3--:R-:W-:Y:S01]  /*37300*/  HMMA.16816.F32.BF16 R12, R4, R24, R12 ;  /* 0x00000018040c723c */ /* 0x008fe2000004180c */
[----:B------:R-:W0:-:S15]  /*37310*/  LDSM.16.MT88.4 R4, [R23+UR4+0x2080] ;  /* 0x002080041704783b */ /* 0x000e1e0008004200 */
[----:B------:R-:W-:-:S07]  /*37320*/  NOP ;  /* 0x0000000000007918 */ /* 0x000fce0000000000 */
[----:B------:R-:W-:Y:S04]  /*37330*/  STL.64 [R1+0x460], R12 ;  /* 0x0004600c01007387 */ /* 0x000fe80000100a00 */
[----:B------:R1:W-:Y:S04]  /*37340*/  STL.64 [R1+0x468], R14 ;  /* 0x0004680e01007387 */ /* 0x0003e80000100a00 */
[----:B-1----:R-:W2:Y:S04]  /*37350*/  LDL.LU.64 R14, [R1+0x3048] ;  /* 0x00304800010e7983 */ /* 0x002ea80000300a00 */
[----:B------:R-:W2:Y:S04]  /*37360*/  LDL.LU.64 R12, [R1+0x3040] ;  /* 0x00304000010c7983 */ /* 0x000ea80000300a00 */
[----:B------:R-:W-:Y:S04]  /*37370*/  STL [R1+0x2fe0], R27 ;  /* 0x002fe01b01007387 */ /* 0x000fe80000100800 */
[----:B------:R-:W-:Y:S04]  /*37380*/  STL.64 [R1+0x2fd8], R24 ;  /* 0x002fd81801007387 */ /* 0x000fe80000100a00 */
[----:B------:R-:W-:Y:S04]  /*37390*/  STL.64 [R1+0x2fd0], R8 ;  /* 0x002fd00801007387 */ /* 0x000fe80000100a00 */
[----:B------:R-:W-:Y:S04]  /*373a0*/  STL.64 [R1+0x450], R16 ;  /* 0x0004501001007387 */ /* 0x000fe80000100a00 */
[----:B------:R-:W-:Y:S04]  /*373b0*/  STL.64 [R1+0x458], R18 ;  /* 0x0004581201007387 */ /* 0x000fe80000100a00 */
[----:B0-----:R-:W-:Y:S04]  /*373c0*/  STL.64 [R1+0x2eb8], R6 ;  /* 0x002eb80601007387 */ /* 0x001fe80000100a00 */
[----:B------:R0:W-:Y:S04]  /*373d0*/  STL.64 [R1+0x2eb0], R4 ;  /* 0x002eb00401007387 */ /* 0x0001e80000100a00 */
[----:B0-----:R-:W3:Y:S04]  /*373e0*/  LDL.LU R4, [R1+0x1a0] ;  /* 0x0001a00001047983 */ /* 0x001ee80000300800 */
        /* <DEDUP_REMOVED lines=9> */
[----:B------:R-:W2:Y:S04]  /*37480*/  LDL.LU R10, [R1+0x5a8] ;  /* 0x0005a800010a7983 */ /* 0x000ea80000300800 */
[----:B------:R-:W2:Y:S04]  /*37490*/  LDL.LU R11, [R1+0x5ac] ;  /* 0x0005ac00010b7983 */ /* 0x000ea80000300800 */
[----:B--2---:R-:W-:Y:S04]  /*374a0*/  STL.64 [R1+0x3018], R10 ;  /* 0x0030180a01007387 */ /* 0x004fe80000100a00 */
[----:B----4-:R0:W-:Y:S04]  /*374b0*/  STL.64 [R1+0x3010], R8 ;  /* 0x0030100801007387 */ /* 0x0101e80000100a00 */
[----:B0-----:R-:W2:Y:S04]  /*374c0*/  LDL.64 R8, [R1+0xd0] ;  /* 0x0000d00001087983 */ /* 0x001ea80000100a00 */
[----:B--2---:R0:W-:Y:S04]  /*374d0*/  STL.64 [R1+0x3028], R8 ;  /* 0x0030280801007387 */ /* 0x0041e80000100a00 */
[----:B0-----:R-:W2:Y:S04]  /*374e0*/  LDL.64 R8, [R1+0xe0] ;  /* 0x0000e00001087983 */ /* 0x001ea80000100a00 */
[----:B---3--:R-:W-:Y:S04]  /*374f0*/  STL.64 [R1+0x3008], R18 ;  /* 0x0030081201007387 */ /* 0x008fe80000100a00 */
[----:B------:R0:W-:Y:S04]  /*37500*/  STL.64 [R1+0x3000], R16 ;  /* 0x0030001001007387 */ /* 0x0001e80000100a00 */
[----:B0-----:R-:W3:Y:S04]  /*37510*/  LDL.64 R16, [R1+0xc0] ;  /* 0x0000c00001107983 */ /* 0x001ee80000100a00 */
[----:B---3--:R0:W-:Y:S04]  /*37520*/  STL.64 [R1+0x3020], R16 ;  /* 0x0030201001007387 */ /* 0x0081e80000100a00 */
[----:B0-----:R-:W3:Y:S04]  /*37530*/  LDL.LU R16, [R1+0x5b0] ;  /* 0x0005b00001107983 */ /* 0x001ee80000300800 */
[----:B------:R-:W3:Y:S04]  /*37540*/  LDL.LU R17, [R1+0x5b4] ;  /* 0x0005b40001117983 */ /* 0x000ee80000300800 */
[----:B------:R-:W4:Y:S04]  /*37550*/  LDL.LU R18, [R1+0x5b8] ;  /* 0x0005b80001127983 */ /* 0x000f280000300800 */
[----:B------:R-:W4:Y:S04]  /*37560*/  LDL.LU R19, [R1+0x5bc] ;  /* 0x0005bc0001137983 */ /* 0x000f280000300800 */
[----:B----4-:R-:W-:Y:S04]  /*37570*/  STL.64 [R1+0x3038], R18 ;  /* 0x0030381201007387 */ /* 0x010fe80000100a00 */
[----:B---3--:R0:W-:Y:S04]  /*37580*/  STL.64 [R1+0x3030], R16 ;  /* 0x0030301001007387 */ /* 0x0081e80000100a00 */
[----:B0-----:R-:W2:Y:S04]  /*37590*/  LDL.LU R16, [R1+0x5c0] ;  /* 0x0005c00001107983 */ /* 0x001ea80000300800 */
[----:B------:R-:W2:Y:S04]  /*375a0*/  LDL.LU R17, [R1+0x5c4] ;  /* 0x0005c40001117983 */ /* 0x000ea80000300800 */
[----:B------:R-:W2:Y:S04]  /*375b0*/  LDL.LU R18, [R1+0x5c8] ;  /* 0x0005c80001127983 */ /* 0x000ea80000300800 */
[----:B------:R-:W2:Y:S04]  /*375c0*/  LDL.LU R19, [R1+0x5cc] ;  /* 0x0005cc0001137983 */ /* 0x000ea80000300800 */
[----:B------:R-:W3:Y:S04]  /*375d0*/  LDL.LU R24, [R1+0x570] ;  /* 0x0005700001187983 */ /* 0x000ee80000300800 */
[----:B------:R-:W3:Y:S04]  /*375e0*/  LDL.LU R25, [R1+0x574] ;  /* 0x0005740001197983 */ /* 0x000ee80000300800 */
[----:B------:R-:W4:Y:S04]  /*375f0*/  LDL.LU R26, [R1+0x578] ;  /* 0x00057800011a7983 */ /* 0x000f280000300800 */
[----:B------:R-:W4:Y:S04]  /*37600*/  LDL.LU R27, [R1+0x57c] ;  /* 0x00057c00011b7983 */ /* 0x000f280000300800 */
[----:B----4-:R-:W-:Y:S04]  /*37610*/  STL.64 [R1+0x2ff8], R26 ;  /* 0x002ff81a01007387 */ /* 0x010fe80000100a00 */
[----:B---3--:R0:W-:Y:S04]  /*37620*/  STL.64 [R1+0x2ff0], R24 ;  /* 0x002ff01801007387 */ /* 0x0081e80000100a00 */
[----:B0-----:R-:W3:Y:S04]  /*37630*/  LDL.LU R24, [R1+0x580] ;  /* 0x0005800001187983 */ /* 0x001ee80000300800 */
[----:B------:R-:W3:Y:S04]  /*37640*/  LDL.LU R25, [R1+0x584] ;  /* 0x0005840001197983 */ /* 0x000ee80000300800 */
[----:B------:R-:W3:Y:S04]  /*37650*/  LDL.LU R26, [R1+0x588] ;  /* 0x00058800011a7983 */ /* 0x000ee80000300800 */
[----:B------:R-:W3:Y:S04]  /*37660*/  LDL.LU R27, [R1+0x58c] ;  /* 0x00058c00011b7983 */ /* 0x000ee80000300800 */
[----:B------:R-:W-:Y:S04]  /*37670*/  STL.64 [R1+0x2f58], R6 ;  /* 0x002f580601007387 */ /* 0x000fe80000100a00 */
[----:B------:R0:W-:Y:S04]  /*37680*/  STL.64 [R1+0x2f50], R4 ;  /* 0x002f500401007387 */ /* 0x0001e80000100a00 */
[----:B0-----:R-:W4:Y:S04]  /*37690*/  LDL.LU R4, [R1+0x1b0] ;  /* 0x0001b00001047983 */ /* 0x001f280000300800 */
[----:B------:R-:W4:Y:S04]  /*376a0*/  LDL.LU R5, [R1+0x1b4] ;  /* 0x0001b40001057983 */ /* 0x000f280000300800 */
[----:B------:R-:W3:Y:S04]  /*376b0*/  LDL.LU R6, [R1+0x1b8] ;  /* 0x0001b80001067983 */ /* 0x000ee80000300800 */
[----:B------:R-:W3:Y:S01]  /*376c0*/  LDL.LU R7, [R1+0x1bc] ;  /* 0x0001bc0001077983 */ /* 0x000ee20000300800 */
[----:B--2---:R-:W-:Y:S01]  /*376d0*/  HMMA.16816.F32.BF16 R16, R12, R8, R16 ;  /* 0x000000080c10723c */ /* 0x004fe20000041810 */
[----:B------:R-:W-:-:S05]  /*376e0*/  IMAD.MOV.U32 R21, RZ, RZ, R3 ;  /* 0x000000ffff157224 */ /* 0x000fca00078e0003 */
[----:B------:R-:W-:Y:S01]  /*376f0*/  IMAD.MOV.U32 R3, RZ, RZ, R9 ;  /* 0x000000ffff037224 */ /* 0x000fe200078e0009 */
[----:B---3--:R-:W-:Y:S04]  /*37700*/  STL.64 [R1+0x2f68], R6 ;  /* 0x002f680601007387 */ /* 0x008fe80000100a00 */
[----:B----4-:R0:W-:Y:S04]  /*37710*/  STL.64 [R1+0x2f60], R4 ;  /* 0x002f600401007387 */ /* 0x0101e80000100a00 */
[----:B0-----:R-:W2:Y:S08]  /*37720*/  LDL.LU.64 R4, [R1+0xb0] ;  /* 0x0000b00001047983 */ /* 0x001eb00000300a00 */
[----:B------:R-:W-:Y:S04]  /*37730*/  STL.64 [R1+0x480], R16 ;  /* 0x0004801001007387 */ /* 0x000fe80000100a00 */
[----:B------:R0:W-:Y:S01]  /*37740*/  STL.64 [R1+0x488], R18 ;  /* 0x0004881201007387 */ /* 0x0001e20000100a00 */
[----:B------:R-:W-:-:S03]  /*37750*/  IMAD.MOV.U32 R6, RZ, RZ, R8 ;  /* 0x000000ffff067224 */ /* 0x000fc600078e0008 */
[----:B0-----:R-:W3:Y:S04]  /*37760*/  LDL.LU.64 R18, [R1+0x3038] ;  /* 0x0030380001127983 */ /* 0x001ee80000300a00 */
[----:B------:R-:W3:Y:S04]  /*37770*/  LDL.LU.64 R16, [R1+0x3030] ;  /* 0x0030300001107983 */ /* 0x000ee80000300a00 */
[----:B------:R-:W3:Y:S01]  /*37780*/  LDL.LU.64 R8, [R1+0x3028] ;  /* 0x0030280001087983 */ /* 0x000ee20000300a00 */
[----:B------:R-:W-:Y:S01]  /*37790*/  IMAD.MOV.U32 R20, RZ, RZ, R22 ;  /* 0x000000ffff147224 */ /* 0x000fe200078e0016 */
[----:B---3--:R-:W-:Y:S06]  /*377a0*/  HMMA.16816.F32.BF16 R16, R12, R8, R16 ;  /* 0x000000080c10723c */ /* 0x008fec0000041810 */
[----:B------:R-:W-:Y:S01]  /*377b0*/  MOV R22, R8 ;  /* 0x0000000800167202 */ /* 0x000fe20000000f00 */
[----:B------:R-:W-:-:S15]  /*377c0*/  IMAD.MOV.U32 R7, RZ, RZ, R9 ;  /* 0x000000ffff077224 */ /* 0x000fde00078e0009 */
[----:B------:R-:W-:-:S01]  /*377d0*/  NOP ;  /* 0x0000000000007918 */ /* 0x000fc20000000000 */
[----:B------:R0:W-:Y:S04]  /*377e0*/  STL.64 [R1+0x490], R16 ;  /* 0x0004901001007387 */ /* 0x0001e80000100a00 */
[----:B------:R1:W-:Y:S04]  /*377f0*/  STL.64 [R1+0x498], R18 ;  /* 0x0004981201007387 */ /* 0x0003e80000100a00 */
[----:B0-----:R-:W3:Y:S04]  /*37800*/  LDL.LU.64 R16, [R1+0x3020] ;  /* 0x0030200001107983 */ /* 0x001ee80000300a00 */
[----:B------:R-:W3:Y:S04]  /*37810*/  LDL.LU.64 R10, [R1+0x3018] ;  /* 0x00301800010a7983 */ /* 0x000ee80000300a00 */
[----:B------:R-:W3:Y:S02]  /*37820*/  LDL.LU.64 R8, [R1+0x3010] ;  /* 0x0030100001087983 */ /* 0x000ee40000300a00 */
[----:B---3--:R-:W-:-:S15]  /*37830*/  HMMA.16816.F32.BF16 R8, R12, R16, R8 ;  /* 0x000000100c08723c */ /* 0x008fde0000041808 */
[----:B------:R-:W-:-:S08]  /*37840*/  NOP ;  /* 0x0000000000007918 */ /* 0x000fd00000000000 */
[----:B------:R0:W-:Y:S04]  /*37850*/  STL.64 [R1+0x4a0], R8 ;  /* 0x0004a00801007387 */ /* 0x0001e80000100a00 */
[----:B------:R-:W-:Y:S04]  /*37860*/  STL.64 [R1+0x4a8], R10 ;  /* 0x0004a80a01007387 */ /* 0x000fe80000100a00 */
[----:B-1----:R-:W3:Y:S01]  /*37870*/  LDL.LU.64 R18, [R1+0x3008] ;  /* 0x0030080001127983 */ /* 0x002ee20000300a00 */
[----:B0-----:R-:W-:Y:S02]  /*37880*/  IMAD.MOV.U32 R9, RZ, RZ, R16 ;  /* 0x000000ffff097224 */ /* 0x001fe400078e0010 */
[----:B------:R-:W-:-:S02]  /*37890*/  IMAD.MOV.U32 R8, RZ, RZ, R17 ;  /* 0x000000ffff087224 */ /* 0x000fc400078e0011 */
[----:B------:R-:W3:Y:S04]  /*378a0*/  LDL.LU.64 R16, [R1+0x3000] ;  /* 0x0030000001107983 */ /* 0x000ee80000300a00 */
[----:B--2---:R0:W-:Y:S01]  /*378b0*/  STL.64 [R1+0x2f78], R4 ;  /* 0x002f780401007387 */ /* 0x0041e20000100a00 */
[----:B---3--:R-:W-:Y:S07]  /*378c0*/  HMMA.16816.F32.BF16 R16, R12, R4, R16 ;  /* 0x000000040c10723c */ /* 0x008fee0000041810 */
[----:B0-----:R-:W-:-:S02]  /*378d0*/  IMAD.MOV.U32 R4, RZ, RZ, R9 ;  /* 0x000000ffff047224 */ /* 0x001fc400078e0009 */
[----:B------:R-:W-:-:S14]  /*378e0*/  IMAD.MOV.U32 R5, RZ, RZ, R8 ;  /* 0x000000ffff057224 */ /* 0x000fdc00078e0008 */
[----:B------:R0:W-:Y:S04]  /*378f0*/  STL.64 [R1+0x4b0], R16 ;  /* 0x0004b01001007387 */ /* 0x0001e80000100a00 */
[----:B------:R1:W-:Y:S04]  /*37900*/  STL.64 [R1+0x4b8], R18 ;  /* 0x0004b81201007387 */ /* 0x0003e80000100a00 */
[----:B0-----:R-:W2:Y:S04]  /*37910*/  LDL.LU R16, [R1+0x290] ;  /* 0x0002900001107983 */ /* 0x001ea80000300800 */
[----:B------:R-:W2:Y:S04]  /*37920*/  LDL.LU R17, [R1+0x294] ;  /* 0x0002940001117983 */ /* 0x000ea80000300800 */
[----:B-1----:R-:W2:Y:S04]  /*37930*/  LDL.LU R18, [R1+0x298] ;  /* 0x0002980001127983 */ /* 0x002ea80000300800 */
[----:B------:R-:W2:Y:S04]  /*37940*/  LDL.LU R19, [R1+0x29c] ;  /* 0x00029c0001137983 */ /* 0x000ea80000300800 */
[----:B------:R-:W3:Y:S04]  /*37950*/  LDL.LU R8, [R1+0x560] ;  /* 0x0005600001087983 */ /* 0x000ee80000300800 */
[----:B------:R-:W3:Y:S04]  /*37960*/  LDL.LU R9, [R1+0x564] ;  /* 0x0005640001097983 */ /* 0x000ee80000300800 */
[----:B------:R-:W3:Y:S04]  /*37970*/  LDL.LU R10, [R1+0x568] ;  /* 0x00056800010a7983 */ /* 0x000ee80000300800 */
[----:B------:R-:W3:Y:S04]  /*37980*/  LDL.LU R11, [R1+0x56c] ;  /* 0x00056c00010b7983 */ /* 0x000ee80000300800 */
[----:B------:R0:W-:Y:S02]  /*37990*/  STL.64 [R1+0x2f90], R4 ;  /* 0x002f900401007387 */ /* 0x0001e40000100a00 */
[----:B0-----:R-:W-:-:S02]  /*379a0*/  IMAD.MOV.U32 R4, RZ, RZ, R22 ;  /* 0x000000ffff047224 */ /* 0x001fc400078e0016 */
[----:B------:R-:W-:Y:S01]  /*379b0*/  HMMA.16816.F32.BF16 R20, R12, R20, R24 ;  /* 0x000000140c14723c */ /* 0x000fe20000041818 */
[----:B------:R-:W-:-:S05]  /*379c0*/  IMAD.MOV.U32 R5, RZ, RZ, R7 ;  /* 0x000000ffff057224 */ /* 0x000fca00078e0007 */
[----:B------:R-:W-:Y:S04]  /*379d0*/  STL.64 [R1+0x2fa8], R4 ;  /* 0x002fa80401007387 */ /* 0x000fe80000100a00 */
[----:B------:R-:W4:Y:S04]  /*379e0*/  LDL.LU.64 R26, [R1+0x2ff8] ;  /* 0x002ff800011a7983 */ /* 0x000f280000300a00 */
[----:B------:R-:W4:Y:S09]  /*379f0*/  LDL.LU.64 R24, [R1+0x2ff0] ;  /* 0x002ff00001187983 */ /* 0x000f320000300a00 */
[----:B------:R0:W-:Y:S04]  /*37a00*/  STL.64 [R1+0x4c0], R20 ;  /* 0x0004c01401007387 */ /* 0x0001e80000100a00 */
[----:B------:R-:W-:Y:S04]  /*37a10*/  STL.64 [R1+0x4c8], R22 ;  /* 0x0004c81601007387 */ /* 0x000fe80000100a00 */
[----:B0-----:R-:W4:Y:S02]  /*37a20*/  LDL.LU.64 R20, [R1+0x2fe8] ;  /* 0x002fe80001147983 */ /* 0x001f240000300a00 */
[----:B----4-:R-:W-:-:S15]  /*37a30*/  HMMA.16816.F32.BF16 R24, R12, R20, R24 ;  /* 0x000000140c18723c */ /* 0x010fde0000041818 */
[----:B------:R-:W-:-:S08]  /*37a40*/  NOP ;  /* 0x0000000000007918 */ /* 0x000fd00000000000 */
[----:B------:R-:W-:Y:S04]  /*37a50*/  STL.64 [R1+0x4e0], R24 ;  /* 0x0004e01801007387 */ /* 0x000fe80000100a00 */
[----:B------:R0:W-:Y:S04]  /*37a60*/  STL.64 [R1+0x4e8], R26 ;  /* 0x0004e81a01007387 */ /* 0x0001e80000100a00 */
[----:B0-----:R-:W4:Y:S04]  /*37a70*/  LDL.LU R27, [R1+0x2fe0] ;  /* 0x002fe000011b7983 */ /* 0x001f280000300800 */
[----:B------:R-:W3:Y:S04]  /*37a80*/  LDL.LU.64 R24, [R1+0x2fd8] ;  /* 0x002fd80001187983 */ /* 0x000ee80000300a00 */
[----:B------:R0:W-:Y:S04]  /*37a90*/  STL.64 [R1+0x2f70], R20 ;  /* 0x002f701401007387 */ /* 0x0001e80000100a00 */
[----:B0-----:R-:W2:Y:S04]  /*37aa0*/  LDL.LU R20, [R1+0x1c0] ;  /* 0x0001c00001147983 */ /* 0x001ea80000300800 */
[----:B------:R-:W2:Y:S04]  /*37ab0*/  LDL.LU R21, [R1+0x1c4] ;  /* 0x0001c40001157983 */ /* 0x000ea80000300800 */
[----:B------:R-:W4:Y:S04]  /*37ac0*/  LDL.LU R22, [R1+0x1c8] ;  /* 0x0001c80001167983 */ /* 0x000f280000300800 */
[----:B------:R-:W4:Y:S04]  /*37ad0*/  LDL.LU R23, [R1+0x1cc] ;  /* 0x0001cc0001177983 */ /* 0x000f280000300800 */
[----:B----4-:R-:W-:Y:S04]  /*37ae0*/  STL.64 [R1+0x2f88], R22 ;  /* 0x002f881601007387 */ /* 0x010fe80000100a00 */
[----:B--2---:R0:W-:Y:S04]  /*37af0*/  STL.64 [R1+0x2f80], R20 ;  /* 0x002f801401007387 */ /* 0x0041e80000100a00 */
[----:B0-----:R-:W2:Y:S04]  /*37b00*/  LDL.LU R20, [R1+0x1d0] ;  /* 0x0001d00001147983 */ /* 0x001ea80000300800 */
[----:B------:R-:W2:Y:S04]  /*37b10*/  LDL.LU R21, [R1+0x1d4] ;  /* 0x0001d40001157983 */ /* 0x000ea80000300800 */
[----:B------:R-:W4:Y:S04]  /*37b20*/  LDL.LU R22, [R1+0x1d8] ;  /* 0x0001d80001167983 */ /* 0x000f280000300800 */
[----:B------:R-:W4:Y:S01]  /*37b30*/  LDL.LU R23, [R1+0x1dc] ;  /* 0x0001dc0001177983 */ /* 0x000f220000300800 */
[----:B---3--:R-:W-:Y:S03]  /*37b40*/  HMMA.16816.F32.BF16 R8, R12, R24, R8 ;  /* 0x000000180c08723c */ /* 0x008fe60000041808 */
[----:B----4-:R-:W-:Y:S04]  /*37b50*/  STL.64 [R1+0x2fa0], R22 ;  /* 0x002fa01601007387 */ /* 0x010fe80000100a00 */
[----:B--2---:R0:W-:Y:S04]  /*37b60*/  STL.64 [R1+0x2f98], R20 ;  /* 0x002f981401007387 */ /* 0x0041e80000100a00 */
        /* <DEDUP_REMOVED lines=10> */
[----:B------:R0:W-:Y:S04]  /*37c10*/  STL.64 [R1+0x550], R8 ;  /* 0x0005500801007387 */ /* 0x0001e80000100a00 */
[----:B------:R-:W-:Y:S04]  /*37c20*/  STL.64 [R1+0x558], R10 ;  /* 0x0005580a01007387 */ /* 0x000fe80000100a00 */
[----:B0-----:R-:W3:Y:S01]  /*37c30*/  LDL.LU.64 R8, [R1+0x2fd0] ;  /* 0x002fd00001087983 */ /* 0x001ee20000300a00 */
[----:B------:R-:W-:-:S02]  /*37c40*/  IMAD.MOV.U32 R4, RZ, RZ, R6 ;  /* 0x000000ffff047224 */ /* 0x000fc400078e0006 */
[----:B------:R-:W-:Y:S01]  /*37c50*/  IMAD.MOV.U32 R5, RZ, RZ, R3 ;  /* 0x000000ffff057224 */ /* 0x000fe200078e0003 */
[----:B---3--:R-:W-:Y:S01]  /*37c60*/  HMMA.16816.F32.BF16 R12, R12, R8, R16 ;  /* 0x000000080c0c723c */ /* 0x008fe20000041810 */
[----:B------:R-:W2:Y:S04]  /*37c70*/  LDL.LU.64 R18, [R1+0x2fc8] ;  /* 0x002fc80001127983 */ /* 0x000ea80000300a00 */
[----:B------:R-:W2:-:S15]  /*37c80*/  LDL.LU.64 R16, [R1+0x2fc0] ;  /* 0x002fc00001107983 */ /* 0x000e9e0000300a00 */
[----:B------:R-:W-:-:S03]  /*37c90*/  NOP ;  /* 0x0000000000007918 */ /* 0x000fc60000000000 */
[----:B------:R0:W-:Y:S04]  /*37ca0*/  STL.64 [R1+0x4d0], R12 ;  /* 0x0004d00c01007387 */ /* 0x0001e80000100a00 */
[----:B------:R-:W-:Y:S04]  /*37cb0*/  STL.64 [R1+0x4d8], R14 ;  /* 0x0004d80e01007387 */ /* 0x000fe80000100a00 */
[----:B0-----:R-:W3:Y:S01]  /*37cc0*/  LDL.LU.64 R12, [R1+0x70] ;  /* 0x00007000010c7983 */ /* 0x001ee20000300a00 */
        /* <DEDUP_REMOVED lines=19> */
[----:B------:R-:W-:Y:S04]  /*37e00*/  STL.64 [R1+0x528], R6 ;  /* 0x0005280601007387 */ /* 0x000fe80000100a00 */
[----:B0-----:R-:W2:Y:S02]  /*37e10*/  LDL.LU.64 R4, [R1+0x2f78] ;  /* 0x002f780001047983 */ /* 0x001ea40000300a00 */
[----:B--2---:R-:W-:Y:S06]  /*37e20*/  HMMA.16816.F32.BF16 R20, R16, R4, R20 ;  /* 0x000000041014723c */ /* 0x004fec0000041814 */
[----:B------:R-:W-:-:S02]  /*37e30*/  IMAD.MOV.U32 R3, RZ, RZ, R4 ;  /* 0x000000ffff037224 */ /* 0x000fc400078e0004 */
[----:B------:R-:W-:-:S15]  /*37e40*/  IMAD.MOV.U32 R28, RZ, RZ, R5 ;  /* 0x000000ffff1c7224 */ /* 0x000fde00078e0005 */
[----:B------:R0:W-:Y:S04]  /*37e50*/  STL.64 [R1+0x510], R20 ;  /* 0x0005101401007387 */ /* 0x0001e80000100a00 */
[----:B------:R-:W-:Y:S04]  /*37e60*/  STL.64 [R1+0x518], R22 ;  /* 0x0005181601007387 */ /* 0x000fe80000100a00 */
[----:B0-----:R-:W2:Y:S04]  /*37e70*/  LDL.LU.64 R20, [R1+0x2f70] ;  /* 0x002f700001147983 */ /* 0x001ea80000300a00 */
[----:B------:R-:W3:Y:S04]  /*37e80*/  LDL.LU.64 R6, [R1+0x2f68] ;  /* 0x002f680001067983 */ /* 0x000ee80000300a00 */
[----:B------:R-:W3:Y:S02]  /*37e90*/  LDL.LU.64 R4, [R1+0x2f60] ;  /* 0x002f600001047983 */ /* 0x000ee40000300a00 */
[----:B---3--:R-:W-:-:S15]  /*37ea0*/  HMMA.16816.F32.BF16 R4, R16, R12, R4 ;  /* 0x0000000c1004723c */ /* 0x008fde0000041804 */
[----:B------:R-:W-:-:S08]  /*37eb0*/  NOP ;  /* 0x0000000000007918 */ /* 0x000fd00000000000 */
[----:B------:R-:W-:Y:S04]  /*37ec0*/  STL.64 [R1+0x500], R4 ;  /* 0x0005000401007387 */ /* 0x000fe80000100a00 */
[----:B------:R0:W-:Y:S04]  /*37ed0*/  STL.64 [R1+0x508], R6 ;  /* 0x0005080601007387 */ /* 0x0001e80000100a00 */
[----:B0-----:R-:W2:Y:S04]  /*37ee0*/  LDL.LU.64 R6, [R1+0x2f58] ;  /* 0x002f580001067983 */ /* 0x001ea80000300a00 */
[----:B------:R-:W2:Y:S01]  /*37ef0*/  LDL.LU.64 R4, [R1+0x2f50] ;  /* 0x002f500001047983 */ /* 0x000ea20000300a00 */
[----:B------:R-:W-:-:S02]  /*37f00*/  IMAD.MOV.U32 R11, RZ, RZ, R12 ;  /* 0x000000ffff0b7224 */ /* 0x000fc400078e000c */
[----:B------:R-:W-:Y:S02]  /*37f10*/  IMAD.MOV.U32 R10, RZ, RZ, R13 ;  /* 0x000000ffff0a7224 */ /* 0x000fe400078e000d */
[----:B------:R-:W0:Y:S01]  /*37f20*/  LDSM.16.MT88.4 R12, [R27+UR4+0x3000] ;  /* 0x003000041b0c783b */ /* 0x000e220008004200 */
[----:B--2---:R-:W-:Y:S03]  /*37f30*/  HMMA.16816.F32.BF16 R4, R16, R20, R4 ;  /* 0x000000141004723c */ /* 0x004fe60000041804 */
[----:B------:R-:W2:-:S15]  /*37f40*/  LDL.LU R20, [R1+0x250] ;  /* 0x0002500001147983 */ /* 0x000e9e0000300800 */
[----:B------:R-:W-:-:S05]  /*37f50*/  NOP ;  /* 0x0000000000007918 */ /* 0x000fca0000000000 */
[----:B------:R-:W-:Y:S04]  /*37f60*/  STL.64 [R1+0x4f0], R4 ;  /* 0x0004f00401007387 */ /* 0x000fe80000100a00 */
[----:B------:R-:W-:Y:S04]  /*37f70*/  STL.64 [R1+0x4f8], R6 ;  /* 0x0004f80601007387 */ /* 0x000fe80000100a00 */
[----:B------:R-:W2:Y:S04]  /*37f80*/  LDL.LU R21, [R1+0x254] ;  /* 0x0002540001157983 */ /* 0x000ea80000300800 */
[----:B------:R-:W2:Y:S04]  /*37f90*/  LDL.LU R22, [R1+0x258] ;  /* 0x0002580001167983 */ /* 0x000ea80000300800 */
[----:B------:R-:W2:Y:S04]  /*37fa0*/  LDL.LU R23, [R1+0x25c] ;  /* 0x00025c0001177983 */ /* 0x000ea80000300800 */
[----:B0-----:R-:W-:Y:S04]  /*37fb0*/  STL.64 [R1+0x2e20], R14 ;  /* 0x002e200e01007387 */ /* 0x001fe80000100a00 */
        /* <DEDUP_REMOVED lines=15> */
[----:B---3--:R-:W-:Y:S04]  /*380b0*/  STL.64 [R1+0x2ee8], R6 ;  /* 0x002ee80601007387 */ /* 0x008fe80000100a00 */
[----:B--2---:R0:W-:Y:S04]  /*380c0*/  STL.64 [R1+0x2ee0], R4 ;  /* 0x002ee00401007387 */ /* 0x0041e80000100a00 */
[----:B0-----:R-:W2:Y:S01]  /*380d0*/  LDL.LU.64 R4, [R1+0xc0] ;  /* 0x0000c00001047983 */ /* 0x001ea20000300a00 */
[----:B------:R-:W-:Y:S03]  /*380e0*/  HMMA.16816.F32.BF16 R20, R16, R24, R20 ;  /* 0x000000181014723c */ /* 0x000fe60000041814 */
[----:B--2---:R0:W-:Y:S04]  /*380f0*/  STL.64 [R1+0x2ef0], R4 ;  /* 0x002ef00401007387 */ /* 0x0041e80000100a00 */
[----:B0-----:R-:W2:Y:S04]  /*38100*/  LDL.LU.64 R4, [R1+0xd0] ;  /* 0x0000d00001047983 */ /* 0x001ea80000300a00 */
[----:B--2---:R0:W-:Y:S04]  /*38110*/  STL.64 [R1+0x2f08], R4 ;  /* 0x002f080401007387 */ /* 0x0041e80000100a00 */
[----:B0-----:R-:W2:Y:S04]  /*38120*/  LDL.LU.64 R4, [R1+0xe0] ;  /* 0x0000e00001047983 */ /* 0x001ea80000300a00 */
[----:B----4-:R-:W-:Y:S04]  /*38130*/  STL.64 [R1+0x2e40], R14 ;  /* 0x002e400e01007387 */ /* 0x010fe80000100a00 */
[----:B------:R0:W-:Y:S02]  /*38140*/  STL.64 [R1+0x2e38], R12 ;  /* 0x002e380c01007387 */ /* 0x0001e40000100a00 */
[----:B0-----:R-:W-:-:S02]  /*38150*/  IMAD.MOV.U32 R12, RZ, RZ, R11 ;  /* 0x000000ffff0c7224 */ /* 0x001fc400078e000b */
[----:B------:R-:W-:-:S05]  /*38160*/  IMAD.MOV.U32 R13, RZ, RZ, R10 ;  /* 0x000000ffff0d7224 */ /* 0x000fca00078e000a */
[----:B------:R0:W-:Y:S04]  /*38170*/  STL.64 [R1+0x2f10], R12 ;  /* 0x002f100c01007387 */ /* 0x0001e80000100a00 */
[----:B0-----:R-:W2:Y:S04]  /*38180*/  LDL.LU R12, [R1+0x240] ;  /* 0x00024000010c7983 */ /* 0x001ea80000300800 */
[----:B------:R-:W2:Y:S04]  /*38190*/  LDL.LU R13, [R1+0x244] ;  /* 0x00024400010d7983 */ /* 0x000ea80000300800 */
[----:B------:R-:W2:Y:S04]  /*381a0*/  LDL.LU R14, [R1+0x248] ;  /* 0x00024800010e7983 */ /* 0x000ea80000300800 */
[----:B------:R-:W2:Y:S04]  /*381b0*/  LDL.LU R15, [R1+0x24c] ;  /* 0x00024c00010f7983 */ /* 0x000ea80000300800 */
[----:B------:R-:W-:Y:S04]  /*381c0*/  STL.64 [R1+0x580], R20 ;  /* 0x0005801401007387 */ /* 0x000fe80000100a00 */
[----:B------:R0:W-:Y:S04]  /*381d0*/  STL.64 [R1+0x588], R22 ;  /* 0x0005881601007387 */ /* 0x0001e80000100a00 */
[----:B0-----:R-:W3:Y:S04]  /*381e0*/  LDL.LU.64 R22, [R1+0x2f48] ;  /* 0x002f480001167983 */ /* 0x001ee80000300a00 */
[----:B------:R-:W4:Y:S04]  /*381f0*/  LDL.LU.64 R20, [R1+0x2f40] ;  /* 0x002f400001147983 */ /* 0x000f280000300a00 */
[----:B------:R-:W-:Y:S04]  /*38200*/  STL [R1+0x2ed8], R27 ;  /* 0x002ed81b01007387 */ /* 0x000fe80000100800 */
[----:B------:R4:W-:Y:S02]  /*38210*/  STL.64 [R1+0x2ed0], R24 ;  /* 0x002ed01801007387 */ /* 0x0009e40000100a00 */
[----:B----4-:R-:W-:-:S02]  /*38220*/  IMAD.MOV.U32 R24, RZ, RZ, R20 ;  /* 0x000000ffff187224 */ /* 0x010fc400078e0014 */
[----:B------:R-:W-:Y:S01]  /*38230*/  IMAD.MOV.U32 R25, RZ, RZ, R21 ;  /* 0x000000ffff197224 */ /* 0x000fe200078e0015 */
[----:B------:R-:W4:Y:S04]  /*38240*/  LDL.LU R20, [R1+0x2f3c] ;  /* 0x002f3c0001147983 */ /* 0x000f280000300800 */
[----:B------:R-:W4:Y:S01]  /*38250*/  LDL.LU R21, [R1+0x2f38] ;  /* 0x002f380001157983 */ /* 0x000f220000300800 */
[----:B---3--:R-:W-:Y:S01]  /*38260*/  MOV R26, R22 ;  /* 0x00000016001a7202 */ /* 0x008fe20000000f00 */
[----:B------:R-:W-:Y:S02]  /*38270*/  IMAD.MOV.U32 R27, RZ, RZ, R23 ;  /* 0x000000ffff1b7224 */ /* 0x000fe400078e0017 */
[----:B------:R-:W4:Y:S04]  /*38280*/  LDL.LU R22, [R1+0x2f34] ;  /* 0x002f340001167983 */ /* 0x000f280000300800 */
[----:B------:R-:W4:Y:S04]  /*38290*/  LDL.LU R23, [R1+0x2f30] ;  /* 0x002f300001177983 */ /* 0x000f280000300800 */
[----:B------:R-:W-:Y:S04]  /*382a0*/  STL.64 [R1+0x2f00], R26 ;  /* 0x002f001a01007387 */ /* 0x000fe80000100a00 */
[----:B------:R0:W-:Y:S04]  /*382b0*/  STL.64 [R1+0x2ef8], R24 ;  /* 0x002ef81801007387 */ /* 0x0001e80000100a00 */
[----:B0-----:R-:W3:Y:S04]  /*382c0*/  LDL.LU R24, [R1+0x230] ;  /* 0x0002300001187983 */ /* 0x001ee80000300800 */
[----:B------:R-:W3:Y:S04]  /*382d0*/  LDL.LU R25, [R1+0x234] ;  /* 0x0002340001197983 */ /* 0x000ee80000300800 */
[----:B------:R-:W3:Y:S04]  /*382e0*/  LDL.LU R26, [R1+0x238] ;  /* 0x00023800011a7983 */ /* 0x000ee80000300800 */
[----:B------:R-:W3:Y:S04]  /*382f0*/  LDL.LU R27, [R1+0x23c] ;  /* 0x00023c00011b7983 */ /* 0x000ee80000300800 */
[----:B------:R-:W2:Y:S01]  /*38300*/  LDL.LU.64 R10, [R1+0x2f28] ;  /* 0x002f2800010a7983 */ /* 0x000ea20000300a00 */
[----:B----4-:R-:W-:Y:S03]  /*38310*/  HMMA.16816.F32.BF16 R16, R16, R8, R20 ;  /* 0x000000081010723c */ /* 0x010fe60000041814 */
[----:B------:R-:W2:Y:S04]  /*38320*/  LDL.LU.64 R8, [R1+0x2f20] ;  /* 0x002f200001087983 */ /* 0x000ea80000300a00 */
[----:B------:R-:W4:-:S15]  /*38330*/  LDL.LU R20, [R1+0x220] ;  /* 0x0002200001147983 */ /* 0x000f1e0000300800 */
[----:B------:R-:W-:-:S01]  /*38340*/  NOP ;  /* 0x0000000000007918 */ /* 0x000fc20000000000 */
[----:B------:R-:W-:Y:S04]  /*38350*/  STL.64 [R1+0x560], R16 ;  /* 0x0005601001007387 */ /* 0x000fe80000100a00 */
[----:B------:R0:W-:Y:S04]  /*38360*/  STL.64 [R1+0x568], R18 ;  /* 0x0005681201007387 */ /* 0x0001e80000100a00 */
[----:B------:R-:W4:Y:S04]  /*38370*/  LDL.LU R21, [R1+0x224] ;  /* 0x0002240001157983 */ /* 0x000f280000300800 */
[----:B------:R-:W4:Y:S04]  /*38380*/  LDL.LU R22, [R1+0x228] ;  /* 0x0002280001167983 */ /* 0x000f280000300800 */
[----:B------:R-:W4:Y:S04]  /*38390*/  LDL.LU R23, [R1+0x22c] ;  /* 0x00022c0001177983 */ /* 0x000f280000300800 */
[----:B0-----:R-:W3:Y:S04]  /*383a0*/  LDL R19, [R1+0x17f0] ;  /* 0x0017f00001137983 */ /* 0x001ee80000100800 */
[----:B---3--:R0:W-:Y:S04]  /*383b0*/  STL [R1+0x2e48], R19 ;  /* 0x002e481301007387 */ /* 0x0081e80000100800 */
[----:B------:R-:W3:Y:S04]  /*383c0*/  LDL.LU R16, [R1+0x150] ;  /* 0x0001500001107983 */ /* 0x000ee80000300800 */
[----:B------:R-:W3:Y:S04]  /*383d0*/  LDL.LU R17, [R1+0x154] ;  /* 0x0001540001117983 */ /* 0x000ee80000300800 */
[----:B------:R-:W4:Y:S04]  /*383e0*/  LDL.LU R18, [R1+0x158] ;  /* 0x0001580001127983 */ /* 0x000f280000300800 */
[----:B0-----:R-:W4:Y:S01]  /*383f0*/  LDL.LU R19, [R1+0x15c] ;  /* 0x00015c0001137983 */ /* 0x001f220000300800 */
[----:B--2---:R-:W-:Y:S03]  /*38400*/  HMMA.16816.F32.BF16 R12, R8, R4, R12 ;  /* 0x00000004080c723c */ /* 0x004fe6000004180c */
[----:B----4-:R-:W-:Y:S04]  /*38410*/  STL.64 [R1+0x2e58], R18 ;  /* 0x002e581201007387 */ /* 0x010fe80000100a00 */
[----:B---3--:R0:W-:Y:S02]  /*38420*/  STL.64 [R1+0x2e50], R16 ;  /* 0x002e501001007387 */ /* 0x0081e40000100a00 */
[----:B0-----:R-:W-:-:S02]  /*38430*/  IMAD.MOV.U32 R16, RZ, RZ, R3 ;  /* 0x000000ffff107224 */ /* 0x001fc400078e0003 */
[----:B------:R-:W-:Y:S01]  /*38440*/  IMAD.MOV.U32 R17, RZ, RZ, R28 ;  /* 0x000000ffff117224 */ /* 0x000fe200078e001c */
[----:B------:R-:W2:Y:S04]  /*38450*/  LDL.LU R3, [R1+0x2f1c] ;  /* 0x002f1c0001037983 */ /* 0x000ea80000300800 */
[----:B------:R-:W3:Y:S07]  /*38460*/  LDL.LU R28, [R1+0x2f18] ;  /* 0x002f1800011c7983 */ /* 0x000eee0000300800 */
[----:B------:R0:W-:Y:S04]  /*38470*/  STL.64 [R1+0x600], R12 ;  /* 0x0006000c01007387 */ /* 0x0001e80000100a00 */
[----:B------:R1:W-:Y:S04]  /*38480*/  STL.64 [R1+0x608], R14 ;  /* 0x0006080e01007387 */ /* 0x0003e80000100a00 */
[----:B0-----:R-:W4:Y:S01]  /*38490*/  LDL.LU.64 R12, [R1+0x2f10] ;  /* 0x002f1000010c7983 */ /* 0x001f220000300a00 */
[----:B-1----:R-:W-:-:S02]  /*384a0*/  IMAD.MOV.U32 R15, RZ, RZ, R4 ;  /* 0x000000ffff0f7224 */ /* 0x002fc400078e0004 */
[----:B------:R-:W-:Y:S02]  /*384b0*/  IMAD.MOV.U32 R14, RZ, RZ, R5 ;  /* 0x000000ffff0e7224 */ /* 0x000fe400078e0005 */
[----:B------:R-:W2:Y:S02]  /*384c0*/  LDL.LU.64 R4, [R1+0x2f08] ;  /* 0x002f080001047983 */ /* 0x000ea40000300a00 */
[----:B--2---:R-:W-:Y:S06]  /*384d0*/  HMMA.16816.F32.BF16 R24, R8, R4, R24 ;  /* 0x000000040818723c */ /* 0x004fec0000041818 */
[----:B------:R-:W-:-:S02]  /*384e0*/  IMAD.MOV.U32 R19, RZ, RZ, R4 ;  /* 0x000000ffff137224 */ /* 0x000fc400078e0004 */
[----:B------:R-:W-:-:S15]  /*384f0*/  IMAD.MOV.U32 R18, RZ, RZ, R5 ;  /* 0x000000ffff127224 */ /* 0x000fde00078e0005 */
[----:B------:R-:W-:Y:S04]  /*38500*/  STL.64 [R1+0x5f0], R24 ;  /* 0x0005f01801007387 */ /* 0x000fe80000100a00 */
[----:B------:R0:W-:Y:S04]  /*38510*/  STL.64 [R1+0x5f8], R26 ;  /* 0x0005f81a01007387 */ /* 0x0001e80000100a00 */
[----:B0-----:R-:W2:Y:S04]  /*38520*/  LDL.LU.64 R26, [R1+0x2f00] ;  /* 0x002f0000011a7983 */ /* 0x001ea80000300a00 */
[----:B------:R-:W2:Y:S04]  /*38530*/  LDL.LU.64 R24, [R1+0x2ef8] ;  /* 0x002ef80001187983 */ /* 0x000ea80000300a00 */
[----:B------:R-:W3:Y:S02]  /*38540*/  LDL.LU.64 R4, [R1+0x2ef0] ;  /* 0x002ef00001047983 */ /* 0x000ee40000300a00 */
[----:B---3--:R-:W-:-:S15]  /*38550*/  HMMA.16816.F32.BF16 R20, R8, R4, R20 ;  /* 0x000000040814723c */ /* 0x008fde0000041814 */
[----:B------:R-:W-:-:S08]  /*38560*/  NOP ;  /* 0x0000000000007918 */ /* 0x000fd00000000000 */
[----:B------:R0:W-:Y:S04]  /*38570*/  STL.64 [R1+0x5a0], R20 ;  /* 0x0005a01401007387 */ /* 0x0001e80000100a00 */
[----:B------:R-:W-:Y:S04]  /*38580*/  STL.64 [R1+0x5a8], R22 ;  /* 0x0005a81601007387 */ /* 0x000fe80000100a00 */
[----:B------:R-:W4:Y:S01]  /*38590*/  LDL.LU.64 R6, [R1+0x2ee8] ;  /* 0x002ee80001067983 */ /* 0x000f220000300a00 */
[----:B0-----:R-:W-:Y:S02]  /*385a0*/  IMAD.MOV.U32 R21, RZ, RZ, R4 ;  /* 0x000000ffff157224 */ /* 0x001fe400078e0004 */
[----:B------:R-:W-:-:S02]  /*385b0*/  IMAD.MOV.U32 R20, RZ, RZ, R5 ;  /* 0x000000ffff147224 */ /* 0x000fc400078e0005 */
[----:B------:R-:W4:Y:S01]  /*385c0*/  LDL.LU.64 R4, [R1+0x2ee0] ;  /* 0x002ee00001047983 */ /* 0x000f220000300a00 */
[----:B--2---:R-:W-:Y:S06]  /*385d0*/  HMMA.16816.F32.BF16 R24, R8, R16, R24 ;  /* 0x000000100818723c */ /* 0x004fec0000041818 */
[----:B------:R0:W-:Y:S02]  /*385e0*/  STL.64 [R1+0x2e68], R16 ;  /* 0x002e681001007387 */ /* 0x0001e40000100a00 */
[----:B0-----:R-:W-:Y:S02]  /*385f0*/  IMAD.MOV.U32 R16, RZ, RZ, R21 ;  /* 0x000000ffff107224 */ /* 0x001fe400078e0015 */
[----:B------:R-:W-:-:S13]  /*38600*/  IMAD.MOV.U32 R17, RZ, RZ, R20 ;  /* 0x000000ffff117224 */ /* 0x000fda00078e0014 */
[----:B------:R-:W-:Y:S04]  /*38610*/  STL.64 [R1+0x5e0], R24 ;  /* 0x0005e01801007387 */ /* 0x000fe80000100a00 */
[----:B------:R-:W-:Y:S04]  /*38620*/  STL.64 [R1+0x5e8], R26 ;  /* 0x0005e81a01007387 */ /* 0x000fe80000100a00 */
[----:B------:R0:W-:Y:S02]  /*38630*/  STL.64 [R1+0x2e80], R16 ;  /* 0x002e801001007387 */ /* 0x0001e40000100a00 */
[----:B0-----:R-:W-:-:S02]  /*38640*/  IMAD.MOV.U32 R16, RZ, RZ, R19 ;  /* 0x000000ffff107224 */ /* 0x001fc400078e0013 */
[----:B------:R-:W-:-:S05]  /*38650*/  IMAD.MOV.U32 R17, RZ, RZ, R18 ;  /* 0x000000ffff117224 */ /* 0x000fca00078e0012 */
[----:B------:R-:W-:Y:S04]  /*38660*/  STL.64 [R1+0x2e98], R16 ;  /* 0x002e981001007387 */ /* 0x000fe80000100a00 */
[----:B------:R-:W2:Y:S01]  /*38670*/  LDL.LU R24, [R1+0x1f0] ;  /* 0x0001f00001187983 */ /* 0x000ea20000300800 */
[----:B----4-:R-:W-:-:S15]  /*38680*/  HMMA.16816.F32.BF16 R4, R8, R12, R4 ;  /* 0x0000000c0804723c */ /* 0x010fde0000041804 */
[----:B------:R-:W-:-:S08]  /*38690*/  NOP ;  /* 0x0000000000007918 */ /* 0x000fd00000000000 */
[----:B------:R0:W-:Y:S04]  /*386a0*/  STL.64 [R1+0x5d0], R4 ;  /* 0x0005d00401007387 */ /* 0x0001e80000100a00 */
[----:B------:R1:W-:Y:S04]  /*386b0*/  STL.64 [R1+0x5d8], R6 ;  /* 0x0005d80601007387 */ /* 0x0003e80000100a00 */
[----:B------:R-:W2:Y:S04]  /*386c0*/  LDL.LU R25, [R1+0x1f4] ;  /* 0x0001f40001197983 */ /* 0x000ea80000300800 */
[----:B------:R-:W2:Y:S04]  /*386d0*/  LDL.LU R26, [R1+0x1f8] ;  /* 0x0001f800011a7983 */ /* 0x000ea80000300800 */
[----:B------:R-:W2:Y:S04]  /*386e0*/  LDL.LU R27, [R1+0x1fc] ;  /* 0x0001fc00011b7983 */ /* 0x000ea80000300800 */
[----:B------:R-:W2:Y:S04]  /*386f0*/  LDL.LU.64 R20, [R1+0xa0] ;  /* 0x0000a00001147983 */ /* 0x000ea80000300a00 */
[----:B0-----:R-:W3:Y:S04]  /*38700*/  LDL.LU R4, [R1+0x1e0] ;  /* 0x0001e00001047983 */ /* 0x001ee80000300800 */
[----:B------:R-:W3:Y:S04]  /*38710*/  LDL.LU R5, [R1+0x1e4] ;  /* 0x0001e40001057983 */ /* 0x000ee80000300800 */
[----:B-1----:R-:W4:Y:S04]  /*38720*/  LDL.LU R6, [R1+0x1e8] ;  /* 0x0001e80001067983 */ /* 0x002f280000300800 */
[----:B------:R-:W4:Y:S01]  /*38730*/  LDL.LU R7, [R1+0x1ec] ;  /* 0x0001ec0001077983 */ /* 0x000f220000300800 */
[----:B------:R-:W-:-:S02]  /*38740*/  IMAD.MOV.U32 R17, RZ, RZ, R14 ;  /* 0x000000ffff117224 */ /* 0x000fc400078e000e */
[----:B------:R-:W-:Y:S01]  /*38750*/  IMAD.MOV.U32 R16, RZ, RZ, R15 ;  /* 0x000000ffff107224 */ /* 0x000fe200078e000f */
[----:B----4-:R-:W-:Y:S04]  /*38760*/  STL.64 [R1+0x2ec8], R6 ;  /* 0x002ec80601007387 */ /* 0x010fe80000100a00 */
[----:B---3--:R0:W-:Y:S04]  /*38770*/  STL.64 [R1+0x2ec0], R4 ;  /* 0x002ec00401007387 */ /* 0x0081e80000100a00 */
[----:B0-----:R-:W3:Y:S04]  /*38780*/  LDL.LU R4, [R1+0x270] ;  /* 0x0002700001047983 */ /* 0x001ee80000300800 */
[----:B------:R-:W3:Y:S04]  /*38790*/  LDL.LU R5, [R1+0x274] ;  /* 0x0002740001057983 */ /* 0x000ee80000300800 */
[----:B------:R-:W3:Y:S04]  /*387a0*/  LDL.LU R6, [R1+0x278] ;  /* 0x0002780001067983 */ /* 0x000ee80000300800 */
[----:B------:R-:W3:Y:S04]  /*387b0*/  LDL.LU R7, [R1+0x27c] ;  /* 0x00027c0001077983 */ /* 0x000ee80000300800 */
[----:B------:R0:W-:Y:S04]  /*387c0*/  STL.64 [R1+0x2e60], R12 ;  /* 0x002e600c01007387 */ /* 0x0001e80000100a00 */
[----:B0-----:R-:W4:Y:S04]  /*387d0*/  LDL.LU R12, [R1+0x160] ;  /* 0x00016000010c7983 */ /* 0x001f280000300800 */
[----:B------:R-:W4:Y:S04]  /*387e0*/  LDL.LU R13, [R1+0x164] ;  /* 0x00016400010d7983 */ /* 0x000f280000300800 */
[----:B------:R-:W2:Y:S04]  /*387f0*/  LDL.LU R14, [R1+0x168] ;  /* 0x00016800010e7983 */ /* 0x000ea80000300800 */
[----:B------:R-:W2:Y:S04]  /*38800*/  LDL.LU R15, [R1+0x16c] ;  /* 0x00016c00010f7983 */ /* 0x000ea80000300800 */
[----:B--2---:R-:W-:Y:S04]  /*38810*/  STL.64 [R1+0x2e78], R14 ;  /* 0x002e780e01007387 */ /* 0x004fe80000100a00 */
[----:B----4-:R0:W-:Y:S04]  /*38820*/  STL.64 [R1+0x2e70], R12 ;  /* 0x002e700c01007387 */ /* 0x0101e80000100a00 */
[----:B0-----:R-:W2:Y:S04]  /*38830*/  LDL.LU R12, [R1+0x170] ;  /* 0x00017000010c7983 */ /* 0x001ea80000300800 */
[----:B------:R-:W2:Y:S04]  /*38840*/  LDL.LU R13, [R1+0x174] ;  /* 0x00017400010d7983 */ /* 0x000ea80000300800 */
[----:B------:R-:W4:Y:S04]  /*38850*/  LDL.LU R14, [R1+0x178] ;  /* 0x00017800010e7983 */ /* 0x000f280000300800 */
[----:B------:R-:W4:Y:S01]  /*38860*/  LDL.LU R15, [R1+0x17c] ;  /* 0x00017c00010f7983 */ /* 0x000f220000300800 */
[----:B------:R-:W-:Y:S03]  /*38870*/  HMMA.16816.F32.BF16 R24, R8, R20, R24 ;  /* 0x000000140818723c */ /* 0x000fe60000041818 */
[----:B----4-:R-:W-:Y:S04]  /*38880*/  STL.64 [R1+0x2e90], R14 ;  /* 0x002e900e01007387 */ /* 0x010fe80000100a00 */
[----:B--2---:R0:W-:Y:S04]  /*38890*/  STL.64 [R1+0x2e88], R12 ;  /* 0x002e880c01007387 */ /* 0x0041e80000100a00 */
        /* <DEDUP_REMOVED lines=8> */
[----:B------:R-:W2:Y:S04]  /*38920*/  LDL.LU R14, [R1+0x198] ;  /* 0x00019800010e7983 */ /* 0x000ea80000300800 */
[----:B------:R-:W2:Y:S04]  /*38930*/  LDL.LU R15, [R1+0x19c] ;  /* 0x00019c00010f7983 */ /* 0x000ea80000300800 */
[----:B------:R-:W-:Y:S04]  /*38940*/  STL.64 [R1+0x5c0], R24 ;  /* 0x0005c01801007387 */ /* 0x000fe80000100a00 */
[----:B------:R0:W-:Y:S04]  /*38950*/  STL.64 [R1+0x5c8], R26 ;  /* 0x0005c81a01007387 */ /* 0x0001e80000100a00 */
[----:B0-----:R-:W4:Y:S04]  /*38960*/  LDL.LU R27, [R1+0x2ed8] ;  /* 0x002ed800011b7983 */ /* 0x001f280000300800 */
[----:B------:R-:W3:Y:S01]  /*38970*/  LDL.LU.64 R24, [R1+0x2ed0] ;  /* 0x002ed00001187983 */ /* 0x000ee20000300a00 */
[----:B------:R-:W-:-:S02]  /*38980*/  IMAD.MOV.U32 R19, RZ, RZ, R20 ;  /* 0x000000ffff137224 */ /* 0x000fc400078e0014 */
[----:B------:R-:W-:Y:S02]  /*38990*/  IMAD.MOV.U32 R18, RZ, RZ, R21 ;  /* 0x000000ffff127224 */ /* 0x000fe400078e0015 */
[----:B----4-:R-:W0:Y:S01]  /*389a0*/  LDSM.16.MT88.4 R20, [R27+UR4+0x3080] ;  /* 0x003080041b14783b */ /* 0x010e220008004200 */
[C---:B---3--:R-:W-:Y:S03]  /*389b0*/  HMMA.16816.F32.BF16 R4, R8.reuse, R24, R4 ;  /* 0x000000180804723c */ /* 0x048fe60000041804 */
[----:B0-----:R-:W-:Y:S04]  /*389c0*/  STL.64 [R1+0x2d58], R22 ;  /* 0x002d581601007387 */ /* 0x001fe80000100a00 */
[----:B------:R0:W-:Y:S04]  /*389d0*/  STL.64 [R1+0x2d50], R20 ;  /* 0x002d501401007387 */ /* 0x0001e80000100a00 */
[----:B0-----:R-:W3:Y:S04]  /*389e0*/  LDL.LU.64 R20, [R1+0x80] ;  /* 0x0000800001147983 */ /* 0x001ee80000300a00 */
[----:B------:R-:W4:Y:S08]  /*389f0*/  LDL.64 R22, [R1+0x88] ;  /* 0x0000880001167983 */ /* 0x000f300000100a00 */
[----:B------:R-:W-:Y:S04]  /*38a00*/  STL.64 [R1+0x5b0], R4 ;  /* 0x0005b00401007387 */ /* 0x000fe80000100a00 */
[----:B------:R0:W-:Y:S04]  /*38a10*/  STL.64 [R1+0x5b8], R6 ;  /* 0x0005b80601007387 */ /* 0x0001e80000100a00 */
[----:B0-----:R-:W3:Y:S04]  /*38a20*/  LDL.LU.64 R6, [R1+0x2ec8] ;  /* 0x002ec80001067983 */ /* 0x001ee80000300a00 */
[----:B------:R-:W3:Y:S02]  /*38a30*/  LDL.LU.64 R4, [R1+0x2ec0] ;  /* 0x002ec00001047983 */ /* 0x000ee40000300a00 */
[----:B---3--:R-:W-:Y:S02]  /*38a40*/  HMMA.16816.F32.BF16 R8, R8, R20, R4 ;  /* 0x000000140808723c */ /* 0x008fe40000041804 */
[----:B------:R-:W2:Y:S04]  /*38a50*/  LDL.LU.64 R6, [R1+0x2eb8] ;  /* 0x002eb80001067983 */ /* 0x000ea80000300a00 */
[----:B------:R-:W2:-:S15]  /*38a60*/  LDL.LU.64 R4, [R1+0x2eb0] ;  /* 0x002eb00001047983 */ /* 0x000e9e0000300a00 */
[----:B------:R-:W-:-:S02]  /*38a70*/  NOP ;  /* 0x0000000000007918 */ /* 0x000fc40000000000 */
[----:B------:R0:W-:Y:S02]  /*38a80*/  STL.64 [R1+0x590], R8 ;  /* 0x0005900801007387 */ /* 0x0001e40000100a00 */
[----:B0-----:R-:W-:Y:S01]  /*38a90*/  MOV R8, R19 ;  /* 0x0000001300087202 */ /* 0x001fe20000000f00 */
[----:B------:R-:W-:Y:S01]  /*38aa0*/  IMAD.MOV.U32 R9, RZ, RZ, R18 ;  /* 0x000000ffff097224 */ /* 0x000fe200078e0012 */
[----:B------:R-:W-:Y:S01]  /*38ab0*/  STL.64 [R1+0x598], R10 ;  /* 0x0005980a01007387 */ /* 0x000fe20000100a00 */
        /* <DEDUP_REMOVED lines=28> */
[----:B--2---:R-:W-:Y:S02]  /*38c80*/  HMMA.16816.F32.BF16 R12, R4, R12, R16 ;  /* 0x0000000c040c723c */ /* 0x004fe40000041810 */
[----:B------:R-:W2:-:S15]  /*38c90*/  LDL.LU R19, [R1+0x2e48] ;  /* 0x002e480001137983 */ /* 0x000e9e0000300800 */
[----:B------:R-:W-:-:S06]  /*38ca0*/  NOP ;  /* 0x0000000000007918 */ /* 0x000fcc0000000000 */
[----:B------:R-:W-:Y:S04]  /*38cb0*/  STL.64 [R1+0x350], R12 ;  /* 0x0003500c01007387 */ /* 0x000fe80000100a00 */
[----:B------:R0:W-:Y:S04]  /*38cc0*/  STL.64 [R1+0x358], R14 ;  /* 0x0003580e01007387 */ /* 0x0001e80000100a00 */
[----:B0-----:R-:W3:Y:S04]  /*38cd0*/  LDL.LU.64 R14, [R1+0x2e40] ;  /* 0x002e4000010e7983 */ /* 0x001ee80000300a00 */
[----:B------:R-:W3:Y:S02]  /*38ce0*/  LDL.LU.64 R12, [R1+0x2e38] ;  /* 0x002e3800010c7983 */ /* 0x000ee40000300a00 */
[----:B---3--:R-:W-:Y:S02]  /*38cf0*/  HMMA.16816.F32.BF16 R8, R4, R8, R12 ;  /* 0x000000080408723c */ /* 0x008fe4000004180c */
[----:B------:R-:W3:Y:S04]  /*38d00*/  LDL.LU.64 R14, [R1+0x2e30] ;  /* 0x002e3000010e7983 */ /* 0x000ee80000300a00 */
[----:B------:R-:W3:-:S15]  /*38d10*/  LDL.LU.64 R12, [R1+0x2e28] ;  /* 0x002e2800010c7983 */ /* 0x000ede0000300a00 */
[----:B------:R-:W-:-:S02]  /*38d20*/  NOP ;  /* 0x0000000000007918 */ /* 0x000fc40000000000 */
[----:B------:R-:W-:Y:S04]  /*38d30*/  STL.64 [R1+0x340], R8 ;  /* 0x0003400801007387 */ /* 0x000fe80000100a00 */
[----:B------:R-:W-:Y:S04]  /*38d40*/  STL.64 [R1+0x348], R10 ;  /* 0x0003480a01007387 */ /* 0x000fe80000100a00 */
[----:B--2---:R-:W0:Y:S04]  /*38d50*/  LDSM.16.MT88.4 R8, [R19+UR4+0x3000] ;  /* 0x003000041308783b */ /* 0x004e280008004200 */
[----:B------:R-:W1:Y:S04]  /*38d60*/  LDSM.16.MT88.4 R16, [R19+UR4+0x3080] ;  /* 0x003080041310783b */ /* 0x000e680008004200 */
[----:B0-----:R0:W-:Y:S04]  /*38d70*/  STL [R1+0x2cc8], R11 ;  /* 0x002cc80b01007387 */ /* 0x0011e80000100800 */
[----:B0-----:R-:W2:Y:S01]  /*38d80*/  LDL R11, [R1+0x17ec] ;  /* 0x0017ec00010b7983 */ /* 0x001ea20000100800 */
[----:B---3--:R-:W-:Y:S03]  /*38d90*/  HMMA.16816.F32.BF16 R24, R4, R24, R12 ;  /* 0x000000180418723c */ /* 0x008fe6000004180c */
[----:B------:R-:W3:Y:S04]  /*38da0*/  LDL.LU.64 R14, [R1+0x2e20] ;  /* 0x002e2000010e7983 */ /* 0x000ee80000300a00 */
[----:B------:R-:W3:-:S15]  /*38db0*/  LDL.LU.64 R12, [R1+0x2e18] ;  /* 0x002e1800010c7983 */ /* 0x000ede0000300a00 */
[----:B------:R-:W-:-:S01]  /*38dc0*/  NOP ;  /* 0x0000000000007918 */ /* 0x000fc20000000000 */
[----:B------:R-:W-:Y:S04]  /*38dd0*/  STL.64 [R1+0x330], R24 ;  /* 0x0003301801007387 */ /* 0x000fe80000100a00 */
[----:B------:R0:W-:Y:S04]  /*38de0*/  STL.64 [R1+0x338], R26 ;  /* 0x0003381a01007387 */ /* 0x0001e80000100a00 */
[----:B0-----:R-:W4:Y:S04]  /*38df0*/  LDL.LU.64 R26, [R1+0x2e10] ;  /* 0x002e1000011a7983 */ /* 0x001f280000300a00 */
[----:B------:R-:W4:Y:S02]  /*38e00*/  LDL.LU.64 R24, [R1+0x2e08] ;  /* 0x002e080001187983 */ /* 0x000f240000300a00 */
[----:B----4-:R-:W-:Y:S02]  /*38e10*/  HMMA.16816.F32.BF16 R24, R4, R20, R24 ;  /* 0x000000140418723c */ /* 0x010fe40000041818 */
[----:B------:R-:W3:-:S15]  /*38e20*/  LDL.LU R4, [R1+0x50] ;  /* 0x0000500001047983 */ /* 0x000ede0000300800 */
[----:B------:R-:W-:-:S06]  /*38e30*/  NOP ;  /* 0x0000000000007918 */ /* 0x000fcc0000000000 */
[----:B------:R-:W-:Y:S04]  /*38e40*/  STL.64 [R1+0x2f0], R24 ;  /* 0x0002f01801007387 */ /* 0x000fe80000100a00 */
[----:B------:R0:W-:Y:S04]  /*38e50*/  STL.64 [R1+0x2f8], R26 ;  /* 0x0002f81a01007387 */ /* 0x0001e80000100a00 */
[----:B------:R-:W3:Y:S04]  /*38e60*/  LDL.LU R5, [R1+0x54] ;  /* 0x0000540001057983 */ /* 0x000ee80000300800 */
[----:B------:R-:W3:Y:S04]  /*38e70*/  LDL.LU R6, [R1+0x58] ;  /* 0x0000580001067983 */ /* 0x000ee80000300800 */
[----:B------:R-:W3:Y:S04]  /*38e80*/  LDL.LU R7, [R1+0x5c] ;  /* 0x00005c0001077983 */ /* 0x000ee80000300800 */
[----:B------:R4:W-:Y:S04]  /*38e90*/  STL.64 [R1+0x2d70], R22 ;  /* 0x002d701601007387 */ /* 0x0009e80000100a00 */
[----:B0-----:R-:W2:Y:S04]  /*38ea0*/  LDL R26, [R1+0xb8] ;  /* 0x0000b800011a7983 */ /* 0x001ea80000100800 */
[----:B------:R-:W2:Y:S04]  /*38eb0*/  LDL R27, [R1+0xbc] ;  /* 0x0000bc00011b7983 */ /* 0x000ea80000100800 */
[----:B----4-:R-:W4:Y:S04]  /*38ec0*/  LDL.64 R22, [R1+0xd8] ;  /* 0x0000d80001167983 */ /* 0x010f280000100a00 */
[----:B--2---:R0:W-:Y:S04]  /*38ed0*/  STL.64 [R1+0x2db8], R26 ;  /* 0x002db81a01007387 */ /* 0x0041e80000100a00 */
[----:B------:R-:W4:Y:S04]  /*38ee0*/  LDL.LU R24, [R1+0x40] ;  /* 0x0000400001187983 */ /* 0x000f280000300800 */
[----:B------:R-:W4:Y:S04]  /*38ef0*/  LDL.LU R25, [R1+0x44] ;  /* 0x0000440001197983 */ /* 0x000f280000300800 */
[----:B0-----:R-:W4:Y:S04]  /*38f00*/  LDL.LU R26, [R1+0x48] ;  /* 0x00004800011a7983 */ /* 0x001f280000300800 */
[----:B------:R-:W4:Y:S04]  /*38f10*/  LDL.LU R27, [R1+0x4c] ;  /* 0x00004c00011b7983 */ /* 0x000f280000300800 */
[----:B-1----:R0:W-:Y:S04]  /*38f20*/  STL.64 [R1+0x2c58], R18 ;  /* 0x002c581201007387 */ /* 0x0021e80000100a00 */
[----:B------:R-:W-:Y:S04]  /*38f30*/  STL.64 [R1+0x2c50], R16 ;  /* 0x002c501001007387 */ /* 0x000fe80000100a00 */
[----:B0-----:R-:W3:Y:S02]  /*38f40*/  LDL.64 R18, [R1+0xe8] ;  /* 0x0000e80001127983 */ /* 0x001ee40000100a00 */
[----:B---3--:R-:W-:-:S15]  /*38f50*/  HMMA.16816.F32.BF16 R4, R12, R18, R4 ;  /* 0x000000120c04723c */ /* 0x008fde0000041804 */
[----:B------:R-:W-:-:S08]  /*38f60*/  NOP ;  /* 0x0000000000007918 */ /* 0x000fd00000000000 */
[----:B------:R0:W-:Y:S02]  /*38f70*/  STL.64 [R1+0x2e0], R4 ;  /* 0x0002e00401007387 */ /* 0x0001e40000100a00 */
[----:B0-----:R-:W-:Y:S02]  /*38f80*/  IMAD.MOV.U32 R5, RZ, RZ, R18 ;  /* 0x000000ffff057224 */ /* 0x001fe400078e0012 */
[----:B------:R-:W-:Y:S02]  /*38f90*/  IMAD.MOV.U32 R4, RZ, RZ, R19 ;  /* 0x000000ffff047224 */ /* 0x000fe400078e0013 */
[----:B----4-:R-:W-:Y:S01]  /*38fa0*/  HMMA.16816.F32.BF16 R16, R12, R22, R24 ;  /* 0x000000160c10723c */ /* 0x010fe20000041818 */
[----:B------:R-:W-:-:S15]  /*38fb0*/  STL.64 [R1+0x2e8], R6 ;  /* 0x0002e80601007387 */ /* 0x000fde0000100a00 */
[----:B------:R-:W-:-:S07]  /*38fc0*/  NOP ;  /* 0x0000000000007918 */ /* 0x000fce0000000000 */
[----:B------:R0:W-:Y:S04]  /*38fd0*/  STL.64 [R1+0x290], R16 ;  /* 0x0002901001007387 */ /* 0x0001e80000100a00 */
[----:B------:R1:W-:Y:S04]  /*38fe0*/  STL.64 [R1+0x298], R18 ;  /* 0x0002981201007387 */ /* 0x0003e80000100a00 */
[----:B0-----:R-:W2:Y:S04]  /*38ff0*/  LDL.LU R16, [R1+0x2b0] ;  /* 0x0002b00001107983 */ /* 0x001ea80000300800 */
[----:B------:R-:W2:Y:S04]  /*39000*/  LDL.LU R17, [R1+0x2b4] ;  /* 0x0002b40001117983 */ /* 0x000ea80000300800 */
[----:B-1----:R-:W3:Y:S01]  /*39010*/  LDL.LU R18, [R1+0x2b8] ;  /* 0x0002b80001127983 */ /* 0x002ee20000300800 */
[----:B------:R-:W-:-:S03]  /*39020*/  IMAD.MOV.U32 R19, RZ, RZ, R2 ;  /* 0x000000ffff137224 */ /* 0x000fc600078e0002 */
[----:B------:R-:W4:Y:S04]  /*39030*/  LDL.LU R2, [R1+0x2e04] ;  /* 0x002e040001027983 */ /* 0x000f280000300800 */
[----:B---3--:R-:W-:Y:S04]  /*39040*/  STL.64 [R1+0x2d10], R18 ;  /* 0x002d101201007387 */ /* 0x008fe80000100a00 */
[----:B--2---:R0:W-:Y:S04]  /*39050*/  STL.64 [R1+0x2d08], R16 ;  /* 0x002d081001007387 */ /* 0x0041e80000100a00 */
[----:B0-----:R-:W2:Y:S04]  /*39060*/  LDL.LU R16, [R1] ;  /* 0x0000000001107983 */ /* 0x001ea80000300800 */
[----:B------:R-:W2:Y:S04]  /*39070*/  LDL.LU R17, [R1+0x4] ;  /* 0x0000040001117983 */ /* 0x000ea80000300800 */
[----:B------:R-:W3:Y:S04]  /*39080*/  LDL.LU R18, [R1+0x8] ;  /* 0x0000080001127983 */ /* 0x000ee80000300800 */
[----:B------:R-:W3:Y:S01]  /*39090*/  LDL.LU R19, [R1+0xc] ;  /* 0x00000c0001137983 */ /* 0x000ee20000300800 */
[----:B------:R-:W-:-:S02]  /*390a0*/  IMAD.MOV.U32 R7, RZ, RZ, R22 ;  /* 0x000000ffff077224 */ /* 0x000fc400078e0016 */
[----:B------:R-:W-:Y:S01]  /*390b0*/  IMAD.MOV.U32 R6, RZ, RZ, R23 ;  /* 0x000000ffff067224 */ /* 0x000fe200078e0017 */
[----:B---3--:R0:W-:Y:S04]  /*390c0*/  STL.64 [R1+0x2d20], R18 ;  /* 0x002d201201007387 */ /* 0x0081e80000100a00 */
[----:B--2---:R-:W-:Y:S01]  /*390d0*/  STL.64 [R1+0x2d18], R16 ;  /* 0x002d181001007387 */ /* 0x004fe20000100a00 */
[----:B0-----:R-:W-:Y:S02]  /*390e0*/  IMAD.MOV.U32 R18, RZ, RZ, R7 ;  /* 0x000000ffff127224 */ /* 0x001fe400078e0007 */
[----:B------:R-:W-:-:S05]  /*390f0*/  IMAD.MOV.U32 R19, RZ, RZ, R6 ;  /* 0x000000ffff137224 */ /* 0x000fca00078e0006 */
[----:B------:R-:W-:Y:S04]  /*39100*/  STL.64 [R1+0x2d38], R18 ;  /* 0x002d381201007387 */ /* 0x000fe80000100a00 */
[----:B------:R-:W-:Y:S04]  /*39110*/  STL.64 [R1+0x2cd8], R10 ;  /* 0x002cd80a01007387 */ /* 0x000fe80000100a00 */
[----:B------:R0:W-:Y:S02]  /*39120*/  STL.64 [R1+0x2cd0], R8 ;  /* 0x002cd00801007387 */ /* 0x0001e40000100a00 */
[----:B0-----:R-:W-:-:S02]  /*39130*/  IMAD.MOV.U32 R8, RZ, RZ, R28 ;  /* 0x000000ffff087224 */ /* 0x001fc400078e001c */
[----:B------:R-:W-:Y:S01]  /*39140*/  IMAD.MOV.U32 R9, RZ, RZ, R3 ;  /* 0x000000ffff097224 */ /* 0x000fe200078e0003 */
[----:B------:R-:W2:Y:S04]  /*39150*/  LDL.LU R28, [R1+0x2e00] ;  /* 0x002e0000011c7983 */ /* 0x000ea80000300800 */
[----:B------:R-:W3:Y:S01]  /*39160*/  LDL.LU R3, [R1+0x2dfc] ;  /* 0x002dfc0001037983 */ /* 0x000ee20000300800 */
[----:B------:R-:W-:Y:S02]  /*39170*/  IMAD.MOV.U32 R18, RZ, RZ, R5 ;  /* 0x000000ffff127224 */ /* 0x000fe400078e0005 */
[----:B------:R-:W-:Y:S02]  /*39180*/  IMAD.MOV.U32 R19, RZ, RZ, R4 ;  /* 0x000000ffff137224 */ /* 0x000fe400078e0004 */
[----:B------:R-:W-:Y:S01]  /*39190*/  IMAD.MOV.U32 R10, RZ, RZ, R0 ;  /* 0x000000ffff0a7224 */ /* 0x000fe200078e0000 */
[----:B------:R0:W1:Y:S04]  /*391a0*/  LDSM.16.MT88.4 R4, [R11+UR4+0x3000] ;  /* 0x003000040b04783b */ /* 0x0000680008004200 */
[----:B------:R-:W3:Y:S01]  /*391b0*/  LDL.LU R0, [R1+0x2df8] ;  /* 0x002df80001007983 */ /* 0x000ee20000300800 */
[----:B0-----:R-:W-:-:S03]  /*391c0*/  IMAD.MOV.U32 R11, RZ, RZ, R29 ;  /* 0x000000ffff0b7224 */ /* 0x001fc600078e001d */
[----:B------:R-:W3:Y:S04]  /*391d0*/  LDL.LU R29, [R1+0x2df4] ;  /* 0x002df400011d7983 */ /* 0x000ee80000300800 */
[----:B------:R-:W-:Y:S04]  /*391e0*/  STL.64 [R1+0x2d30], R10 ;  /* 0x002d300a01007387 */ /* 0x000fe80000100a00 */
[----:B------:R0:W-:Y:S04]  /*391f0*/  STL.64 [R1+0x2d28], R8 ;  /* 0x002d280801007387 */ /* 0x0001e80000100a00 */
[----:B0-----:R-:W3:Y:S01]  /*39200*/  LDL.LU R8, [R1+0x10] ;  /* 0x0000100001087983 */ /* 0x001ee20000300800 */
[----:B----4-:R-:W-:-:S02]  /*39210*/  IMAD.MOV.U32 R11, RZ, RZ, R2 ;  /* 0x000000ffff0b7224 */ /* 0x010fc400078e0002 */
[----:B--2---:R-:W-:Y:S02]  /*39220*/  IMAD.MOV.U32 R9, RZ, RZ, R28 ;  /* 0x000000ffff097224 */ /* 0x004fe400078e001c */
[----:B---3--:R-:W-:Y:S01]  /*39230*/  IMAD.MOV.U32 R10, RZ, RZ, R3 ;  /* 0x000000ffff0a7224 */ /* 0x008fe200078e0003 */
[----:B------:R-:W2:Y:S04]  /*39240*/  LDL.LU R28, [R1+0x2df0] ;  /* 0x002df000011c7983 */ /* 0x000ea80000300800 */
[----:B------:R-:W3:Y:S04]  /*39250*/  LDL.LU R3, [R1+0x2dec] ;  /* 0x002dec0001037983 */ /* 0x000ee80000300800 */
[----:B------:R-:W4:Y:S04]  /*39260*/  LDL.LU R2, [R1+0x2de8] ;  /* 0x002de80001027983 */ /* 0x000f280000300800 */
[----:B------:R-:W2:Y:S04]  /*39270*/  LDL R22, [R1+0x98] ;  /* 0x0000980001167983 */ /* 0x000ea80000100800 */
[----:B------:R-:W2:Y:S04]  /*39280*/  LDL R23, [R1+0x9c] ;  /* 0x00009c0001177983 */ /* 0x000ea80000100800 */
[----:B--2---:R-:W-:Y:S04]  /*39290*/  STL.64 [R1+0x2d88], R22 ;  /* 0x002d881601007387 */ /* 0x004fe80000100a00 */
[----:B------:R0:W-:Y:S04]  /*392a0*/  STL.64 [R1+0x2d48], R10 ;  /* 0x002d480a01007387 */ /* 0x0001e80000100a00 */
[----:B------:R2:W-:Y:S01]  /*392b0*/  STL.64 [R1+0x2d40], R8 ;  /* 0x002d400801007387 */ /* 0x0005e20000100a00 */
[----:B0-----:R-:W-:-:S03]  /*392c0*/  MOV R10, R29 ;  /* 0x0000001d000a7202 */ /* 0x001fc60000000f00 */
[----:B--2---:R-:W2:Y:S04]  /*392d0*/  LDL.LU R8, [R1+0x20] ;  /* 0x0000200001087983 */ /* 0x004ea80000300800 */
[----:B------:R-:W2:Y:S04]  /*392e0*/  LDL.LU R9, [R1+0x24] ;  /* 0x0000240001097983 */ /* 0x000ea80000300800 */
[----:B------:R-:W4:Y:S01]  /*392f0*/  LDL.LU R29, [R1+0x2de4] ;  /* 0x002de400011d7983 */ /* 0x000f220000300800 */
[----:B------:R-:W-:-:S03]  /*39300*/  IMAD.MOV.U32 R11, RZ, RZ, R0 ;  /* 0x000000ffff0b7224 */ /* 0x000fc600078e0000 */
[----:B------:R-:W4:Y:S04]  /*39310*/  LDL.LU R0, [R1+0x2de0] ;  /* 0x002de00001007983 */ /* 0x000f280000300800 */
[----:B------:R-:W3:Y:S04]  /*39320*/  LDL.LU R20, [R1+0xf0] ;  /* 0x0000f00001147983 */ /* 0x000ee80000300800 */
[----:B------:R-:W3:Y:S04]  /*39330*/  LDL.LU R21, [R1+0xf4] ;  /* 0x0000f40001157983 */ /* 0x000ee80000300800 */
[----:B------:R-:W2:Y:S04]  /*39340*/  LDL.LU R22, [R1+0xf8] ;  /* 0x0000f80001167983 */ /* 0x000ea80000300800 */
[----:B------:R-:W2:Y:S04]  /*39350*/  LDL.LU R23, [R1+0xfc] ;  /* 0x0000fc0001177983 */ /* 0x000ea80000300800 */
[----:B------:R-:W4:Y:S04]  /*39360*/  LDL.LU R24, [R1+0x120] ;  /* 0x0001200001187983 */ /* 0x000f280000300800 */
[----:B------:R-:W4:Y:S04]  /*39370*/  LDL.LU R25, [R1+0x124] ;  /* 0x0001240001197983 */ /* 0x000f280000300800 */
[----:B------:R-:W4:Y:S04]  /*39380*/  LDL.LU R26, [R1+0x128] ;  /* 0x00012800011a7983 */ /* 0x000f280000300800 */
[----:B------:R-:W4:Y:S04]  /*39390*/  LDL.LU R27, [R1+0x12c] ;  /* 0x00012c00011b7983 */ /* 0x000f280000300800 */
[----:B--2---:R0:W-:Y:S04]  /*393a0*/  STL.64 [R1+0x2d98], R22 ;  /* 0x002d981601007387 */ /* 0x0041e80000100a00 */
[----:B---3--:R2:W-:Y:S04]  /*393b0*/  STL.64 [R1+0x2d90], R20 ;  /* 0x002d901401007387 */ /* 0x0085e80000100a00 */
[----:B0-----:R-:W3:Y:S04]  /*393c0*/  LDL.64 R22, [R1+0x78] ;  /* 0x0000780001167983 */ /* 0x001ee80000100a00 */
[----:B---3--:R0:W-:Y:S04]  /*393d0*/  STL.64 [R1+0x2db0], R22 ;  /* 0x002db01601007387 */ /* 0x0081e80000100a00 */
[----:B--2---:R-:W2:Y:S04]  /*393e0*/  LDL.LU R20, [R1+0x110] ;  /* 0x0001100001147983 */ /* 0x004ea80000300800 */
[----:B------:R-:W2:Y:S04]  /*393f0*/  LDL.LU R21, [R1+0x114] ;  /* 0x0001140001157983 */ /* 0x000ea80000300800 */
[----:B0-----:R-:W3:Y:S04]  /*39400*/  LDL.LU R22, [R1+0x118] ;  /* 0x0001180001167983 */ /* 0x001ee80000300800 */
[----:B------:R-:W3:Y:S04]  /*39410*/  LDL.LU R23, [R1+0x11c] ;  /* 0x00011c0001177983 */ /* 0x000ee80000300800 */
[----:B---3--:R0:W-:Y:S04]  /*39420*/  STL.64 [R1+0x2dc8], R22 ;  /* 0x002dc81601007387 */ /* 0x0081e80000100a00 */
[----:B--2---:R-:W-:Y:S04]  /*39430*/  STL.64 [R1+0x2dc0], R20 ;  /* 0x002dc01401007387 */ /* 0x004fe80000100a00 */
[----:B0-----:R-:W2:Y:S04]  /*39440*/  LDL.64 R22, [R1+0xc8] ;  /* 0x0000c80001167983 */ /* 0x001ea80000100a00 */
[----:B------:R-:W-:Y:S04]  /*39450*/  STL.64 [R1+0x2d68], R10 ;  /* 0x002d680a01007387 */ /* 0x000fe80000100a00 */
[----:B------:R0:W-:Y:S04]  /*39460*/  STL.64 [R1+0x2d60], R8 ;  /* 0x002d600801007387 */ /* 0x0001e80000100a00 */
[----:B0-----:R-:W3:Y:S01]  /*39470*/  LDL.LU R8, [R1+0x30] ;  /* 0x0000300001087983 */ /* 0x001ee20000300800 */
[----:B------:R-:W-:-:S02]  /*39480*/  IMAD.MOV.U32 R10, RZ, RZ, R3 ;  /* 0x000000ffff0a7224 */ /* 0x000fc400078e0003 */
[----:B------:R-:W-:Y:S02]  /*39490*/  IMAD.MOV.U32 R11, RZ, RZ, R28 ;  /* 0x000000ffff0b7224 */ /* 0x000fe400078e001c */
[----:B----4-:R-:W-:Y:S02]  /*394a0*/  IMAD.MOV.U32 R9, RZ, RZ, R2 ;  /* 0x000000ffff097224 */ /* 0x010fe400078e0002 */
[----:B------:R-:W4:Y:S04]  /*394b0*/  LDL.LU R2, [R1+0x2ddc] ;  /* 0x002ddc0001027983 */ /* 0x000f280000300800 */
[----:B------:R-:W4:Y:S04]  /*394c0*/  LDL.LU R3, [R1+0x2dd8] ;  /* 0x002dd80001037983 */ /* 0x000f280000300800 */
[----:B------:R-:W4:Y:S04]  /*394d0*/  LDL.LU R28, [R1+0x2dd4] ;  /* 0x002dd400011c7983 */ /* 0x000f280000300800 */
[----:B------:R-:W-:Y:S04]  /*394e0*/  STL.64 [R1+0x2d80], R10 ;  /* 0x002d800a01007387 */ /* 0x000fe80000100a00 */
[----:B---3--:R0:W-:Y:S02]  /*394f0*/  STL.64 [R1+0x2d78], R8 ;  /* 0x002d780801007387 */ /* 0x0081e40000100a00 */
[----:B0-----:R-:W-:-:S02]  /*39500*/  IMAD.MOV.U32 R8, RZ, RZ, R0 ;  /* 0x000000ffff087224 */ /* 0x001fc400078e0000 */
[----:B------:R-:W3:Y:S04]  /*39510*/  LDL.LU R0, [R1+0x2dd0] ;  /* 0x002dd00001007983 */ /* 0x000ee80000300800 */
[----:B------:R-:W4:Y:S04]  /*39520*/  LDL.LU R9, [R1+0x64] ;  /* 0x0000640001097983 */ /* 0x000f280000300800 */
[----:B------:R-:W3:Y:S01]  /*39530*/  LDL.LU R10, [R1+0x68] ;  /* 0x00006800010a7983 */ /* 0x000ee20000300800 */
[----:B--2---:R-:W-:Y:S01]  /*39540*/  HMMA.16816.F32.BF16 R24, R12, R22, R24 ;  /* 0x000000160c18723c */ /* 0x004fe20000041818 */
[----:B------:R-:W-:-:S05]  /*39550*/  IMAD.MOV.U32 R11, RZ, RZ, R29 ;  /* 0x000000ffff0b7224 */ /* 0x000fca00078e001d */
[----:B------:R-:W-:Y:S01]  /*39560*/  IMAD.MOV.U32 R16, RZ, RZ, R22 ;  /* 0x000000ffff107224 */ /* 0x000fe200078e0016 */
[----:B---3--:R0:W-:Y:S04]  /*39570*/  STL.64 [R1+0x2da8], R10 ;  /* 0x002da80a01007387 */ /* 0x0081e80000100a00 */
[----:B----4-:R-:W-:Y:S04]  /*39580*/  STL.64 [R1+0x2da0], R8 ;  /* 0x002da00801007387 */ /* 0x010fe80000100a00 */
[----:B-1----:R1:W-:Y:S04]  /*39590*/  STL.64 [R1+0x2bd0], R6 ;  /* 0x002bd00601007387 */ /* 0x0023e80000100a00 */
[----:B------:R2:W-:Y:S01]  /*395a0*/  STL.64 [R1+0x2bc8], R4 ;  /* 0x002bc80401007387 */ /* 0x0005e20000100a00 */
[----:B0-----:R-:W-:-:S03]  /*395b0*/  IMAD.MOV.U32 R10, RZ, RZ, R2 ;  /* 0x000000ffff0a7224 */ /* 0x001fc600078e0002 */
[----:B-1----:R-:W3:Y:S01]  /*395c0*/  LDL.64 R6, [R1+0xa8] ;  /* 0x0000a80001067983 */ /* 0x002ee20000100a00 */
[----:B--2---:R-:W-:-:S03]  /*395d0*/  IMAD.MOV.U32 R5, RZ, RZ, R23 ;  /* 0x000000ffff057224 */ /* 0x004fc600078e0017 */
[----:B------:R-:W2:Y:S01]  /*395e0*/  LDL.LU.64 R22, [R1+0x2dc8] ;  /* 0x002dc80001167983 */ /* 0x000ea20000300a00 */
[----:B------:R-:W-:-:S03]  /*395f0*/  IMAD.MOV.U32 R11, RZ, RZ, R0 ;  /* 0x000000ffff0b7224 */ /* 0x000fc600078e0000 */
[----:B------:R-:W2:Y:S01]  /*39600*/  LDL.LU.64 R20, [R1+0x2dc0] ;  /* 0x002dc00001147983 */ /* 0x000ea20000300a00 */
[----:B------:R-:W-:-:S03]  /*39610*/  IMAD.MOV.U32 R2, RZ, RZ, R26 ;  /* 0x000000ffff027224 */ /* 0x000fc600078e001a */
[----:B------:R-:W-:Y:S01]  /*39620*/  STL [R1+0x280], R24 ;  /* 0x0002801801007387 */ /* 0x000fe20000100800 */
[----:B------:R-:W-:-:S03]  /*39630*/  IMAD.MOV.U32 R0, RZ, RZ, R27 ;  /* 0x000000ffff007224 */ /* 0x000fc600078e001b */
[----:B------:R-:W2:Y:S01]  /*39640*/  LDL.LU.64 R26, [R1+0x2db8] ;  /* 0x002db800011a7983 */ /* 0x000ea20000300a00 */
[----:B------:R-:W-:Y:S02]  /*39650*/  IMAD.MOV.U32 R9, RZ, RZ, R3 ;  /* 0x000000ffff097224 */ /* 0x000fe400078e0003 */
[----:B------:R-:W-:Y:S01]  /*39660*/  IMAD.MOV.U32 R3, RZ, RZ, R25 ;  /* 0x000000ffff037224 */ /* 0x000fe200078e0019 */
[----:B------:R-:W-:Y:S04]  /*39670*/  STL [R1+0x2a28], R0 ;  /* 0x002a280001007387 */ /* 0x000fe80000100800 */
[----:B------:R-:W-:Y:S04]  /*39680*/  STL [R1+0x2a24], R2 ;  /* 0x002a240201007387 */ /* 0x000fe80000100800 */
[----:B------:R-:W-:Y:S01]  /*39690*/  STL [R1+0x2a20], R3 ;  /* 0x002a200301007387 */ /* 0x000fe20000100800 */
[----:B------:R-:W-:Y:S01]  /*396a0*/  IMAD.MOV.U32 R8, RZ, RZ, R28 ;  /* 0x000000ffff087224 */ /* 0x000fe200078e001c */
[----:B--2---:R-:W-:-:S15]  /*396b0*/  HMMA.16816.F32.BF16 R20, R12, R26, R20 ;  /* 0x0000001a0c14723c */ /* 0x004fde0000041814 */
[----:B------:R-:W-:-:S08]  /*396c0*/  NOP ;  /* 0x0000000000007918 */ /* 0x000fd00000000000 */
[----:B------:R-:W-:Y:S04]  /*396d0*/  STL.64 [R1+0x260], R20 ;  /* 0x0002601401007387 */ /* 0x000fe80000100a00 */
[----:B------:R0:W-:Y:S01]  /*396e0*/  STL [R1+0x268], R22 ;  /* 0x0002681601007387 */ /* 0x0001e20000100800 */
[----:B------:R-:W-:-:S03]  /*396f0*/  IMAD.MOV.U32 R28, RZ, RZ, R23 ;  /* 0x000000ffff1c7224 */ /* 0x000fc600078e0017 */
[----:B0-----:R-:W2:Y:S04]  /*39700*/  LDL.LU.64 R22, [R1+0x2db0] ;  /* 0x002db00001167983 */ /* 0x001ea80000300a00 */
[----:B------:R-:W-:Y:S01]  /*39710*/  STL [R1+0x2a2c], R28 ;  /* 0x002a2c1c01007387 */ /* 0x000fe20000100800 */
[----:B--2---:R-:W-:Y:S06]  /*39720*/  HMMA.16816.F32.BF16 R8, R12, R22, R8 ;  /* 0x000000160c08723c */ /* 0x004fec0000041808 */
[----:B------:R-:W-:Y:S01]  /*39730*/  IMAD.MOV.U32 R4, RZ, RZ, R22 ;  /* 0x000000ffff047224 */ /* 0x000fe200078e0016 */
[----:B------:R-:W-:-:S15]  /*39740*/  MOV R3, R23 ;  /* 0x0000001700037202 */ /* 0x000fde0000000f00 */
[----:B------:R-:W-:-:S01]  /*39750*/  NOP ;  /* 0x0000000000007918 */ /* 0x000fc20000000000 */
        /* <DEDUP_REMOVED lines=20> */
[----:B------:R-:W2:Y:S01]  /*398a0*/  LDL.LU.64 R8, [R1+0x2d60] ;  /* 0x002d600001087983 */ /* 0x000ea20000300a00 */
[----:B------:R-:W-:-:S02]  /*398b0*/  IMAD.MOV.U32 R2, RZ, RZ, R22 ;  /* 0x000000ffff027224 */ /* 0x000fc400078e0016 */
[----:B------:R-:W-:-:S14]  /*398c0*/  IMAD.MOV.U32 R0, RZ, RZ, R23 ;  /* 0x000000ffff007224 */ /* 0x000fdc00078e0017 */
[----:B------:R-:W-:Y:S04]  /*398d0*/  STL.64 [R1+0x1f0], R12 ;  /* 0x0001f00c01007387 */ /* 0x000fe80000100a00 */
[----:B------:R0:W-:Y:S04]  /*398e0*/  STL.64 [R1+0x1f8], R14 ;  /* 0x0001f80e01007387 */ /* 0x0001e80000100a00 */
[----:B------:R-:W2:Y:S04]  /*398f0*/  LDL.LU.64 R22, [R1+0x2d58] ;  /* 0x002d580001167983 */ /* 0x000ea80000300a00 */
[----:B------:R-:W2:Y:S01]  /*39900*/  LDL.LU.64 R20, [R1+0x2d50] ;  /* 0x002d500001147983 */ /* 0x000ea20000300a00 */
[----:B0-----:R-:W-:-:S02]  /*39910*/  IMAD.MOV.U32 R14, RZ, RZ, R16 ;  /* 0x000000ffff0e7224 */ /* 0x001fc400078e0010 */
[----:B--2---:R-:W-:Y:S01]  /*39920*/  HMMA.16816.F32.BF16 R16, R20, R18, R8 ;  /* 0x000000121410723c */ /* 0x004fe20000041808 */
[----:B------:R-:W2:Y:S04]  /*39930*/  LDL.LU.64 R10, [R1+0x2d48] ;  /* 0x002d4800010a7983 */ /* 0x000ea80000300a00 */
[----:B------:R-:W2:-:S15]  /*39940*/  LDL.LU.64 R8, [R1+0x2d40] ;  /* 0x002d400001087983 */ /* 0x000e9e0000300a00 */
[----:B------:R-:W-:-:S03]  /*39950*/  NOP ;  /* 0x0000000000007918 */ /* 0x000fc60000000000 */
[----:B------:R-:W-:Y:S04]  /*39960*/  STL.64 [R1+0x1e0], R16 ;  /* 0x0001e01001007387 */ /* 0x000fe80000100a00 */
[----:B------:R0:W-:Y:S01]  /*39970*/  STL [R1+0x1e8], R18 ;  /* 0x0001e81201007387 */ /* 0x0001e20000100800 */
[----:B------:R-:W-:-:S03]  /*39980*/  IMAD.MOV.U32 R29, RZ, RZ, R19 ;  /* 0x000000ffff1d7224 */ /* 0x000fc600078e0013 */
[----:B0-----:R-:W2:Y:S04]  /*39990*/  LDL.LU.64 R18, [R1+0x2d38] ;  /* 0x002d380001127983 */ /* 0x001ea80000300a00 */
[----:B------:R-:W-:Y:S01]  /*399a0*/  STL [R1+0x2918], R29 ;  /* 0x0029181d01007387 */ /* 0x000fe20000100800 */
[----:B--2---:R-:W-:Y:S03]  /*399b0*/  HMMA.16816.F32.BF16 R16, R20, R18, R8 ;  /* 0x000000121410723c */ /* 0x004fe60000041808 */
[----:B------:R-:W2:Y:S04]  /*399c0*/  LDL.LU.64 R10, [R1+0x2d30] ;  /* 0x002d3000010a7983 */ /* 0x000ea80000300a00 */
[----:B------:R-:W2:-:S15]  /*399d0*/  LDL.LU.64 R8, [R1+0x2d28] ;  /* 0x002d280001087983 */ /* 0x000e9e0000300a00 */
[----:B------:R-:W-:-:S01]  /*399e0*/  NOP ;  /* 0x0000000000007918 */ /* 0x000fc20000000000 */
[----:B------:R-:W-:Y:S04]  /*399f0*/  STL.64 [R1+0x150], R16 ;  /* 0x0001501001007387 */ /* 0x000fe80000100a00 */
[----:B------:R0:W-:Y:S04]  /*39a00*/  STL.64 [R1+0x158], R18 ;  /* 0x0001581201007387 */ /* 0x0001e80000100a00 */
[----:B0-----:R-:W3:Y:S04]  /*39a10*/  LDL.LU.64 R18, [R1+0x2d20] ;  /* 0x002d200001127983 */ /* 0x001ee80000300a00 */
[----:B------:R-:W3:Y:S01]  /*39a20*/  LDL.LU.64 R16, [R1+0x2d18] ;  /* 0x002d180001107983 */ /* 0x000ee20000300a00 */
[----:B------:R-:W-:Y:S01]  /*39a30*/  IMAD.MOV.U32 R15, RZ, RZ, R5 ;  /* 0x000000ffff0f7224 */ /* 0x000fe200078e0005 */
[C---:B--2---:R-:W-:Y:S06]  /*39a40*/  HMMA.16816.F32.BF16 R8, R20.reuse, R26, R8 ;  /* 0x0000001a1408723c */ /* 0x044fec0000041808 */
[----:B---3--:R-:W-:Y:S01]  /*39a50*/  HMMA.16816.F32.BF16 R12, R20, R14, R16 ;  /* 0x0000000e140c723c */ /* 0x008fe20000041810 */
[----:B------:R-:W2:Y:S04]  /*39a60*/  LDL.LU.64 R18, [R1+0x2d10] ;  /* 0x002d100001127983 */ /* 0x000ea80000300a00 */
[----:B------:R-:W2:-:S15]  /*39a70*/  LDL.LU.64 R16, [R1+0x2d08] ;  /* 0x002d080001107983 */ /* 0x000e9e0000300a00 */
[----:B------:R-:W-:-:S04]  /*39a80*/  NOP ;  /* 0x0000000000007918 */ /* 0x000fc80000000000 */
[----:B------:R-:W-:Y:S01]  /*39a90*/  IMAD.MOV.U32 R29, RZ, RZ, R15 ;  /* 0x000000ffff1d7224 */ /* 0x000fe200078e000f */
[----:B------:R-:W-:Y:S04]  /*39aa0*/  STL.64 [R1+0x30], R12 ;  /* 0x0000300c01007387 */ /* 0x000fe80000100a00 */
[----:B------:R-:W-:Y:S04]  /*39ab0*/  STL [R1+0x38], R14 ;  /* 0x0000380e01007387 */ /* 0x000fe80000100800 */
[----:B------:R-:W-:Y:S04]  /*39ac0*/  STL [R1+0x2940], R29 ;  /* 0x0029401d01007387 */ /* 0x000fe80000100800 */
[----:B------:R-:W3:Y:S04]  /*39ad0*/  LDL.LU R24, [R1+0x460] ;  /* 0x0004600001187983 */ /* 0x000ee80000300800 */
[----:B------:R-:W-:Y:S04]  /*39ae0*/  STL.64 [R1+0x20], R8 ;  /* 0x0000200801007387 */ /* 0x000fe80000100a00 */
[----:B------:R-:W-:Y:S04]  /*39af0*/  STL.64 [R1+0x28], R10 ;  /* 0x0000280a01007387 */ /* 0x000fe80000100a00 */
[----:B------:R-:W3:Y:S04]  /*39b00*/  LDL.LU R25, [R1+0x464] ;  /* 0x0004640001197983 */ /* 0x000ee80000300800 */
[----:B------:R-:W4:Y:S04]  /*39b10*/  LDL.LU R26, [R1+0x468] ;  /* 0x00046800011a7983 */ /* 0x000f280000300800 */
[----:B------:R-:W4:Y:S04]  /*39b20*/  LDL.LU R27, [R1+0x46c] ;  /* 0x00046c00011b7983 */ /* 0x000f280000300800 */
[----:B----4-:R0:W-:Y:S02]  /*39b30*/  STL.64 [R1+0x2be0], R26 ;  /* 0x002be01a01007387 */ /* 0x0101e40000100a00 */
[----:B0-----:R-:W-:-:S02]  /*39b40*/  IMAD.MOV.U32 R26, RZ, RZ, R4 ;  /* 0x000000ffff1a7224 */ /* 0x001fc400078e0004 */
[----:B------:R-:W-:-:S07]  /*39b50*/  IMAD.MOV.U32 R27, RZ, RZ, R3 ;  /* 0x000000ffff1b7224 */ /* 0x000fce00078e0003 */
[----:B--2---:R-:W-:Y:S01]  /*39b60*/  HMMA.16816.F32.BF16 R8, R20, R26, R16 ;  /* 0x0000001a1408723c */ /* 0x004fe20000041810 */
[----:B---3--:R-:W-:-:S15]  /*39b70*/  STL.64 [R1+0x2bd8], R24 ;  /* 0x002bd81801007387 */ /* 0x008fde0000100a00 */
[----:B------:R-:W-:-:S07]  /*39b80*/  NOP ;  /* 0x0000000000007918 */ /* 0x000fce0000000000 */
[----:B------:R-:W-:Y:S04]  /*39b90*/  STL.64 [R1+0x10], R8 ;  /* 0x0000100801007387 */ /* 0x000fe80000100a00 */
[----:B------:R-:W-:Y:S04]  /*39ba0*/  STL [R1+0x18], R10 ;  /* 0x0000180a01007387 */ /* 0x000fe80000100800 */
[----:B------:R0:W-:Y:S04]  /*39bb0*/  STL.64 [R1+0x2c78], R26 ;  /* 0x002c781a01007387 */ /* 0x0001e80000100a00 */
[----:B0-----:R-:W2:Y:S01]  /*39bc0*/  LDL.64 R26, [R1+0xb8] ;  /* 0x0000b800011a7983 */ /* 0x001ea20000100a00 */
[----:B------:R-:W-:-:S02]  /*39bd0*/  IMAD.MOV.U32 R14, RZ, RZ, R2 ;  /* 0x000000ffff0e7224 */ /* 0x000fc400078e0002 */
[----:B------:R-:W-:Y:S02]  /*39be0*/  IMAD.MOV.U32 R15, RZ, RZ, R0 ;  /* 0x000000ffff0f7224 */ /* 0x000fe400078e0000 */
[----:B------:R-:W-:Y:S01]  /*39bf0*/  IMAD.MOV.U32 R29, RZ, RZ, R11 ;  /* 0x000000ffff1d7224 */ /* 0x000fe200078e000b */
[----:B--2---:R-:W-:Y:S04]  /*39c00*/  STL.64 [R1+0x2c90], R26 ;  /* 0x002c901a01007387 */ /* 0x004fe80000100a00 */
[----:B------:R-:W2:Y:S04]  /*39c10*/  LDL.LU R16, [R1+0x3a0] ;  /* 0x0003a00001107983 */ /* 0x000ea80000300800 */
[----:B------:R-:W2:Y:S04]  /*39c20*/  LDL.LU R17, [R1+0x3a4] ;  /* 0x0003a40001117983 */ /* 0x000ea80000300800 */
[----:B------:R-:W3:Y:S04]  /*39c30*/  LDL.LU R18, [R1+0x3a8] ;  /* 0x0003a80001127983 */ /* 0x000ee80000300800 */
[----:B------:R-:W3:Y:S04]  /*39c40*/  LDL.LU R19, [R1+0x3ac] ;  /* 0x0003ac0001137983 */ /* 0x000ee80000300800 */
[----:B------:R-:W-:Y:S04]  /*39c50*/  STL.64 [R1+0x2ce0], R14 ;  /* 0x002ce00e01007387 */ /* 0x000fe80000100a00 */
[----:B------:R-:W4:Y:S04]  /*39c60*/  LDL.LU R8, [R1+0x2d0] ;  /* 0x0002d00001087983 */ /* 0x000f280000300800 */
        /* <DEDUP_REMOVED lines=15> */
[----:B------:R-:W4:Y:S04]  /*39d60*/  LDL.64 R26, [R1+0xc8] ;  /* 0x0000c800011a7983 */ /* 0x000f280000100a00 */
[----:B------:R-:W2:Y:S04]  /*39d70*/  LDL.64 R14, [R1+0x98] ;  /* 0x00009800010e7983 */ /* 0x000ea80000100a00 */
[----:B----4-:R0:W-:Y:S04]  /*39d80*/  STL.64 [R1+0x2c98], R26 ;  /* 0x002c981a01007387 */ /* 0x0101e80000100a00 */
[----:B0-----:R-:W4:Y:S04]  /*39d90*/  LDL.64 R26, [R1+0xd8] ;  /* 0x0000d800011a7983 */ /* 0x001f280000100a00 */
[----:B----4-:R0:W-:Y:S04]  /*39da0*/  STL.64 [R1+0x2cb0], R26 ;  /* 0x002cb01a01007387 */ /* 0x0101e80000100a00 */
[----:B0-----:R-:W4:Y:S04]  /*39db0*/  LDL.64 R26, [R1+0xe8] ;  /* 0x0000e800011a7983 */ /* 0x001f280000100a00 */
[----:B---3--:R-:W-:Y:S04]  /*39dc0*/  STL.64 [R1+0x2c70], R18 ;  /* 0x002c701201007387 */ /* 0x008fe80000100a00 */
[----:B------:R0:W-:Y:S04]  /*39dd0*/  STL.64 [R1+0x2c68], R16 ;  /* 0x002c681001007387 */ /* 0x0001e80000100a00 */
[----:B0-----:R-:W3:Y:S04]  /*39de0*/  LDL.LU R16, [R1+0x390] ;  /* 0x0003900001107983 */ /* 0x001ee80000300800 */
[----:B------:R-:W3:Y:S04]  /*39df0*/  LDL.LU R17, [R1+0x394] ;  /* 0x0003940001117983 */ /* 0x000ee80000300800 */
[----:B------:R-:W2:Y:S04]  /*39e00*/  LDL.LU R18, [R1+0x398] ;  /* 0x0003980001127983 */ /* 0x000ea80000300800 */
[----:B------:R-:W2:Y:S04]  /*39e10*/  LDL.LU R19, [R1+0x39c] ;  /* 0x00039c0001137983 */ /* 0x000ea80000300800 */
[----:B--2---:R-:W-:Y:S04]  /*39e20*/  STL.64 [R1+0x2c88], R18 ;  /* 0x002c881201007387 */ /* 0x004fe80000100a00 */
[----:B---3--:R0:W-:Y:S04]  /*39e30*/  STL.64 [R1+0x2c80], R16 ;  /* 0x002c801001007387 */ /* 0x0081e80000100a00 */
        /* <DEDUP_REMOVED lines=17> */
[----:B------:R-:W-:Y:S04]  /*39f50*/  STL [R1+0x2a40], R29 ;  /* 0x002a401d01007387 */ /* 0x000fe80000100800 */
[----:B------:R-:W-:Y:S04]  /*39f60*/  STL.64 [R1+0x60], R8 ;  /* 0x0000600801007387 */ /* 0x000fe80000100a00 */
[----:B------:R0:W-:Y:S04]  /*39f70*/  STL.64 [R1+0x68], R10 ;  /* 0x0000680a01007387 */ /* 0x0001e80000100a00 */
[----:B0-----:R-:W3:Y:S04]  /*39f80*/  LDL.LU.64 R10, [R1+0x2d00] ;  /* 0x002d0000010a7983 */ /* 0x001ee80000300a00 */
[----:B------:R-:W3:Y:S01]  /*39f90*/  LDL.LU.64 R8, [R1+0x2cf8] ;  /* 0x002cf80001087983 */ /* 0x000ee20000300a00 */
[----:B------:R-:W-:-:S02]  /*39fa0*/  IMAD.MOV.U32 R2, RZ, RZ, R14 ;  /* 0x000000ffff027224 */ /* 0x000fc400078e000e */
[----:B------:R-:W-:Y:S01]  /*39fb0*/  IMAD.MOV.U32 R0, RZ, RZ, R15 ;  /* 0x000000ffff007224 */ /* 0x000fe200078e000f */
[----:B---3--:R-:W-:-:S15]  /*39fc0*/  HMMA.16816.F32.BF16 R8, R20, R14, R8 ;  /* 0x0000000e1408723c */ /* 0x008fde0000041808 */
[----:B------:R-:W-:-:S08]  /*39fd0*/  NOP ;  /* 0x0000000000007918 */ /* 0x000fd00000000000 */
[----:B------:R-:W-:Y:S04]  /*39fe0*/  STL.64 [R1+0x50], R8 ;  /* 0x0000500801007387 */ /* 0x000fe80000100a00 */
[----:B------:R0:W-:Y:S04]  /*39ff0*/  STL.64 [R1+0x58], R10 ;  /* 0x0000580a01007387 */ /* 0x0001e80000100a00 */
[----:B0-----:R-:W3:Y:S04]  /*3a000*/  LDL.LU.64 R10, [R1+0x2cf0] ;  /* 0x002cf000010a7983 */ /* 0x001ee80000300a00 */
[----:B------:R-:W3:Y:S04]  /*3a010*/  LDL.LU.64 R8, [R1+0x2ce8] ;  /* 0x002ce80001087983 */ /* 0x000ee80000300a00 */
[----:B------:R-:W3:Y:S02]  /*3a020*/  LDL.LU.64 R14, [R1+0x2ce0] ;  /* 0x002ce000010e7983 */ /* 0x000ee40000300a00 */
[----:B---3--:R-:W-:Y:S02]  /*3a030*/  HMMA.16816.F32.BF16 R12, R20, R14, R8 ;  /* 0x0000000e140c723c */ /* 0x008fe40000041808 */
[----:B------:R-:W3:Y:S04]  /*3a040*/  LDL.LU.64 R10, [R1+0x2cd8] ;  /* 0x002cd800010a7983 */ /* 0x000ee80000300a00 */
[----:B------:R-:W2:-:S15]  /*3a050*/  LDL.LU.64 R8, [R1+0x2cd0] ;  /* 0x002cd00001087983 */ /* 0x000e9e0000300a00 */
[----:B------:R-:W-:-:S02]  /*3a060*/  NOP ;  /* 0x0000000000007918 */ /* 0x000fc40000000000 */
[----:B------:R-:W-:Y:S04]  /*3a070*/  STL.64 [R1], R12 ;  /* 0x0000000c01007387 */ /* 0x000fe80000100a00 */
[----:B------:R-:W-:Y:S04]  /*3a080*/  STL.64 [R1+0x8], R14 ;  /* 0x0000080e01007387 */ /* 0x000fe80000100a00 */
[----:B---3--:R0:W1:Y:S04]  /*3a090*/  LDSM.16.MT88.4 R12, [R11+UR4+0x3080] ;  /* 0x003080040b0c783b */ /* 0x0080680008004200 */
[----:B0-----:R-:W2:Y:S04]  /*3a0a0*/  LDL.LU R11, [R1+0x2cc8] ;  /* 0x002cc800010b7983 */ /* 0x001ea80000300800 */
[----:B-1----:R0:W-:Y:S04]  /*3a0b0*/  STL.64 [R1+0x2b60], R14 ;  /* 0x002b600e01007387 */ /* 0x0021e80000100a00 */
[----:B------:R1:W-:Y:S04]  /*3a0c0*/  STL.64 [R1+0x2b58], R12 ;  /* 0x002b580c01007387 */ /* 0x0003e80000100a00 */
[----:B0-----:R-:W3:Y:S01]  /*3a0d0*/  LDL.LU.64 R14, [R1+0x88] ;  /* 0x00008800010e7983 */ /* 0x001ee20000300a00 */
[----:B------:R-:W-:-:S02]  /*3a0e0*/  IMAD.MOV.U32 R22, RZ, RZ, R2 ;  /* 0x000000ffff167224 */ /* 0x000fc400078e0002 */
[----:B----4-:R-:W-:Y:S02]  /*3a0f0*/  IMAD.MOV.U32 R3, RZ, RZ, R26 ;  /* 0x000000ffff037224 */ /* 0x010fe400078e001a */
[----:B------:R-:W-:Y:S01]  /*3a100*/  IMAD.MOV.U32 R2, RZ, RZ, R27 ;  /* 0x000000ffff027224 */ /* 0x000fe200078e001b */
[C---:B--2---:R-:W-:Y:S01]  /*3a110*/  HMMA.16816.F32.BF16 R16, R8.reuse, R26, R16 ;  /* 0x0000001a0810723c */ /* 0x044fe20000041810 */
[----:B---3--:R0:W-:Y:S04]  /*3a120*/  STL.64 [R1+0x2c60], R14 ;  /* 0x002c600e01007387 */ /* 0x0081e80000100a00 */
[----:B-1----:R-:W2:Y:S04]  /*3a130*/  LDL.LU R12, [R1+0x360] ;  /* 0x00036000010c7983 */ /* 0x002ea80000300800 */
[----:B------:R-:W2:Y:S04]  /*3a140*/  LDL.LU R13, [R1+0x364] ;  /* 0x00036400010d7983 */ /* 0x000ea80000300800 */
[----:B0-----:R-:W2:Y:S04]  /*3a150*/  LDL.LU R14, [R1+0x368] ;  /* 0x00036800010e7983 */ /* 0x001ea80000300800 */
[----:B------:R-:W2:Y:S06]  /*3a160*/  LDL.LU R15, [R1+0x36c] ;  /* 0x00036c00010f7983 */ /* 0x000eac0000300800 */
[----:B------:R-:W-:Y:S04]  /*3a170*/  STL.64 [R1+0x1c0], R16 ;  /* 0x0001c01001007387 */ /* 0x000fe80000100a00 */
[----:B------:R0:W-:Y:S04]  /*3a180*/  STL.64 [R1+0x1c8], R18 ;  /* 0x0001c81201007387 */ /* 0x0001e80000100a00 */
[----:B0-----:R-:W3:Y:S04]  /*3a190*/  LDL.LU.64 R18, [R1+0x2cc0] ;  /* 0x002cc00001127983 */ /* 0x001ee80000300a00 */
[----:B------:R-:W3:Y:S04]  /*3a1a0*/  LDL.LU.64 R16, [R1+0x2cb8] ;  /* 0x002cb80001107983 */ /* 0x000ee80000300a00 */
[----:B------:R-:W3:Y:S04]  /*3a1b0*/  LDL.LU.64 R26, [R1+0x2cb0] ;  /* 0x002cb000011a7983 */ /* 0x000ee80000300a00 */
[----:B------:R-:W4:Y:S01]  /*3a1c0*/  LDL R28, [R1+0x17e8] ;  /* 0x0017e800011c7983 */ /* 0x000f220000100800 */
[----:B---3--:R-:W-:Y:S06]  /*3a1d0*/  HMMA.16816.F32.BF16 R16, R8, R26, R16 ;  /* 0x0000001a0810723c */ /* 0x008fec0000041810 */
[----:B------:R-:W-:Y:S01]  /*3a1e0*/  MOV R5, R26 ;  /* 0x0000001a00057202 */ /* 0x000fe20000000f00 */
[----:B------:R-:W-:-:S15]  /*3a1f0*/  IMAD.MOV.U32 R4, RZ, RZ, R27 ;  /* 0x000000ffff047224 */ /* 0x000fde00078e001b */
[----:B------:R-:W-:-:S01]  /*3a200*/  NOP ;  /* 0x0000000000007918 */ /* 0x000fc20000000000 */
[----:B------:R-:W-:Y:S04]  /*3a210*/  STL.64 [R1+0x1b0], R16 ;  /* 0x0001b01001007387 */ /* 0x000fe80000100a00 */
[----:B------:R0:W-:Y:S04]  /*3a220*/  STL.64 [R1+0x1b8], R18 ;  /* 0x0001b81201007387 */ /* 0x0001e80000100a00 */
[----:B0-----:R-:W3:Y:S04]  /*3a230*/  LDL.LU.64 R18, [R1+0x2ca8] ;  /* 0x002ca80001127983 */ /* 0x001ee80000300a00 */
[----:B------:R-:W3:Y:S04]  /*3a240*/  LDL.LU.64 R16, [R1+0x2ca0] ;  /* 0x002ca00001107983 */ /* 0x000ee80000300a00 */
[----:B------:R-:W2:Y:S02]  /*3a250*/  LDL.LU.64 R26, [R1+0x2c98] ;  /* 0x002c9800011a7983 */ /* 0x000ea40000300a00 */
[----:B--2---:R-:W-:-:S15]  /*3a260*/  HMMA.16816.F32.BF16 R12, R8, R26, R12 ;  /* 0x0000001a080c723c */ /* 0x004fde000004180c */
[----:B------:R-:W-:-:S08]  /*3a270*/  NOP ;  /* 0x0000000000007918 */ /* 0x000fd00000000000 */
[----:B------:R0:W-:Y:S04]  /*3a280*/  STL.64 [R1+0x1a0], R12 ;  /* 0x0001a00c01007387 */ /* 0x0001e80000100a00 */
[----:B------:R1:W-:Y:S01]  /*3a290*/  STL.64 [R1+0x1a8], R14 ;  /* 0x0001a80e01007387 */ /* 0x0003e20000100a00 */
[----:B0-----:R-:W-:Y:S02]  /*3a2a0*/  IMAD.MOV.U32 R13, RZ, RZ, R26 ;  /* 0x000000ffff0d7224 */ /* 0x001fe400078e001a */
[----:B------:R-:W-:Y:S02]  /*3a2b0*/  IMAD.MOV.U32 R12, RZ, RZ, R27 ;  /* 0x000000ffff0c7224 */ /* 0x000fe400078e001b */
[----:B------:R-:W3:Y:S02]  /*3a2c0*/  LDL.LU.64 R26, [R1+0x2c90] ;  /* 0x002c9000011a7983 */ /* 0x000ee40000300a00 */
[----:B---3--:R-:W-:Y:S06]  /*3a2d0*/  HMMA.16816.F32.BF16 R16, R8, R26, R16 ;  /* 0x0000001a0810723c */ /* 0x008fec0000041810 */
[----:B-1----:R-:W-:-:S02]  /*3a2e0*/  IMAD.MOV.U32 R15, RZ, RZ, R26 ;  /* 0x000000ffff0f7224 */ /* 0x002fc400078e001a */
[----:B------:R-:W-:-:S15]  /*3a2f0*/  IMAD.MOV.U32 R14, RZ, RZ, R27 ;  /* 0x000000ffff0e7224 */ /* 0x000fde00078e001b */
[----:B------:R-:W-:Y:S04]  /*3a300*/  STL.64 [R1+0x190], R16 ;  /* 0x0001901001007387 */ /* 0x000fe80000100a00 */
[----:B------:R0:W-:Y:S04]  /*3a310*/  STL.64 [R1+0x198], R18 ;  /* 0x0001981201007387 */ /* 0x0001e80000100a00 */
[----:B0-----:R-:W2:Y:S04]  /*3a320*/  LDL.LU.64 R18, [R1+0x2c88] ;  /* 0x002c880001127983 */ /* 0x001ea80000300a00 */
[----:B------:R-:W2:Y:S04]  /*3a330*/  LDL.LU.64 R16, [R1+0x2c80] ;  /* 0x002c800001107983 */ /* 0x000ea80000300a00 */
[----:B------:R-:W2:Y:S01]  /*3a340*/  LDL.LU.64 R26, [R1+0x2c78] ;  /* 0x002c7800011a7983 */ /* 0x000ea20000300a00 */
[----:B------:R-:W-:-:S03]  /*3a350*/  IMAD.MOV.U32 R23, RZ, RZ, R0 ;  /* 0x000000ffff177224 */ /* 0x000fc600078e0000 */
[----:B------:R-:W3:Y:S01]  /*3a360*/  LDL R0, [R1+0x474] ;  /* 0x0004740001007983 */ /* 0x000ee20000100800 */
[----:B--2---:R-:W-:-:S15]  /*3a370*/  HMMA.16816.F32.BF16 R16, R8, R26, R16 ;  /* 0x0000001a0810723c */ /* 0x004fde0000041810 */
[----:B------:R-:W-:-:S08]  /*3a380*/  NOP ;  /* 0x0000000000007918 */ /* 0x000fd00000000000 */
[----:B------:R-:W-:Y:S04]  /*3a390*/  STL.64 [R1+0x180], R16 ;  /* 0x0001801001007387 */ /* 0x000fe80000100a00 */
[----:B------:R0:W-:Y:S04]  /*3a3a0*/  STL.64 [R1+0x188], R18 ;  /* 0x0001881201007387 */ /* 0x0001e80000100a00 */
[----:B0-----:R-:W2:Y:S04]  /*3a3b0*/  LDL.LU.64 R18, [R1+0x2c70] ;  /* 0x002c700001127983 */ /* 0x001ea80000300a00 */
[----:B------:R-:W2:Y:S04]  /*3a3c0*/  LDL.LU.64 R16, [R1+0x2c68] ;  /* 0x002c680001107983 */ /* 0x000ea80000300a00 */
        /* <DEDUP_REMOVED lines=8> */
[----:B------:R-:W-:-:S05]  /*3a450*/  IMAD.MOV.U32 R27, RZ, RZ, R4 ;  /* 0x000000ffff1b7224 */ /* 0x000fca00078e0004 */
[----:B------:R-:W-:Y:S04]  /*3a460*/  STL.64 [R1+0x2c38], R26 ;  /* 0x002c381a01007387 */ /* 0x000fe80000100a00 */
[----:B------:R-:W4:Y:S01]  /*3a470*/  LDL.LU R12, [R1+0x3c0] ;  /* 0x0003c000010c7983 */ /* 0x000f220000300800 */
[----:B--2---:R-:W-:-:S15]  /*3a480*/  HMMA.16816.F32.BF16 R16, R8, R6, R16 ;  /* 0x000000060810723c */ /* 0x004fde0000041810 */
[----:B------:R-:W-:-:S08]  /*3a490*/  NOP ;  /* 0x0000000000007918 */ /* 0x000fd00000000000 */
[----:B------:R0:W-:Y:S04]  /*3a4a0*/  STL.64 [R1+0x170], R16 ;  /* 0x0001701001007387 */ /* 0x0001e80000100a00 */
[----:B------:R1:W-:Y:S04]  /*3a4b0*/  STL.64 [R1+0x178], R18 ;  /* 0x0001781201007387 */ /* 0x0003e80000100a00 */
[----:B------:R-:W4:Y:S04]  /*3a4c0*/  LDL.LU R13, [R1+0x3c4] ;  /* 0x0003c400010d7983 */ /* 0x000f280000300800 */
[----:B------:R-:W4:Y:S04]  /*3a4d0*/  LDL.LU R14, [R1+0x3c8] ;  /* 0x0003c800010e7983 */ /* 0x000f280000300800 */
[----:B------:R-:W4:Y:S04]  /*3a4e0*/  LDL.LU R15, [R1+0x3cc] ;  /* 0x0003cc00010f7983 */ /* 0x000f280000300800 */
[----:B0-----:R-:W2:Y:S04]  /*3a4f0*/  LDL.LU R16, [R1+0x3b0] ;  /* 0x0003b00001107983 */ /* 0x001ea80000300800 */
[----:B------:R-:W2:Y:S04]  /*3a500*/  LDL.LU R17, [R1+0x3b4] ;  /* 0x0003b40001117983 */ /* 0x000ea80000300800 */
[----:B-1----:R-:W2:Y:S04]  /*3a510*/  LDL.LU R18, [R1+0x3b8] ;  /* 0x0003b80001127983 */ /* 0x002ea80000300800 */
[----:B------:R-:W2:Y:S04]  /*3a520*/  LDL.LU R19, [R1+0x3bc] ;  /* 0x0003bc0001137983 */ /* 0x000ea80000300800 */
[----:B------:R0:W-:Y:S04]  /*3a530*/  STL.64 [R1+0x2be8], R6 ;  /* 0x002be80601007387 */ /* 0x0001e80000100a00 */
[----:B------:R-:W3:Y:S04]  /*3a540*/  LDL.LU R4, [R1+0x430] ;  /* 0x0004300001047983 */ /* 0x000ee80000300800 */
[----:B------:R-:W3:Y:S04]  /*3a550*/  LDL.LU R5, [R1+0x434] ;  /* 0x0004340001057983 */ /* 0x000ee80000300800 */
[----:B0-----:R-:W4:Y:S04]  /*3a560*/  LDL.LU R6, [R1+0x438] ;  /* 0x0004380001067983 */ /* 0x001f280000300800 */
        /* <DEDUP_REMOVED lines=13> */
[----:B------:R-:W-:Y:S03]  /*3a640*/  HMMA.16816.F32.BF16 R12, R8, R22, R12 ;  /* 0x00000016080c723c */ /* 0x000fe6000004180c */
        /* <DEDUP_REMOVED lines=14> */
[----:B0-----:R-:W2:Y:S01]  /*3a730*/  LDL.LU.64 R14, [R1+0x2c60] ;  /* 0x002c6000010e7983 */ /* 0x001ea20000300a00 */
[----:B------:R-:W-:-:S02]  /*3a740*/  IMAD.MOV.U32 R26, RZ, RZ, R3 ;  /* 0x000000ffff1a7224 */ /* 0x000fc400078e0003 */
[----:B------:R-:W-:Y:S01]  /*3a750*/  IMAD.MOV.U32 R27, RZ, RZ, R2 ;  /* 0x000000ffff1b7224 */ /* 0x000fe200078e0002 */
[----:B--2---:R-:W-:Y:S01]  /*3a760*/  HMMA.16816.F32.BF16 R8, R8, R14, R16 ;  /* 0x0000000e0808723c */ /* 0x004fe20000041810 */
[----:B------:R-:W3:Y:S04]  /*3a770*/  LDL.LU.64 R18, [R1+0x2c58] ;  /* 0x002c580001127983 */ /* 0x000ee80000300a00 */
[----:B------:R-:W3:-:S15]  /*3a780*/  LDL.LU.64 R16, [R1+0x2c50] ;  /* 0x002c500001107983 */ /* 0x000ede0000300a00 */
[----:B------:R-:W-:-:S03]  /*3a790*/  NOP ;  /* 0x0000000000007918 */ /* 0x000fc60000000000 */
[----:B------:R0:W-:Y:S04]  /*3a7a0*/  STL.64 [R1+0x40], R8 ;  /* 0x0000400801007387 */ /* 0x0001e80000100a00 */
[----:B------:R1:W-:Y:S04]  /*3a7b0*/  STL.64 [R1+0x48], R10 ;  /* 0x0000480a01007387 */ /* 0x0003e80000100a00 */
[----:B0-----:R-:W2:Y:S04]  /*3a7c0*/  LDL.LU R8, [R1+0x440] ;  /* 0x0004400001087983 */ /* 0x001ea80000300800 */
[----:B------:R-:W2:Y:S04]  /*3a7d0*/  LDL.LU R9, [R1+0x444] ;  /* 0x0004440001097983 */ /* 0x000ea80000300800 */
[----:B-1----:R-:W2:Y:S04]  /*3a7e0*/  LDL.LU R10, [R1+0x448] ;  /* 0x00044800010a7983 */ /* 0x002ea80000300800 */
[----:B------:R-:W2:Y:S01]  /*3a7f0*/  LDL.LU R11, [R1+0x44c] ;  /* 0x00044c00010b7983 */ /* 0x000ea20000300800 */
[----:B---3--:R-:W-:Y:S03]  /*3a800*/  HMMA.16816.F32.BF16 R24, R16, R26, R4 ;  /* 0x0000001a1018723c */ /* 0x008fe60000041804 */
[----:B------:R-:W3:Y:S04]  /*3a810*/  LDL.LU.64 R6, [R1+0x2c48] ;  /* 0x002c480001067983 */ /* 0x000ee80000300a00 */
[----:B------:R-:W3:-:S15]  /*3a820*/  LDL.LU.64 R4, [R1+0x2c40] ;  /* 0x002c400001047983 */ /* 0x000ede0000300a00 */
[----:B------:R-:W-:-:S01]  /*3a830*/  NOP ;  /* 0x0000000000007918 */ /* 0x000fc20000000000 */
[----:B------:R-:W-:Y:S04]  /*3a840*/  STL.64 [R1+0x1d0], R24 ;  /* 0x0001d01801007387 */ /* 0x000fe80000100a00 */
[----:B------:R0:W-:Y:S04]  /*3a850*/  STL.64 [R1+0x1d8], R26 ;  /* 0x0001d81a01007387 */ /* 0x0001e80000100a00 */
[----:B0-----:R-:W3:Y:S04]  /*3a860*/  LDL.LU.64 R26, [R1+0x2c38] ;  /* 0x002c3800011a7983 */ /* 0x001ee80000300a00 */
[----:B------:R-:W4:Y:S01]  /*3a870*/  LDL R2, [R1+0x680] ;  /* 0x0006800001027983 */ /* 0x000f220000100800 */
        /* <DEDUP_REMOVED lines=22> */
[----:B------:R-:W2:-:S15]  /*3a9e0*/  LDL.LU.64 R6, [R1+0x2be8] ;  /* 0x002be80001067983 */ /* 0x000e9e0000300a00 */
[----:B------:R-:W-:-:S06]  /*3a9f0*/  NOP ;  /* 0x0000000000007918 */ /* 0x000fcc0000000000 */
[----:B------:R-:W-:Y:S04]  /*3aa00*/  STL.64 [R1+0x270], R24 ;  /* 0x0002701801007387 */ /* 0x000fe80000100a00 */
[----:B------:R0:W-:Y:S04]  /*3aa10*/  STL.64 [R1+0x278], R26 ;  /* 0x0002781a01007387 */ /* 0x0001e80000100a00 */
[----:B0-----:R-:W3:Y:S04]  /*3aa20*/  LDL.LU.64 R26, [R1+0x2be0] ;  /* 0x002be000011a7983 */ /* 0x001ee80000300a00 */
[----:B------:R-:W3:Y:S01]  /*3aa30*/  LDL.LU.64 R24, [R1+0x2bd8] ;  /* 0x002bd80001187983 */ /* 0x000ee20000300a00 */
[C---:B--2---:R-:W-:Y:S06]  /*3aa40*/  HMMA.16816.F32.BF16 R8, R16.reuse, R6, R8 ;  /* 0x000000061008723c */ /* 0x044fec0000041808 */
[----:B------:R-:W-:Y:S01]  /*3aa50*/  IMAD.MOV.U32 R3, RZ, RZ, R7 ;  /* 0x000000ffff037224 */ /* 0x000fe200078e0007 */
[----:B---3--:R-:W-:-:S15]  /*3aa60*/  HMMA.16816.F32.BF16 R24, R16, R22, R24 ;  /* 0x000000161018723c */ /* 0x008fde0000041818 */
[----:B------:R-:W-:-:S01]  /*3aa70*/  NOP ;  /* 0x0000000000007918 */ /* 0x000fc20000000000 */
[----:B------:R0:W-:Y:S04]  /*3aa80*/  STL.64 [R1+0x2b0], R8 ;  /* 0x0002b00801007387 */ /* 0x0001e80000100a00 */
[----:B------:R-:W-:Y:S04]  /*3aa90*/  STL.64 [R1+0x2b8], R10 ;  /* 0x0002b80a01007387 */ /* 0x000fe80000100a00 */
[----:B------:R-:W2:Y:S01]  /*3aaa0*/  LDL.LU R4, [R1+0x450] ;  /* 0x0004500001047983 */ /* 0x000ea20000300800 */
[----:B0-----:R-:W-:-:S03]  /*3aab0*/  IMAD.MOV.U32 R8, RZ, RZ, R6 ;  /* 0x000000ffff087224 */ /* 0x001fc600078e0006 */
[----:B------:R0:W-:Y:S04]  /*3aac0*/  STL.64 [R1+0x2d0], R24 ;  /* 0x0002d01801007387 */ /* 0x0001e80000100a00 */
[----:B------:R1:W-:Y:S04]  /*3aad0*/  STL.64 [R1+0x2d8], R26 ;  /* 0x0002d81a01007387 */ /* 0x0003e80000100a00 */
[----:B------:R-:W2:Y:S04]  /*3aae0*/  LDL.LU R5, [R1+0x454] ;  /* 0x0004540001057983 */ /* 0x000ea80000300800 */
[----:B------:R-:W2:Y:S04]  /*3aaf0*/  LDL.LU R6, [R1+0x458] ;  /* 0x0004580001067983 */ /* 0x000ea80000300800 */
[----:B------:R-:W2:Y:S04]  /*3ab00*/  LDL.LU R7, [R1+0x45c] ;  /* 0x00045c0001077983 */ /* 0x000ea80000300800 */
[----:B------:R-:W-:Y:S04]  /*3ab10*/  STL.64 [R1+0x2bc0], R22 ;  /* 0x002bc01601007387 */ /* 0x000fe80000100a00 */
[----:B0-----:R-:W3:Y:S04]  /*3ab20*/  LDL.LU R24, [R1+0x560] ;  /* 0x0005600001187983 */ /* 0x001ee80000300800 */
[----:B------:R-:W3:Y:S04]  /*3ab30*/  LDL.LU R25, [R1+0x564] ;  /* 0x0005640001197983 */ /* 0x000ee80000300800 */
[----:B-1----:R-:W4:Y:S04]  /*3ab40*/  LDL.LU R26, [R1+0x568] ;  /* 0x00056800011a7983 */ /* 0x002f280000300800 */
[----:B------:R-:W4:Y:S04]  /*3ab50*/  LDL.LU R27, [R1+0x56c] ;  /* 0x00056c00011b7983 */ /* 0x000f280000300800 */
[----:B----4-:R0:W-:Y:S04]  /*3ab60*/  STL.64 [R1+0x2ad8], R26 ;  /* 0x002ad81a01007387 */ /* 0x0101e80000100a00 */
[----:B---3--:R-:W-:Y:S01]  /*3ab70*/  STL.64 [R1+0x2ad0], R24 ;  /* 0x002ad01801007387 */ /* 0x008fe20000100a00 */
[----:B0-----:R-:W-:-:S03]  /*3ab80*/  IMAD.MOV.U32 R26, RZ, RZ, R8 ;  /* 0x000000ffff1a7224 */ /* 0x001fc600078e0008 */
[----:B------:R-:W3:Y:S04]  /*3ab90*/  LDL.LU R8, [R1+0x490] ;  /* 0x0004900001087983 */ /* 0x000ee80000300800 */
[----:B------:R-:W3:Y:S04]  /*3aba0*/  LDL.LU R9, [R1+0x494] ;  /* 0x0004940001097983 */ /* 0x000ee80000300800 */
[----:B------:R-:W4:Y:S04]  /*3abb0*/  LDL.LU R10, [R1+0x498] ;  /* 0x00049800010a7983 */ /* 0x000f280000300800 */
[----:B------:R-:W4:Y:S04]  /*3abc0*/  LDL.LU R11, [R1+0x49c] ;  /* 0x00049c00010b7983 */ /* 0x000f280000300800 */
[----:B------:R-:W2:Y:S04]  /*3abd0*/  LDL.LU R20, [R1+0x480] ;  /* 0x0004800001147983 */ /* 0x000ea80000300800 */
[----:B------:R-:W2:Y:S01]  /*3abe0*/  LDL.LU R21, [R1+0x484] ;  /* 0x0004840001157983 */ /* 0x000ea20000300800 */
[----:B------:R-:W-:-:S03]  /*3abf0*/  IMAD.MOV.U32 R27, RZ, RZ, R3 ;  /* 0x000000ffff1b7224 */ /* 0x000fc600078e0003 */
[----:B------:R-:W2:Y:S04]  /*3ac00*/  LDL.LU R22, [R1+0x488] ;  /* 0x0004880001167983 */ /* 0x000ea80000300800 */
[----:B------:R-:W2:Y:S04]  /*3ac10*/  LDL.LU R23, [R1+0x48c] ;  /* 0x00048c0001177983 */ /* 0x000ea80000300800 */
[----:B----4-:R0:W-:Y:S04]  /*3ac20*/  STL.64 [R1+0x2bb8], R10 ;  /* 0x002bb80a01007387 */ /* 0x0101e80000100a00 */
[----:B---3--:R-:W-:Y:S04]  /*3ac30*/  STL.64 [R1+0x2bb0], R8 ;  /* 0x002bb00801007387 */ /* 0x008fe80000100a00 */
[----:B0-----:R-:W3:Y:S04]  /*3ac40*/  LDL.64 R10, [R1+0xe8] ;  /* 0x0000e800010a7983 */ /* 0x001ee80000100a00 */
[----:B------:R0:W-:Y:S04]  /*3ac50*/  STL.64 [R1+0x2b88], R26 ;  /* 0x002b881a01007387 */ /* 0x0001e80000100a00 */
[----:B------:R-:W4:Y:S04]  /*3ac60*/  LDL.LU R24, [R1+0x4b0] ;  /* 0x0004b00001187983 */ /* 0x000f280000300800 */
[----:B------:R-:W4:Y:S04]  /*3ac70*/  LDL.LU R25, [R1+0x4b4] ;  /* 0x0004b40001197983 */ /* 0x000f280000300800 */
[----:B0-----:R-:W3:Y:S04]  /*3ac80*/  LDL.LU R26, [R1+0x4b8] ;  /* 0x0004b800011a7983 */ /* 0x001ee80000300800 */
[----:B------:R-:W3:Y:S01]  /*3ac90*/  LDL.LU R27, [R1+0x4bc] ;  /* 0x0004bc00011b7983 */ /* 0x000ee20000300800 */
[----:B--2---:R-:W-:Y:S03]  /*3aca0*/  HMMA.16816.F32.BF16 R16, R16, R14, R4 ;  /* 0x0000000e1010723c */ /* 0x004fe60000041804 */
[----:B---3--:R0:W-:Y:S04]  /*3acb0*/  STL.64 [R1+0x2b98], R26 ;  /* 0x002b981a01007387 */ /* 0x0081e80000100a00 */
[----:B----4-:R-:W-:Y:S04]  /*3acc0*/  STL.64 [R1+0x2b90], R24 ;  /* 0x002b901801007387 */ /* 0x010fe80000100a00 */
[----:B0-----:R-:W2:Y:S04]  /*3acd0*/  LDL.64 R26, [R1+0xc8] ;  /* 0x0000c800011a7983 */ /* 0x001ea80000100a00 */
[----:B--2---:R0:W-:Y:S04]  /*3ace0*/  STL.64 [R1+0x2ba8], R26 ;  /* 0x002ba81a01007387 */ /* 0x0041e80000100a00 */
[----:B0-----:R-:W2:Y:S04]  /*3acf0*/  LDL.64 R26, [R1+0xd8] ;  /* 0x0000d800011a7983 */ /* 0x001ea80000100a00 */
[----:B------:R-:W3:Y:S04]  /*3ad00*/  LDL.LU.64 R6, [R1+0x2bd0] ;  /* 0x002bd00001067983 */ /* 0x000ee80000300a00 */
[----:B------:R-:W3:Y:S04]  /*3ad10*/  LDL.LU.64 R4, [R1+0x2bc8] ;  /* 0x002bc80001047983 */ /* 0x000ee80000300a00 */
[----:B------:R-:W-:Y:S04]  /*3ad20*/  STL.64 [R1+0x2c0], R16 ;  /* 0x0002c01001007387 */ /* 0x000fe80000100a00 */
[----:B------:R0:W-:Y:S04]  /*3ad30*/  STL.64 [R1+0x2c8], R18 ;  /* 0x0002c81201007387 */ /* 0x0001e80000100a00 */
[----:B0-----:R-:W4:Y:S04]  /*3ad40*/  LDL.64 R18, [R1+0x78] ;  /* 0x0000780001127983 */ /* 0x001f280000100a00 */
[----:B----4-:R0:W-:Y:S04]  /*3ad50*/  STL.64 [R1+0x2b80], R18 ;  /* 0x002b801201007387 */ /* 0x0101e80000100a00 */
[----:B0-----:R-:W4:Y:S01]  /*3ad60*/  LDL.64 R18, [R1+0xb8] ;  /* 0x0000b80001127983 */ /* 0x001f220000100a00 */
[----:B---3--:R-:W-:Y:S03]  /*3ad70*/  HMMA.16816.F32.BF16 R20, R4, R10, R20 ;  /* 0x0000000a0414723c */ /* 0x008fe60000041814 */
[----:B----4-:R0:W-:Y:S04]  /*3ad80*/  STL.64 [R1+0x2ba0], R18 ;  /* 0x002ba01201007387 */ /* 0x0101e80000100a00 */
[----:B------:R-:W3:Y:S04]  /*3ad90*/  LDL.LU R16, [R1+0x4a0] ;  /* 0x0004a00001107983 */ /* 0x000ee80000300800 */
[----:B------:R-:W3:Y:S04]  /*3ada0*/  LDL.LU R17, [R1+0x4a4] ;  /* 0x0004a40001117983 */ /* 0x000ee80000300800 */
[----:B0-----:R-:W3:Y:S04]  /*3adb0*/  LDL.LU R18, [R1+0x4a8] ;  /* 0x0004a80001127983 */ /* 0x001ee80000300800 */
[----:B------:R-:W3:Y:S04]  /*3adc0*/  LDL.LU R19, [R1+0x4ac] ;  /* 0x0004ac0001137983 */ /* 0x000ee80000300800 */
[----:B------:R0:W-:Y:S04]  /*3add0*/  STL.64 [R1+0x2b68], R14 ;  /* 0x002b680e01007387 */ /* 0x0001e80000100a00 */
[----:B------:R-:W4:Y:S04]  /*3ade0*/  LDL.LU R12, [R1+0x4e0] ;  /* 0x0004e000010c7983 */ /* 0x000f280000300800 */
[----:B------:R-:W4:Y:S04]  /*3adf0*/  LDL.LU R13, [R1+0x4e4] ;  /* 0x0004e400010d7983 */ /* 0x000f280000300800 */
[----:B0-----:R-:W2:Y:S04]  /*3ae00*/  LDL.LU R14, [R1+0x4e8] ;  /* 0x0004e800010e7983 */ /* 0x001ea80000300800 */
[----:B------:R-:W2:Y:S01]  /*3ae10*/  LDL.LU R15, [R1+0x4ec] ;  /* 0x0004ec00010f7983 */ /* 0x000ea20000300800 */
[----:B------:R-:W-:-:S03]  /*3ae20*/  IMAD.MOV.U32 R3, RZ, RZ, R11 ;  /* 0x000000ffff037224 */ /* 0x000fc600078e000b */
[----:B--2---:R-:W-:Y:S04]  /*3ae30*/  STL.64 [R1+0x2b78], R14 ;  /* 0x002b780e01007387 */ /* 0x004fe80000100a00 */
[----:B----4-:R0:W-:Y:S04]  /*3ae40*/  STL.64 [R1+0x2b70], R12 ;  /* 0x002b700c01007387 */ /* 0x0101e80000100a00 */
[----:B0-----:R-:W2:Y:S04]  /*3ae50*/  LDL.LU R12, [R1+0x4c0] ;  /* 0x0004c000010c7983 */ /* 0x001ea80000300800 */
[----:B------:R-:W2:Y:S04]  /*3ae60*/  LDL.LU R13, [R1+0x4c4] ;  /* 0x0004c400010d7983 */ /* 0x000ea80000300800 */
[----:B------:R-:W2:Y:S04]  /*3ae70*/  LDL.LU R14, [R1+0x4c8] ;  /* 0x0004c800010e7983 */ /* 0x000ea80000300800 */
[----:B------:R-:W2:Y:S04]  /*3ae80*/  LDL.LU R15, [R1+0x4cc] ;  /* 0x0004cc00010f7983 */ /* 0x000ea80000300800 */
[----:B------:R0:W-:Y:S04]  /*3ae90*/  STL.64 [R1+0x320], R20 ;  /* 0x0003201401007387 */ /* 0x0001e80000100a00 */
[----:B------:R1:W-:Y:S01]  /*3aea0*/  STL.64 [R1+0x328], R22 ;  /* 0x0003281601007387 */ /* 0x0003e20000100a00 */
[----:B0-----:R-:W-:-:S03]  /*3aeb0*/  MOV R20, R10 ;  /* 0x0000000a00147202 */ /* 0x001fc60000000f00 */
[----:B-1----:R-:W4:Y:S04]  /*3aec0*/  LDL.LU.64 R22, [R1+0x2bc0] ;  /* 0x002bc00001167983 */ /* 0x002f280000300a00 */
        /* <DEDUP_REMOVED lines=21> */
[----:B------:R1:W-:Y:S01]  /*3b020*/  STL.64 [R1+0x3d8], R26 ;  /* 0x0003d81a01007387 */ /* 0x0003e20000100a00 */
[----:B0-----:R-:W-:-:S03]  /*3b030*/  IMAD.MOV.U32 R24, RZ, RZ, R18 ;  /* 0x000000ffff187224 */ /* 0x001fc600078e0012 */
[----:B-1----:R-:W3:Y:S04]  /*3b040*/  LDL.LU.64 R26, [R1+0x2b88] ;  /* 0x002b8800011a7983 */ /* 0x002ee80000300a00 */
[----:B------:R-:W2:Y:S02]  /*3b050*/  LDL.LU.64 R18, [R1+0x2b80] ;  /* 0x002b800001127983 */ /* 0x000ea40000300a00 */
[----:B--2---:R-:W-:-:S15]  /*3b060*/  HMMA.16816.F32.BF16 R12, R4, R18, R12 ;  /* 0x00000012040c723c */ /* 0x004fde000004180c */
[----:B------:R-:W-:-:S08]  /*3b070*/  NOP ;  /* 0x0000000000007918 */ /* 0x000fd00000000000 */
[----:B------:R-:W-:Y:S04]  /*3b080*/  STL.64 [R1+0x3f0], R12 ;  /* 0x0003f00c01007387 */ /* 0x000fe80000100a00 */
[----:B------:R0:W-:Y:S04]  /*3b090*/  STL.64 [R1+0x3f8], R14 ;  /* 0x0003f80e01007387 */ /* 0x0001e80000100a00 */
[----:B0-----:R-:W3:Y:S04]  /*3b0a0*/  LDL.LU.64 R14, [R1+0x2b78] ;  /* 0x002b7800010e7983 */ /* 0x001ee80000300a00 */
[----:B------:R-:W3:Y:S01]  /*3b0b0*/  LDL.LU.64 R12, [R1+0x2b70] ;  /* 0x002b7000010c7983 */ /* 0x000ee20000300a00 */
[----:B------:R-:W-:-:S02]  /*3b0c0*/  IMAD.MOV.U32 R29, RZ, RZ, R18 ;  /* 0x000000ffff1d7224 */ /* 0x000fc400078e0012 */
[----:B------:R-:W-:Y:S02]  /*3b0d0*/  IMAD.MOV.U32 R25, RZ, RZ, R19 ;  /* 0x000000ffff197224 */ /* 0x000fe400078e0013 */
[----:B------:R-:W0:Y:S04]  /*3b0e0*/  LDSM.16.MT88.4 R16, [R28+UR4+0x3000] ;  /* 0x003000041c10783b */ /* 0x000e280008004200 */
[----:B0-----:R0:W-:Y:S04]  /*3b0f0*/  STL.64 [R1+0x2ae8], R18 ;  /* 0x002ae81201007387 */ /* 0x0011e80000100a00 */
[----:B------:R-:W-:Y:S01]  /*3b100*/  STL.64 [R1+0x2ae0], R16 ;  /* 0x002ae01001007387 */ /* 0x000fe20000100a00 */
        /* <DEDUP_REMOVED lines=8> */
[----:B------:R0:W-:Y:S02]  /*3b190*/  STL.64 [R1+0x2b28], R18 ;  /* 0x002b281201007387 */ /* 0x0001e40000100a00 */
[----:B0-----:R-:W-:Y:S02]  /*3b1a0*/  IMAD.MOV.U32 R19, RZ, RZ, R8 ;  /* 0x000000ffff137224 */ /* 0x001fe400078e0008 */
[----:B------:R-:W-:Y:S01]  /*3b1b0*/  IMAD.MOV.U32 R18, RZ, RZ, R9 ;  /* 0x000000ffff127224 */ /* 0x000fe200078e0009 */
[----:B---3--:R-:W-:-:S15]  /*3b1c0*/  HMMA.16816.F32.BF16 R12, R4, R26, R12 ;  /* 0x0000001a040c723c */ /* 0x008fde000004180c */
[----:B------:R-:W-:-:S08]  /*3b1d0*/  NOP ;  /* 0x0000000000007918 */ /* 0x000fd00000000000 */
[----:B------:R0:W-:Y:S04]  /*3b1e0*/  STL.64 [R1+0x420], R12 ;  /* 0x0004200c01007387 */ /* 0x0001e80000100a00 */
[----:B------:R1:W-:Y:S04]  /*3b1f0*/  STL.64 [R1+0x428], R14 ;  /* 0x0004280e01007387 */ /* 0x0003e80000100a00 */
[----:B------:R-:W2:Y:S04]  /*3b200*/  LDL.LU R8, [R1+0x4d0] ;  /* 0x0004d00001087983 */ /* 0x000ea80000300800 */
[----:B------:R-:W2:Y:S04]  /*3b210*/  LDL.LU R9, [R1+0x4d4] ;  /* 0x0004d40001097983 */ /* 0x000ea80000300800 */
[----:B------:R-:W2:Y:S04]  /*3b220*/  LDL.LU R10, [R1+0x4d8] ;  /* 0x0004d800010a7983 */ /* 0x000ea80000300800 */
[----:B------:R-:W2:Y:S04]  /*3b230*/  LDL.LU R11, [R1+0x4dc] ;  /* 0x0004dc00010b7983 */ /* 0x000ea80000300800 */
[----:B0-----:R-:W4:Y:S04]  /*3b240*/  LDL.LU R12, [R1+0x550] ;  /* 0x00055000010c7983 */ /* 0x001f280000300800 */
[----:B------:R-:W4:Y:S04]  /*3b250*/  LDL.LU R13, [R1+0x554] ;  /* 0x00055400010d7983 */ /* 0x000f280000300800 */
[----:B-1----:R-:W4:Y:S04]  /*3b260*/  LDL.LU R14, [R1+0x558] ;  /* 0x00055800010e7983 */ /* 0x002f280000300800 */
[----:B------:R-:W4:Y:S04]  /*3b270*/  LDL.LU R15, [R1+0x55c] ;  /* 0x00055c00010f7983 */ /* 0x000f280000300800 */
[----:B------:R-:W-:Y:S04]  /*3b280*/  STL.64 [R1+0x2b40], R18 ;  /* 0x002b401201007387 */ /* 0x000fe80000100a00 */
[----:B------:R0:W-:Y:S04]  /*3b290*/  STL.64 [R1+0x2af0], R26 ;  /* 0x002af01a01007387 */ /* 0x0001e80000100a00 */
[----:B------:R-:W3:Y:S04]  /*3b2a0*/  LDL.LU R24, [R1+0x500] ;  /* 0x0005000001187983 */ /* 0x000ee80000300800 */
[----:B------:R-:W3:Y:S04]  /*3b2b0*/  LDL.LU R25, [R1+0x504] ;  /* 0x0005040001197983 */ /* 0x000ee80000300800 */
[----:B0-----:R-:W2:Y:S04]  /*3b2c0*/  LDL.LU R26, [R1+0x508] ;  /* 0x00050800011a7983 */ /* 0x001ea80000300800 */
[----:B------:R-:W2:Y:S04]  /*3b2d0*/  LDL.LU R27, [R1+0x50c] ;  /* 0x00050c00011b7983 */ /* 0x000ea80000300800 */
[----:B--2---:R-:W-:Y:S04]  /*3b2e0*/  STL.64 [R1+0x2b08], R26 ;  /* 0x002b081a01007387 */ /* 0x004fe80000100a00 */
        /* <DEDUP_REMOVED lines=9> */
[----:B------:R-:W3:Y:S04]  /*3b380*/  LDL.LU R26, [R1+0x528] ;  /* 0x00052800011a7983 */ /* 0x000ee80000300800 */
[----:B------:R-:W3:Y:S01]  /*3b390*/  LDL.LU R27, [R1+0x52c] ;  /* 0x00052c00011b7983 */ /* 0x000ee20000300800 */
[C---:B----4-:R-:W-:Y:S03]  /*3b3a0*/  HMMA.16816.F32.BF16 R12, R4.reuse, R22, R12 ;  /* 0x00000016040c723c */ /* 0x050fe6000004180c */
        /* <DEDUP_REMOVED lines=14> */
[----:B0-----:R-:W3:Y:S01]  /*3b490*/  LDL.LU.64 R14, [R1+0x2b68] ;  /* 0x002b6800010e7983 */ /* 0x001ee20000300a00 */
[----:B------:R-:W-:Y:S01]  /*3b4a0*/  MOV R18, R20 ;  /* 0x0000001400127202 */ /* 0x000fe20000000f00 */
[----:B------:R-:W-:Y:S01]  /*3b4b0*/  IMAD.MOV.U32 R19, RZ, RZ, R3 ;  /* 0x000000ffff137224 */ /* 0x000fe200078e0003 */
[----:B---3--:R-:W-:Y:S06]  /*3b4c0*/  HMMA.16816.F32.BF16 R4, R4, R14, R8 ;  /* 0x0000000e0404723c */ /* 0x008fec0000041808 */
[----:B------:R-:W-:-:S02]  /*3b4d0*/  IMAD.MOV.U32 R20, RZ, RZ, R14 ;  /* 0x000000ffff147224 */ /* 0x000fc400078e000e */
[----:B------:R-:W-:Y:S01]  /*3b4e0*/  IMAD.MOV.U32 R3, RZ, RZ, R15 ;  /* 0x000000ffff037224 */ /* 0x000fe200078e000f */
[----:B------:R-:W0:-:S14]  /*3b4f0*/  LDSM.16.MT88.4 R8, [R28+UR4+0x3080] ;  /* 0x003080041c08783b */ /* 0x000e1c0008004200 */
[----:B------:R1:W-:Y:S04]  /*3b500*/  STL.64 [R1+0x440], R4 ;  /* 0x0004400401007387 */ /* 0x0003e80000100a00 */
[----:B------:R3:W-:Y:S04]  /*3b510*/  STL.64 [R1+0x448], R6 ;  /* 0x0004480601007387 */ /* 0x0007e80000100a00 */
[----:B------:R-:W2:Y:S04]  /*3b520*/  LDL.LU.64 R14, [R1+0x2b60] ;  /* 0x002b6000010e7983 */ /* 0x000ea80000300a00 */
[----:B------:R-:W2:Y:S04]  /*3b530*/  LDL.LU.64 R12, [R1+0x2b58] ;  /* 0x002b5800010c7983 */ /* 0x000ea80000300a00 */
[----:B-1----:R-:W4:Y:S04]  /*3b540*/  LDL.LU R4, [R1+0x4f0] ;  /* 0x0004f00001047983 */ /* 0x002f280000300800 */
[----:B------:R-:W4:Y:S04]  /*3b550*/  LDL.LU R5, [R1+0x4f4] ;  /* 0x0004f40001057983 */ /* 0x000f280000300800 */
[----:B---3--:R-:W4:Y:S04]  /*3b560*/  LDL.LU R6, [R1+0x4f8] ;  /* 0x0004f80001067983 */ /* 0x008f280000300800 */
[----:B------:R-:W4:Y:S04]  /*3b570*/  LDL.LU R7, [R1+0x4fc] ;  /* 0x0004fc0001077983 */ /* 0x000f280000300800 */
[----:B0-----:R-:W-:Y:S04]  /*3b580*/  STL.64 [R1+0x2a38], R10 ;  /* 0x002a380a01007387 */ /* 0x001fe80000100a00 */
[----:B------:R0:W-:Y:S04]  /*3b590*/  STL.64 [R1+0x2a30], R8 ;  /* 0x002a300801007387 */ /* 0x0001e80000100a00 */
[----:B0-----:R-:W3:Y:S04]  /*3b5a0*/  LDL.LU R8, [R1+0x580] ;  /* 0x0005800001087983 */ /* 0x001ee80000300800 */
[----:B------:R-:W3:Y:S04]  /*3b5b0*/  LDL.LU R9, [R1+0x584] ;  /* 0x0005840001097983 */ /* 0x000ee80000300800 */
[----:B------:R-:W3:Y:S04]  /*3b5c0*/  LDL.LU R10, [R1+0x588] ;  /* 0x00058800010a7983 */ /* 0x000ee80000300800 */
[----:B------:R-:W3:Y:S01]  /*3b5d0*/  LDL.LU R11, [R1+0x58c] ;  /* 0x00058c00010b7983 */ /* 0x000ee20000300800 */
        /* <DEDUP_REMOVED lines=29> */
[----:B------:R-:W4:-:S15]  /*3b7b0*/  LDL.LU.64 R26, [R1+0x2af0] ;  /* 0x002af000011a7983 */ /* 0x000f1e0000300a00 */
[----:B------:R-:W-:-:S06]  /*3b7c0*/  NOP ;  /* 0x0000000000007918 */ /* 0x000fcc0000000000 */
[----:B------:R-:W-:Y:S04]  /*3b7d0*/  STL.64 [R1+0x500], R16 ;  /* 0x0005001001007387 */ /* 0x000fe80000100a00 */
[----:B------:R0:W-:Y:S04]  /*3b7e0*/  STL.64 [R1+0x508], R18 ;  /* 0x0005081201007387 */ /* 0x0001e80000100a00 */
[----:B0-----:R-:W2:Y:S04]  /*3b7f0*/  LDL.LU.64 R18, [R1+0x2ae8] ;  /* 0x002ae80001127983 */ /* 0x001ea80000300a00 */
[----:B------:R-:W2:Y:S01]  /*3b800*/  LDL.LU.64 R16, [R1+0x2ae0] ;  /* 0x002ae00001107983 */ /* 0x000ea20000300a00 */
[----:B----4-:R-:W-:Y:S03]  /*3b810*/  HMMA.16816.F32.BF16 R24, R12, R26, R4 ;  /* 0x0000001a0c18723c */ /* 0x010fe60000041804 */
[----:B------:R-:W0:Y:S04]  /*3b820*/  LDSM.16.MT88.4 R4, [R0+UR4+0x4000] ;  /* 0x004000040004783b */ /* 0x000e280008004200 */
[----:B0-----:R-:W-:-:S15]  /*3b830*/  STL.64 [R1+0x2980], R6 ;  /* 0x0029800601007387 */ /* 0x001fde0000100a00 */
[----:B------:R-:W-:-:S01]  /*3b840*/  NOP ;  /* 0x0000000000007918 */ /* 0x000fc20000000000 */
[----:B------:R-:W-:Y:S04]  /*3b850*/  STL.64 [R1+0x520], R24 ;  /* 0x0005201801007387 */ /* 0x000fe80000100a00 */
[----:B------:R-:W-:Y:S04]  /*3b860*/  STL.64 [R1+0x528], R26 ;  /* 0x0005281a01007387 */ /* 0x000fe80000100a00 */
[----:B------:R-:W0:Y:S04]  /*3b870*/  LDSM.16.M88.4 R24, [R2+UR4+0x8080] ;  /* 0x008080040218783b */ /* 0x000e280008000200 */
[----:B------:R-:W-:Y:S04]  /*3b880*/  STL.64 [R1+0x2978], R4 ;  /* 0x0029780401007387 */ /* 0x000fe80000100a00 */
[----:B0-----:R-:W-:Y:S04]  /*3b890*/  STL.64 [R1+0x110], R24 ;  /* 0x0001101801007387 */ /* 0x001fe80000100a00 */
[----:B------:R-:W-:Y:S04]  /*3b8a0*/  STL.64 [R1+0x118], R26 ;  /* 0x0001181a01007387 */ /* 0x000fe80000100a00 */
[----:B------:R-:W0:Y:S04]  /*3b8b0*/  LDSM.16.M88.4 R24, [R2+UR4+0x9080] ;  /* 0x009080040218783b */ /* 0x000e280008000200 */
[----:B0-----:R-:W-:Y:S04]  /*3b8c0*/  STL.64 [R1+0x140], R24 ;  /* 0x0001401801007387 */ /* 0x001fe80000100a00 */
[----:B------:R-:W-:Y:S04]  /*3b8d0*/  STL.64 [R1+0x148], R26 ;  /* 0x0001481a01007387 */ /* 0x000fe80000100a00 */
[----:B------:R-:W0:Y:S04]  /*3b8e0*/  LDSM.16.M88.4 R24, [R2+UR4+0xa080] ;  /* 0x00a080040218783b */ /* 0x000e280008000200 */
[----:B0-----:R-:W-:Y:S04]  /*3b8f0*/  STL.64 [R1+0x130], R24 ;  /* 0x0001301801007387 */ /* 0x001fe80000100a00 */
[----:B------:R0:W-:Y:S01]  /*3b900*/  STL.64 [R1+0x138], R26 ;  /* 0x0001381a01007387 */ /* 0x0001e20000100a00 */
[----:B------:R-:W-:-:S03]  /*3b910*/  IMAD.MOV.U32 R29, RZ, RZ, R25 ;  /* 0x000000ffff1d7224 */ /* 0x000fc600078e0019 */
[----:B0-----:R-:W4:Y:S04]  /*3b920*/  LDL.LU.64 R26, [R1+0x2ad8] ;  /* 0x002ad800011a7983 */ /* 0x001f280000300a00 */
[----:B------:R-:W4:Y:S01]  /*3b930*/  LDL.LU.64 R24, [R1+0x2ad0] ;  /* 0x002ad00001187983 */ /* 0x000f220000300a00 */
[----:B------:R-:W-:Y:S02]  /*3b940*/  IMAD.MOV.U32 R6, RZ, RZ, R20 ;  /* 0x000000ffff067224 */ /* 0x000fe400078e0014 */
[----:B---3--:R-:W-:Y:S01]  /*3b950*/  HMMA.16816.F32.BF16 R20, R12, R22, R8 ;  /* 0x000000160c14723c */ /* 0x008fe20000041808 */
[----:B------:R-:W0:Y:S01]  /*3b960*/  LDSM.16.M88.4 R8, [R2+UR4+0xb080] ;  /* 0x00b080040208783b */ /* 0x000e220008000200 */
[----:B------:R-:W-:-:S15]  /*3b970*/  IMAD.MOV.U32 R7, RZ, RZ, R3 ;  /* 0x000000ffff077224 */ /* 0x000fde00078e0003 */
[----:B------:R-:W-:-:S06]  /*3b980*/  NOP ;  /* 0x0000000000007918 */ /* 0x000fcc0000000000 */
[----:B------:R-:W-:Y:S04]  /*3b990*/  STL.64 [R1+0x550], R20 ;  /* 0x0005501401007387 */ /* 0x000fe80000100a00 */
[----:B------:R-:W-:Y:S04]  /*3b9a0*/  STL.64 [R1+0x558], R22 ;  /* 0x0005581601007387 */ /* 0x000fe80000100a00 */
[----:B------:R-:W-:Y:S04]  /*3b9b0*/  STL.64 [R1+0x2ac8], R6 ;  /* 0x002ac80601007387 */ /* 0x000fe80000100a00 */
[----:B------:R-:W-:Y:S04]  /*3b9c0*/  LDSM.16.M88.4 R20, [R2+UR4+0xf080] ;  /* 0x00f080040214783b */ /* 0x000fe80008000200 */
[----:B0-----:R-:W-:Y:S04]  /*3b9d0*/  STL.64 [R1+0x120], R8 ;  /* 0x0001200801007387 */ /* 0x001fe80000100a00 */
[----:B------:R-:W-:Y:S04]  /*3b9e0*/  STL.64 [R1+0x128], R10 ;  /* 0x0001280a01007387 */ /* 0x000fe80000100a00 */
[----:B------:R-:W0:Y:S01]  /*3b9f0*/  LDSM.16.M88.4 R8, [R2+UR4+0xc080] ;  /* 0x00c080040208783b */ /* 0x000e220008000200 */
[----:B----4-:R-:W-:Y:S03]  /*3ba00*/  HMMA.16816.F32.BF16 R12, R12, R6, R24 ;  /* 0x000000060c0c723c */ /* 0x010fe60000041818 */
[----:B------:R-:W1:Y:S04]  /*3ba10*/  LDSM.16.M88.4 R24, [R2+UR4+0xe080] ;  /* 0x00e080040218783b */ /* 0x000e680008000200 */
[----:B------:R-:W3:-:S15]  /*3ba20*/  LDSM.16.M88.4 R4, [R2+UR4+0xd080] ;  /* 0x00d080040204783b */ /* 0x000ede0008000200 */
[----:B------:R-:W-:-:S01]  /*3ba30*/  NOP ;  /* 0x0000000000007918 */ /* 0x000fc20000000000 */
[----:B------:R-:W-:Y:S04]  /*3ba40*/  STL.64 [R1+0x540], R12 ;  /* 0x0005400c01007387 */ /* 0x000fe80000100a00 */
[----:B------:R-:W-:Y:S04]  /*3ba50*/  STL.64 [R1+0x548], R14 ;  /* 0x0005480e01007387 */ /* 0x000fe80000100a00 */
[----:B0-----:R-:W-:Y:S04]  /*3ba60*/  STL.64 [R1+0x100], R8 ;  /* 0x0001000801007387 */ /* 0x001fe80000100a00 */
[----:B------:R-:W-:Y:S04]  /*3ba70*/  STL.64 [R1+0x108], R10 ;  /* 0x0001080a01007387 */ /* 0x000fe80000100a00 */
[----:B------:R-:W0:Y:S04]  /*3ba80*/  LDSM.16.MT88.4 R12, [R0+UR4+0x4080] ;  /* 0x00408004000c783b */ /* 0x000e280008004200 */
[----:B-1----:R1:W-:Y:S04]  /*3ba90*/  STL [R1+0x2514], R26 ;  /* 0x0025141a01007387 */ /* 0x0023e80000100800 */
[----:B---3--:R-:W-:Y:S04]  /*3baa0*/  STL.64 [R1+0xf0], R4 ;  /* 0x0000f00401007387 */ /* 0x008fe80000100a00 */
[----:B------:R-:W-:Y:S04]  /*3bab0*/  STL.64 [R1+0xf8], R6 ;  /* 0x0000f80601007387 */ /* 0x000fe80000100a00 */
[----:B-1----:R-:W3:Y:S04]  /*3bac0*/  LDL R26, [R1+0x17f0] ;  /* 0x0017f000011a7983 */ /* 0x002ee80000100800 */
[----:B------:R-:W-:Y:S04]  /*3bad0*/  STL [R1+0x2510], R27 ;  /* 0x0025101b01007387 */ /* 0x000fe80000100800 */
[----:B------:R-:W-:Y:S04]  /*3bae0*/  STL.64 [R1+0x2920], R24 ;  /* 0x0029201801007387 */ /* 0x000fe80000100a00 */
[----:B---3--:R-:W-:Y:S04]  /*3baf0*/  STL [R1+0x29c0], R26 ;  /* 0x0029c01a01007387 */ /* 0x008fe80000100800 */
[----:B------:R-:W3:Y:S04]  /*3bb00*/  LDL.LU R8, [R1+0x590] ;  /* 0x0005900001087983 */ /* 0x000ee80000300800 */
[----:B------:R-:W3:Y:S04]  /*3bb10*/  LDL.LU R9, [R1+0x594] ;  /* 0x0005940001097983 */ /* 0x000ee80000300800 */
[----:B------:R-:W4:Y:S04]  /*3bb20*/  LDL.LU R10, [R1+0x598] ;  /* 0x00059800010a7983 */ /* 0x000f280000300800 */
[----:B------:R-:W4:Y:S04]  /*3bb30*/  LDL.LU R11, [R1+0x59c] ;  /* 0x00059c00010b7983 */ /* 0x000f280000300800 */
[----:B----4-:R1:W-:Y:S04]  /*3bb40*/  STL.64 [R1+0x2a50], R10 ;  /* 0x002a500a01007387 */ /* 0x0103e80000100a00 */
[----:B---3--:R-:W-:Y:S04]  /*3bb50*/  STL.64 [R1+0x2a48], R8 ;  /* 0x002a480801007387 */ /* 0x008fe80000100a00 */
[----:B-1----:R-:W3:Y:S04]  /*3bb60*/  LDL.LU.64 R10, [R1+0x98] ;  /* 0x00009800010a7983 */ /* 0x002ee80000300a00 */
[----:B---3--:R1:W-:Y:S04]  /*3bb70*/  STL.64 [R1+0x2a58], R10 ;  /* 0x002a580a01007387 */ /* 0x0083e80000100a00 */
[----:B-1----:R-:W3:Y:S04]  /*3bb80*/  LDL.LU.64 R10, [R1+0xa8] ;  /* 0x0000a800010a7983 */ /* 0x002ee80000300a00 */
[----:B---3--:R1:W-:Y:S04]  /*3bb90*/  STL.64 [R1+0x2a70], R10 ;  /* 0x002a700a01007387 */ /* 0x0083e80000100a00 */
[----:B-1----:R-:W3:Y:S04]  /*3bba0*/  LDL.LU.64 R10, [R1+0x78] ;  /* 0x00007800010a7983 */ /* 0x002ee80000300a00 */
[----:B---3--:R1:W-:Y:S04]  /*3bbb0*/  STL.64 [R1+0x2a88], R10 ;  /* 0x002a880a01007387 */ /* 0x0083e80000100a00 */
[----:B-1----:R-:W3:Y:S04]  /*3bbc0*/  LDL.LU.64 R10, [R1+0xb8] ;  /* 0x0000b800010a7983 */ /* 0x002ee80000300a00 */
[----:B---3--:R-:W-:Y:S04]  /*3bbd0*/  STL.64 [R1+0x2aa0], R10 ;  /* 0x002aa00a01007387 */ /* 0x008fe80000100a00 */
[----:B------:R-:W-:Y:S04]  /*3bbe0*/  STL [R1+0x2584], R22 ;  /* 0x0025841601007387 */ /* 0x000fe80000100800 */
[----:B------:R-:W-:Y:S04]  /*3bbf0*/  STL [R1+0x2580], R23 ;  /* 0x0025801701007387 */ /* 0x000fe80000100800 */
[----:B------:R1:W-:Y:S04]  /*3bc00*/  STL.64 [R1+0x2948], R20 ;  /* 0x0029481401007387 */ /* 0x0003e80000100a00 */
[----:B------:R-:W3:Y:S04]  /*3bc10*/  LDL.LU R24, [R1+0x5a0] ;  /* 0x0005a00001187983 */ /* 0x000ee80000300800 */
[----:B------:R-:W3:Y:S04]  /*3bc20*/  LDL.LU R25, [R1+0x5a4] ;  /* 0x0005a40001197983 */ /* 0x000ee80000300800 */
[----:B------:R-:W4:Y:S04]  /*3bc30*/  LDL.LU R26, [R1+0x5a8] ;  /* 0x0005a800011a7983 */ /* 0x000f280000300800 */
[----:B------:R-:W4:Y:S04]  /*3bc40*/  LDL.LU R27, [R1+0x5ac] ;  /* 0x0005ac00011b7983 */ /* 0x000f280000300800 */
[----:B-1----:R-:W2:Y:S04]  /*3bc50*/  LDL.LU R20, [R1+0x5f0] ;  /* 0x0005f00001147983 */ /* 0x002ea80000300800 */
[----:B------:R-:W2:Y:S04]  /*3bc60*/  LDL.LU R21, [R1+0x5f4] ;  /* 0x0005f40001157983 */ /* 0x000ea80000300800 */
[----:B------:R-:W3:Y:S04]  /*3bc70*/  LDL.LU R22, [R1+0x5f8] ;  /* 0x0005f80001167983 */ /* 0x000ee80000300800 */
[----:B------:R-:W3:Y:S04]  /*3bc80*/  LDL.LU R23, [R1+0x5fc] ;  /* 0x0005fc0001177983 */ /* 0x000ee80000300800 */
[----:B------:R-:W4:Y:S04]  /*3bc90*/  LDL.LU R4, [R1+0x600] ;  /* 0x0006000001047983 */ /* 0x000f280000300800 */
[----:B------:R-:W4:Y:S04]  /*3bca0*/  LDL.LU R5, [R1+0x604] ;  /* 0x0006040001057983 */ /* 0x000f280000300800 */
[----:B------:R-:W4:Y:S04]  /*3bcb0*/  LDL.LU R6, [R1+0x608] ;  /* 0x0006080001067983 */ /* 0x000f280000300800 */
[----:B------:R-:W4:Y:S04]  /*3bcc0*/  LDL.LU R7, [R1+0x60c] ;  /* 0x00060c0001077983 */ /* 0x000f280000300800 */
[----:B---3--:R1:W-:Y:S04]  /*3bcd0*/  STL.64 [R1+0x2ac0], R22 ;  /* 0x002ac01601007387 */ /* 0x0083e80000100a00 */
[----:B--2---:R-:W-:Y:S04]  /*3bce0*/  STL.64 [R1+0x2ab8], R20 ;  /* 0x002ab81401007387 */ /* 0x004fe80000100a00 */
[----:B-1----:R-:W2:Y:S04]  /*3bcf0*/  LDL.LU.64 R22, [R1+0xe8] ;  /* 0x0000e80001167983 */ /* 0x002ea80000300a00 */
[----:B----4-:R1:W-:Y:S04]  /*3bd00*/  STL.64 [R1+0x2ab0], R26 ;  /* 0x002ab01a01007387 */ /* 0x0103e80000100a00 */
[----:B------:R-:W-:Y:S04]  /*3bd10*/  STL.64 [R1+0x2aa8], R24 ;  /* 0x002aa81801007387 */ /* 0x000fe80000100a00 */
[----:B-1----:R-:W3:Y:S04]  /*3bd20*/  LDL.LU.64 R26, [R1+0xd8] ;  /* 0x0000d800011a7983 */ /* 0x002ee80000300a00 */
[----:B------:R-:W4:Y:S04]  /*3bd30*/  LDL.LU.64 R10, [R1+0xc8] ;  /* 0x0000c800010a7983 */ /* 0x000f280000300a00 */
[----:B0-----:R-:W-:Y:S04]  /*3bd40*/  STL.64 [R1+0x2908], R14 ;  /* 0x0029080e01007387 */ /* 0x001fe80000100a00 */
[----:B------:R0:W-:Y:S04]  /*3bd50*/  STL.64 [R1+0x2900], R12 ;  /* 0x0029000c01007387 */ /* 0x0001e80000100a00 */
        /* <DEDUP_REMOVED lines=24> */
[----:B------:R1:W-:Y:S01]  /*3bee0*/  STL.64 [R1+0x568], R6 ;  /* 0x0005680601007387 */ /* 0x0003e20000100a00 */
[----:B0-----:R-:W-:-:S03]  /*3bef0*/  IMAD.MOV.U32 R5, RZ, RZ, R22 ;  /* 0x000000ffff057224 */ /* 0x001fc600078e0016 */
[----:B-1----:R-:W3:Y:S01]  /*3bf00*/  LDL.LU.64 R6, [R1+0x2ac8] ;  /* 0x002ac80001067983 */ /* 0x002ee20000300a00 */
[----:B------:R-:W-:-:S03]  /*3bf10*/  IMAD.MOV.U32 R4, RZ, RZ, R23 ;  /* 0x000000ffff047224 */ /* 0x000fc600078e0017 */
[----:B------:R-:W4:Y:S04]  /*3bf20*/  LDL.LU.64 R22, [R1+0x2ac0] ;  /* 0x002ac00001167983 */ /* 0x000f280000300a00 */
[----:B------:R-:W4:Y:S02]  /*3bf30*/  LDL.LU.64 R20, [R1+0x2ab8] ;  /* 0x002ab80001147983 */ /* 0x000f240000300a00 */
[----:B----4-:R-:W-:-:S15]  /*3bf40*/  HMMA.16816.F32.BF16 R20, R16, R26, R20 ;  /* 0x0000001a1014723c */ /* 0x010fde0000041814 */
[----:B------:R-:W-:-:S08]  /*3bf50*/  NOP ;  /* 0x0000000000007918 */ /* 0x000fd00000000000 */
[----:B------:R-:W-:Y:S04]  /*3bf60*/  STL.64 [R1+0x580], R20 ;  /* 0x0005801401007387 */ /* 0x000fe80000100a00 */
[----:B------:R0:W-:Y:S02]  /*3bf70*/  STL.64 [R1+0x588], R22 ;  /* 0x0005881601007387 */ /* 0x0001e40000100a00 */
[----:B0-----:R-:W-:Y:S02]  /*3bf80*/  IMAD.MOV.U32 R23, RZ, RZ, R26 ;  /* 0x000000ffff177224 */ /* 0x001fe400078e001a */
[----:B------:R-:W-:Y:S02]  /*3bf90*/  IMAD.MOV.U32 R22, RZ, RZ, R27 ;  /* 0x000000ffff167224 */ /* 0x000fe400078e001b */
[----:B------:R-:W4:Y:S04]  /*3bfa0*/  LDL.LU.64 R26, [R1+0x2ab0] ;  /* 0x002ab000011a7983 */ /* 0x000f280000300a00 */
[----:B------:R-:W4:Y:S02]  /*3bfb0*/  LDL.LU.64 R24, [R1+0x2aa8] ;  /* 0x002aa80001187983 */ /* 0x000f240000300a00 */
[----:B----4-:R-:W-:-:S15]  /*3bfc0*/  HMMA.16816.F32.BF16 R24, R16, R10, R24 ;  /* 0x0000000a1018723c */ /* 0x010fde0000041818 */
        /* <DEDUP_REMOVED lines=21> */
[----:B------:R-:W2:Y:S02]  /*3c120*/  LDL.LU.64 R10, [R1+0x2a70] ;  /* 0x002a7000010a7983 */ /* 0x000ea40000300a00 */
        /* <DEDUP_REMOVED lines=8> */
[----:B------:R-:W2:Y:S02]  /*3c1b0*/  LDL.LU.64 R10, [R1+0x2a58] ;  /* 0x002a5800010a7983 */ /* 0x000ea40000300a00 */
[----:B--2---:R-:W-:-:S15]  /*3c1c0*/  HMMA.16816.F32.BF16 R12, R16, R10, R12 ;  /* 0x0000000a100c723c */ /* 0x004fde000004180c */
[----:B------:R-:W-:-:S08]  /*3c1d0*/  NOP ;  /* 0x0000000000007918 */ /* 0x000fd00000000000 */
[----:B------:R0:W-:Y:S04]  /*3c1e0*/  STL.64 [R1+0x600], R12 ;  /* 0x0006000c01007387 */ /* 0x0001e80000100a00 */
[----:B------:R-:W-:Y:S01]  /*3c1f0*/  STL.64 [R1+0x608], R14 ;  /* 0x0006080e01007387 */ /* 0x000fe20000100a00 */
[----:B0-----:R-:W-:Y:S02]  /*3c200*/  IMAD.MOV.U32 R13, RZ, RZ, R10 ;  /* 0x000000ffff0d7224 */ /* 0x001fe400078e000a */
[----:B------:R-:W-:Y:S02]  /*3c210*/  IMAD.MOV.U32 R12, RZ, RZ, R11 ;  /* 0x000000ffff0c7224 */ /* 0x000fe400078e000b */
[----:B------:R-:W3:Y:S04]  /*3c220*/  LDL.LU.64 R10, [R1+0x2a50] ;  /* 0x002a5000010a7983 */ /* 0x000ee80000300a00 */
[----:B------:R-:W3:Y:S04]  /*3c230*/  LDL.LU.64 R8, [R1+0x2a48] ;  /* 0x002a480001087983 */ /* 0x000ee80000300a00 */
[----:B------:R-:W2:Y:S01]  /*3c240*/  LDL R20, [R1+0x130] ;  /* 0x0001300001147983 */ /* 0x000ea20000100800 */
[----:B------:R-:W-:-:S03]  /*3c250*/  IMAD.MOV.U32 R21, RZ, RZ, R29 ;  /* 0x000000ffff157224 */ /* 0x000fc600078e001d */
[----:B------:R-:W4:Y:S01]  /*3c260*/  LDL.LU R29, [R1+0x2a40] ;  /* 0x002a4000011d7983 */ /* 0x000f220000300800 */
[----:B---3--:R-:W-:Y:S03]  /*3c270*/  HMMA.16816.F32.BF16 R16, R16, R6, R8 ;  /* 0x000000061010723c */ /* 0x008fe60000041808 */
[----:B--2---:R-:W-:Y:S04]  /*3c280*/  STL.64 [R1+0x2958], R20 ;  /* 0x0029581401007387 */ /* 0x004fe80000100a00 */
[----:B------:R-:W2:Y:S04]  /*3c290*/  LDL.LU.64 R10, [R1+0x2a38] ;  /* 0x002a3800010a7983 */ /* 0x000ea80000300a00 */
[----:B------:R-:W2:Y:S04]  /*3c2a0*/  LDL.LU.64 R8, [R1+0x2a30] ;  /* 0x002a300001087983 */ /* 0x000ea80000300a00 */
[----:B------:R0:W-:Y:S02]  /*3c2b0*/  STL.64 [R1+0x2990], R6 ;  /* 0x0029900601007387 */ /* 0x0001e40000100a00 */
[----:B0-----:R-:W-:-:S02]  /*3c2c0*/  IMAD.MOV.U32 R6, RZ, RZ, R13 ;  /* 0x000000ffff067224 */ /* 0x001fc400078e000d */
[----:B------:R-:W-:-:S04]  /*3c2d0*/  IMAD.MOV.U32 R7, RZ, RZ, R12 ;  /* 0x000000ffff077224 */ /* 0x000fc800078e000c */
[----:B------:R-:W-:Y:S04]  /*3c2e0*/  STL.64 [R1+0x5d0], R16 ;  /* 0x0005d01001007387 */ /* 0x000fe80000100a00 */
[----:B------:R-:W-:Y:S04]  /*3c2f0*/  STL.64 [R1+0x5d8], R18 ;  /* 0x0005d81201007387 */ /* 0x000fe80000100a00 */
[----:B------:R0:W-:Y:S04]  /*3c300*/  STL.64 [R1+0x29a8], R6 ;  /* 0x0029a80601007387 */ /* 0x0001e80000100a00 */
[----:B------:R-:W3:Y:S04]  /*3c310*/  LDL.LU R12, [R1+0x290] ;  /* 0x00029000010c7983 */ /* 0x000ee80000300800 */
[----:B------:R-:W3:Y:S04]  /*3c320*/  LDL.LU R13, [R1+0x294] ;  /* 0x00029400010d7983 */ /* 0x000ee80000300800 */
[----:B------:R-:W4:Y:S04]  /*3c330*/  LDL.LU R14, [R1+0x298] ;  /* 0x00029800010e7983 */ /* 0x000f280000300800 */
[----:B------:R-:W4:Y:S01]  /*3c340*/  LDL.LU R15, [R1+0x29c] ;  /* 0x00029c00010f7983 */ /* 0x000f220000300800 */
[----:B0-----:R-:W-:-:S02]  /*3c350*/  IMAD.MOV.U32 R6, RZ, RZ, R28 ;  /* 0x000000ffff067224 */ /* 0x001fc400078e001c */
[----:B------:R-:W-:Y:S01]  /*3c360*/  IMAD.MOV.U32 R7, RZ, RZ, R0 ;  /* 0x000000ffff077224 */ /* 0x000fe200078e0000 */
[----:B------:R-:W2:Y:S04]  /*3c370*/  LDL.LU R28, [R1+0x2a2c] ;  /* 0x002a2c00011c7983 */ /* 0x000ea80000300800 */
[----:B------:R-:W2:Y:S01]  /*3c380*/  LDL.LU R0, [R1+0x2a28] ;  /* 0x002a280001007983 */ /* 0x000ea20000300800 */
[----:B------:R-:W-:Y:S02]  /*3c390*/  IMAD.MOV.U32 R18, RZ, RZ, R2 ;  /* 0x000000ffff127224 */ /* 0x000fe400078e0002 */
[----:B------:R-:W-:Y:S01]  /*3c3a0*/  IMAD.MOV.U32 R19, RZ, RZ, R3 ;  /* 0x000000ffff137224 */ /* 0x000fe200078e0003 */
[----:B------:R0:W-:Y:S04]  /*3c3b0*/  STL.64 [R1+0x29c8], R6 ;  /* 0x0029c80601007387 */ /* 0x0001e80000100a00 */
[----:B------:R-:W2:Y:S04]  /*3c3c0*/  LDL.LU R2, [R1+0x2a24] ;  /* 0x002a240001027983 */ /* 0x000ea80000300800 */
[----:B------:R-:W2:Y:S04]  /*3c3d0*/  LDL.LU R3, [R1+0x2a20] ;  /* 0x002a200001037983 */ /* 0x000ea80000300800 */
[----:B------:R1:W-:Y:S01]  /*3c3e0*/  STL.64 [R1+0x29d0], R18 ;  /* 0x0029d01201007387 */ /* 0x0003e20000100a00 */
[----:B0-----:R-:W-:-:S02]  /*3c3f0*/  IMAD.MOV.U32 R6, RZ, RZ, R27 ;  /* 0x000000ffff067224 */ /* 0x001fc400078e001b */
[----:B------:R-:W-:-:S05]  /*3c400*/  IMAD.MOV.U32 R7, RZ, RZ, R26 ;  /* 0x000000ffff077224 */ /* 0x000fca00078e001a */
[----:B------:R0:W-:Y:S04]  /*3c410*/  STL.64 [R1+0x29d8], R6 ;  /* 0x0029d80601007387 */ /* 0x0001e80000100a00 */
[----:B------:R-:W3:Y:S04]  /*3c420*/  LDL.LU R16, [R1+0x380] ;  /* 0x0003800001107983 */ /* 0x000ee80000300800 */
[----:B------:R-:W3:Y:S04]  /*3c430*/  LDL.LU R17, [R1+0x384] ;  /* 0x0003840001117983 */ /* 0x000ee80000300800 */
[----:B-1----:R-:W4:Y:S04]  /*3c440*/  LDL.LU R18, [R1+0x388] ;  /* 0x0003880001127983 */ /* 0x002f280000300800 */
[----:B------:R-:W4:Y:S01]  /*3c450*/  LDL.LU R19, [R1+0x38c] ;  /* 0x00038c0001137983 */ /* 0x000f220000300800 */
[----:B0-----:R-:W-:-:S02]  /*3c460*/  IMAD.MOV.U32 R6, RZ, RZ, R25 ;  /* 0x000000ffff067224 */ /* 0x001fc400078e0019 */
[----:B------:R-:W-:Y:S01]  /*3c470*/  IMAD.MOV.U32 R7, RZ, RZ, R24 ;  /* 0x000000ffff077224 */ /* 0x000fe200078e0018 */
[----:B----4-:R-:W-:Y:S04]  /*3c480*/  STL.64 [R1+0x29e8], R18 ;  /* 0x0029e81201007387 */ /* 0x010fe80000100a00 */
[----:B---3--:R0:W-:Y:S04]  /*3c490*/  STL.64 [R1+0x29e0], R16 ;  /* 0x0029e01001007387 */ /* 0x0081e80000100a00 */
[----:B------:R1:W-:Y:S04]  /*3c4a0*/  STL.64 [R1+0x29f0], R6 ;  /* 0x0029f00601007387 */ /* 0x0003e80000100a00 */
[----:B0-----:R-:W3:Y:S04]  /*3c4b0*/  LDL.LU R16, [R1+0x3e0] ;  /* 0x0003e00001107983 */ /* 0x001ee80000300800 */
[----:B------:R-:W3:Y:S04]  /*3c4c0*/  LDL.LU R17, [R1+0x3e4] ;  /* 0x0003e40001117983 */ /* 0x000ee80000300800 */
[----:B------:R-:W4:Y:S04]  /*3c4d0*/  LDL.LU R18, [R1+0x3e8] ;  /* 0x0003e80001127983 */ /* 0x000f280000300800 */
[----:B------:R-:W4:Y:S01]  /*3c4e0*/  LDL.LU R19, [R1+0x3ec] ;  /* 0x0003ec0001137983 */ /* 0x000f220000300800 */
[----:B-1----:R-:W-:-:S02]  /*3c4f0*/  IMAD.MOV.U32 R6, RZ, RZ, R23 ;  /* 0x000000ffff067224 */ /* 0x002fc400078e0017 */
[----:B------:R-:W-:Y:S01]  /*3c500*/  IMAD.MOV.U32 R7, RZ, RZ, R22 ;  /* 0x000000ffff077224 */ /* 0x000fe200078e0016 */
[----:B----4-:R-:W-:Y:S04]  /*3c510*/  STL.64 [R1+0x2a00], R18 ;  /* 0x002a001201007387 */ /* 0x010fe80000100a00 */
[----:B---3--:R0:W-:Y:S04]  /*3c520*/  STL.64 [R1+0x29f8], R16 ;  /* 0x0029f81001007387 */ /* 0x0081e80000100a00 */
[----:B------:R-:W-:Y:S04]  /*3c530*/  STL.64 [R1+0x2a08], R6 ;  /* 0x002a080601007387 */ /* 0x000fe80000100a00 */
        /* <DEDUP_REMOVED lines=16> */
[----:B0-----:R-:W4:Y:S04]  /*3c640*/  LDL.64 R12, [R1+0x110] ;  /* 0x00011000010c7983 */ /* 0x001f280000100a00 */
[----:B----4-:R0:W-:Y:S04]  /*3c650*/  STL.64 [R1+0x2988], R12 ;  /* 0x0029880c01007387 */ /* 0x0101e80000100a00 */
        /* <DEDUP_REMOVED lines=10> */
[----:B------:R-:W-:-:S02]  /*3c700*/  IMAD.MOV.U32 R6, RZ, RZ, R5 ;  /* 0x000000ffff067224 */ /* 0x000fc400078e0005 */
[----:B------:R-:W-:-:S07]  /*3c710*/  IMAD.MOV.U32 R7, RZ, RZ, R4 ;  /* 0x000000ffff077224 */ /* 0x000fce00078e0004 */
[C---:B------:R-:W-:Y:S01]  /*3c720*/  HMMA.16816.F32.BF16 R4, R8.reuse, R6, R16 ;  /* 0x000000060804723c */ /* 0x040fe20000041810 */
[----:B----4-:R-:W-:Y:S04]  /*3c730*/  STL.64 [R1+0x29b8], R14 ;  /* 0x0029b80e01007387 */ /* 0x010fe80000100a00 */
[----:B--2---:R0:W-:Y:S04]  /*3c740*/  STL.64 [R1+0x29b0], R12 ;  /* 0x0029b00c01007387 */ /* 0x0041e80000100a00 */
[----:B0-----:R-:W2:Y:S04]  /*3c750*/  LDL.LU R12, [R1+0x340] ;  /* 0x00034000010c7983 */ /* 0x001ea80000300800 */
[----:B------:R-:W2:Y:S04]  /*3c760*/  LDL.LU R13, [R1+0x344] ;  /* 0x00034400010d7983 */ /* 0x000ea80000300800 */
[----:B------:R-:W2:Y:S04]  /*3c770*/  LDL.LU R14, [R1+0x348] ;  /* 0x00034800010e7983 */ /* 0x000ea80000300800 */
[----:B------:R-:W2:Y:S04]  /*3c780*/  LDL.LU R15, [R1+0x34c] ;  /* 0x00034c00010f7983 */ /* 0x000ea80000300800 */
[----:B------:R-:W4:Y:S04]  /*3c790*/  LDL.64 R20, [R1+0x140] ;  /* 0x0001400001147983 */ /* 0x000f280000100a00 */
[----:B----4-:R0:W-:Y:S04]  /*3c7a0*/  STL.64 [R1+0x2970], R20 ;  /* 0x0029701401007387 */ /* 0x0101e80000100a00 */
[----:B0-----:R-:W4:Y:S04]  /*3c7b0*/  LDL.LU R20, [R1+0x2e0] ;  /* 0x0002e00001147983 */ /* 0x001f280000300800 */
[----:B------:R-:W4:Y:S04]  /*3c7c0*/  LDL.LU R21, [R1+0x2e4] ;  /* 0x0002e40001157983 */ /* 0x000f280000300800 */
[----:B------:R-:W4:Y:S04]  /*3c7d0*/  LDL.LU R22, [R1+0x2e8] ;  /* 0x0002e80001167983 */ /* 0x000f280000300800 */
[----:B------:R-:W4:Y:S04]  /*3c7e0*/  LDL.LU R23, [R1+0x2ec] ;  /* 0x0002ec0001177983 */ /* 0x000f280000300800 */
[----:B------:R-:W3:Y:S04]  /*3c7f0*/  LDL.LU.64 R18, [R1+0x2a18] ;  /* 0x002a180001127983 */ /* 0x000ee80000300a00 */
[----:B------:R-:W3:Y:S04]  /*3c800*/  LDL.LU.64 R16, [R1+0x2a10] ;  /* 0x002a100001107983 */ /* 0x000ee80000300a00 */
        /* <DEDUP_REMOVED lines=18> */
[----:B------:R-:W3:-:S15]  /*3c930*/  LDL.LU.64 R18, [R1+0x29d0] ;  /* 0x0029d00001127983 */ /* 0x000ede0000300a00 */
[----:B------:R-:W-:-:S06]  /*3c940*/  NOP ;  /* 0x0000000000007918 */ /* 0x000fcc0000000000 */
[----:B------:R-:W-:Y:S04]  /*3c950*/  STL.64 [R1+0x570], R4 ;  /* 0x0005700401007387 */ /* 0x000fe80000100a00 */
[----:B------:R0:W-:Y:S04]  /*3c960*/  STL.64 [R1+0x578], R6 ;  /* 0x0005780601007387 */ /* 0x0001e80000100a00 */
[----:B0-----:R-:W2:Y:S01]  /*3c970*/  LDL.LU.64 R6, [R1+0x29c8] ;  /* 0x0029c80001067983 */ /* 0x001ea20000300a00 */
[----:B---3--:R-:W-:Y:S03]  /*3c980*/  HMMA.16816.F32.BF16 R16, R8, R18, R24 ;  /* 0x000000120810723c */ /* 0x008fe60000041818 */
[----:B------:R-:W3:-:S15]  /*3c990*/  LDL.LU R26, [R1+0x29c0] ;  /* 0x0029c000011a7983 */ /* 0x000ede0000300800 */
[----:B------:R-:W-:-:S05]  /*3c9a0*/  NOP ;  /* 0x0000000000007918 */ /* 0x000fca0000000000 */
[----:B------:R-:W-:Y:S04]  /*3c9b0*/  STL.64 [R1+0x530], R16 ;  /* 0x0005301001007387 */ /* 0x000fe80000100a00 */
[----:B------:R-:W-:Y:S01]  /*3c9c0*/  STL.64 [R1+0x538], R18 ;  /* 0x0005381201007387 */ /* 0x000fe20000100a00 */
[----:B--2---:R-:W-:Y:S03]  /*3c9d0*/  HMMA.16816.F32.BF16 R4, R8, R6, R12 ;  /* 0x000000060804723c */ /* 0x004fe6000004180c */
[----:B---3--:R-:W0:Y:S04]  /*3c9e0*/  LDSM.16.MT88.4 R16, [R26+UR4+0x4000] ;  /* 0x004000041a10783b */ /* 0x008e280008004200 */
[----:B------:R-:W-:Y:S04]  /*3c9f0*/  STL [R1+0x2950], R26 ;  /* 0x0029501a01007387 */ /* 0x000fe80000100800 */
[----:B------:R-:W2:Y:S04]  /*3ca00*/  LDL.LU R24, [R1+0x280] ;  /* 0x0002800001187983 */ /* 0x000ea80000300800 */
[----:B0-----:R-:W-:Y:S04]  /*3ca10*/  STL.64 [R1+0x2888], R18 ;  /* 0x0028881201007387 */ /* 0x001fe80000100a00 */
[----:B------:R0:W-:Y:S04]  /*3ca20*/  STL.64 [R1+0x2880], R16 ;  /* 0x0028801001007387 */ /* 0x0001e80000100a00 */
[----:B0-----:R-:W3:Y:S04]  /*3ca30*/  LDL.64 R16, [R1+0x120] ;  /* 0x0001200001107983 */ /* 0x001ee80000100a00 */
[----:B------:R-:W4:Y:S04]  /*3ca40*/  LDL.LU.64 R14, [R1+0x29b8] ;  /* 0x0029b800010e7983 */ /* 0x000f280000300a00 */
[----:B------:R-:W4:Y:S04]  /*3ca50*/  LDL.LU.64 R12, [R1+0x29b0] ;  /* 0x0029b000010c7983 */ /* 0x000f280000300a00 */
[----:B------:R-:W-:Y:S04]  /*3ca60*/  STL.64 [R1+0x510], R4 ;  /* 0x0005100401007387 */ /* 0x000fe80000100a00 */
[----:B------:R0:W-:Y:S04]  /*3ca70*/  STL.64 [R1+0x518], R6 ;  /* 0x0005180601007387 */ /* 0x0001e80000100a00 */
[----:B0-----:R-:W4:Y:S01]  /*3ca80*/  LDL.LU.64 R6, [R1+0x29a8] ;  /* 0x0029a80001067983 */ /* 0x001f220000300a00 */
[----:B------:R-:W-:-:S02]  /*3ca90*/  IMAD.MOV.U32 R26, RZ, RZ, R2 ;  /* 0x000000ffff1a7224 */ /* 0x000fc400078e0002 */
[----:B------:R-:W-:Y:S01]  /*3caa0*/  IMAD.MOV.U32 R27, RZ, RZ, R0 ;  /* 0x000000ffff1b7224 */ /* 0x000fe200078e0000 */
[----:B----4-:R-:W-:Y:S01]  /*3cab0*/  HMMA.16816.F32.BF16 R4, R8, R6, R12 ;  /* 0x000000060804723c */ /* 0x010fe2000004180c */
[----:B------:R-:W4:Y:S04]  /*3cac0*/  LDL.LU.64 R14, [R1+0x29a0] ;  /* 0x0029a000010e7983 */ /* 0x000f280000300a00 */
[----:B------:R-:W4:-:S15]  /*3cad0*/  LDL.LU.64 R12, [R1+0x2998] ;  /* 0x00299800010c7983 */ /* 0x000f1e0000300a00 */
[----:B------:R-:W-:-:S03]  /*3cae0*/  NOP ;  /* 0x0000000000007918 */ /* 0x000fc60000000000 */
[----:B------:R0:W-:Y:S01]  /*3caf0*/  STL [R1+0x4f0], R4 ;  /* 0x0004f00401007387 */ /* 0x0001e20000100800 */
[----:B------:R-:W-:Y:S02]  /*3cb00*/  IMAD.MOV.U32 R2, RZ, RZ, R6 ;  /* 0x000000ffff027224 */ /* 0x000fe400078e0006 */
[----:B------:R-:W-:Y:S02]  /*3cb10*/  IMAD.MOV.U32 R0, RZ, RZ, R7 ;  /* 0x000000ffff007224 */ /* 0x000fe400078e0007 */
[----:B------:R-:W4:Y:S01]  /*3cb20*/  LDL.LU.64 R6, [R1+0x2990] ;  /* 0x0029900001067983 */ /* 0x000f220000300a00 */
[----:B------:R-:W-:Y:S01]  /*3cb30*/  MOV R25, R3 ;  /* 0x0000000300197202 */ /* 0x000fe20000000f00 */
[----:B------:R-:W-:Y:S02]  /*3cb40*/  IMAD.MOV.U32 R3, RZ, RZ, R5 ;  /* 0x000000ffff037224 */ /* 0x000fe400078e0005 */
[----:B------:R-:W-:Y:S04]  /*3cb50*/  STL [R1+0x2630], R0 ;  /* 0x0026300001007387 */ /* 0x000fe80000100800 */
[----:B------:R-:W-:Y:S04]  /*3cb60*/  STL [R1+0x25fc], R2 ;  /* 0x0025fc0201007387 */ /* 0x000fe80000100800 */
[----:B------:R-:W-:Y:S01]  /*3cb70*/  STL [R1+0x25f8], R3 ;  /* 0x0025f80301007387 */ /* 0x000fe20000100800 */
[----:B----4-:R-:W-:Y:S03]  /*3cb80*/  HMMA.16816.F32.BF16 R8, R8, R6, R12 ;  /* 0x000000060808723c */ /* 0x010fe6000004180c */
[----:B------:R-:W4:Y:S04]  /*3cb90*/  LDL.LU.64 R12, [R1+0x2988] ;  /* 0x00298800010c7983 */ /* 0x000f280000300a00 */
[----:B------:R-:W4:Y:S04]  /*3cba0*/  LDL.LU.64 R6, [R1+0x2980] ;  /* 0x0029800001067983 */ /* 0x000f280000300a00 */
[----:B0-----:R-:W4:-:S12]  /*3cbb0*/  LDL.LU.64 R4, [R1+0x2978] ;  /* 0x0029780001047983 */ /* 0x001f180000300a00 */
[----:B------:R0:W-:Y:S04]  /*3cbc0*/  STL.64 [R1+0x4a0], R8 ;  /* 0x0004a00801007387 */ /* 0x0001e80000100a00 */
[----:B------:R1:W-:Y:S04]  /*3cbd0*/  STL.64 [R1+0x4a8], R10 ;  /* 0x0004a80a01007387 */ /* 0x0003e80000100a00 */
[----:B0-----:R-:W3:Y:S04]  /*3cbe0*/  LDL.LU R8, [R1+0x260] ;  /* 0x0002600001087983 */ /* 0x001ee80000300800 */
[----:B------:R-:W3:Y:S04]  /*3cbf0*/  LDL.LU R9, [R1+0x264] ;  /* 0x0002640001097983 */ /* 0x000ee80000300800 */
[----:B-1----:R-:W3:Y:S01]  /*3cc00*/  LDL.LU R10, [R1+0x268] ;  /* 0x00026800010a7983 */ /* 0x002ee20000300800 */
[----:B----4-:R-:W-:Y:S06]  /*3cc10*/  HMMA.16816.F32.BF16 R20, R4, R12, R20 ;  /* 0x0000000c0414723c */ /* 0x010fec0000041814 */
[----:B------:R-:W-:-:S02]  /*3cc20*/  IMAD.MOV.U32 R3, RZ, RZ, R12 ;  /* 0x000000ffff037224 */ /* 0x000fc400078e000c */
[----:B------:R-:W-:-:S15]  /*3cc30*/  IMAD.MOV.U32 R2, RZ, RZ, R13 ;  /* 0x000000ffff027224 */ /* 0x000fde00078e000d */
[----:B------:R0:W-:Y:S04]  /*3cc40*/  STL.64 [R1+0x4c0], R20 ;  /* 0x0004c01401007387 */ /* 0x0001e80000100a00 */
[----:B------:R-:W-:Y:S04]  /*3cc50*/  STL.64 [R1+0x4c8], R22 ;  /* 0x0004c81601007387 */ /* 0x000fe80000100a00 */
[----:B0-----:R-:W4:Y:S04]  /*3cc60*/  LDL.LU.64 R20, [R1+0x2970] ;  /* 0x0029700001147983 */ /* 0x001f280000300a00 */
[----:B------:R-:W4:Y:S04]  /*3cc70*/  LDL.LU.64 R14, [R1+0x2968] ;  /* 0x00296800010e7983 */ /* 0x000f280000300a00 */
[----:B------:R-:W4:Y:S02]  /*3cc80*/  LDL.LU.64 R12, [R1+0x2960] ;  /* 0x00296000010c7983 */ /* 0x000f240000300a00 */
[----:B----4-:R-:W-:-:S15]  /*3cc90*/  HMMA.16816.F32.BF16 R12, R4, R20, R12 ;  /* 0x00000014040c723c */ /* 0x010fde000004180c */
[----:B------:R-:W-:-:S08]  /*3cca0*/  NOP ;  /* 0x0000000000007918 */ /* 0x000fd00000000000 */
[----:B------:R0:W-:Y:S04]  /*3ccb0*/  STL.64 [R1+0x490], R12 ;  /* 0x0004900c01007387 */ /* 0x0001e80000100a00 */
[----:B------:R-:W-:Y:S01]  /*3ccc0*/  STL.64 [R1+0x498], R14 ;  /* 0x0004980e01007387 */ /* 0x000fe20000100a00 */
[----:B0-----:R-:W-:Y:S02]  /*3ccd0*/  IMAD.MOV.U32 R13, RZ, RZ, R20 ;  /* 0x000000ffff0d7224 */ /* 0x001fe400078e0014 */
[----:B------:R-:W-:Y:S02]  /*3cce0*/  IMAD.MOV.U32 R12, RZ, RZ, R21 ;  /* 0x000000ffff0c7224 */ /* 0x000fe400078e0015 */
[----:B------:R-:W2:Y:S04]  /*3ccf0*/  LDL.LU.64 R20, [R1+0x2958] ;  /* 0x0029580001147983 */ /* 0x000ea80000300a00 */
[----:B------:R-:W4:Y:S01]  /*3cd00*/  LDL R0, [R1+0x17ec] ;  /* 0x0017ec0001007983 */ /* 0x000f220000100800 */
[----:B------:R-:W-:Y:S01]  /*3cd10*/  IMAD.MOV.U32 R11, RZ, RZ, R28 ;  /* 0x000000ffff0b7224 */ /* 0x000fe200078e001c */
[----:B--2---:R-:W-:Y:S02]  /*3cd20*/  HMMA.16816.F32.BF16 R20, R4, R20, R24 ;  /* 0x000000140414723c */ /* 0x004fe40000041818 */
[----:B------:R-:W2:-:S15]  /*3cd30*/  LDL.LU R26, [R1+0x2950] ;  /* 0x00295000011a7983 */ /* 0x000e9e0000300800 */
[----:B------:R-:W-:-:S06]  /*3cd40*/  NOP ;  /* 0x0000000000007918 */ /* 0x000fcc0000000000 */
[----:B------:R-:W-:Y:S04]  /*3cd50*/  STL [R1+0x464], R21 ;  /* 0x0004641501007387 */ /* 0x000fe80000100800 */
[----:B------:R0:W-:Y:S02]  /*3cd60*/  STL.64 [R1+0x468], R22 ;  /* 0x0004681601007387 */ /* 0x0001e40000100a00 */
[----:B0-----:R-:W-:Y:S02]  /*3cd70*/  IMAD.MOV.U32 R23, RZ, RZ, R20 ;  /* 0x000000ffff177224 */ /* 0x001fe400078e0014 */
[----:B------:R-:W4:Y:S01]  /*3cd80*/  LDL.LU.64 R20, [R1+0x2948] ;  /* 0x0029480001147983 */ /* 0x000f220000300a00 */
[----:B---3--:R-:W-:Y:S03]  /*3cd90*/  HMMA.16816.F32.BF16 R8, R4, R16, R8 ;  /* 0x000000100408723c */ /* 0x008fe60000041808 */
[----:B------:R-:W-:Y:S03]  /*3cda0*/  STL [R1+0x2790], R23 ;  /* 0x0027901701007387 */ /* 0x000fe60000100800 */
[----:B------:R-:W-:-:S02]  /*3cdb0*/  IMAD.MOV.U32 R15, RZ, RZ, R16 ;  /* 0x000000ffff0f7224 */ /* 0x000fc400078e0010 */
[----:B------:R-:W-:-:S15]  /*3cdc0*/  IMAD.MOV.U32 R14, RZ, RZ, R17 ;  /* 0x000000ffff0e7224 */ /* 0x000fde00078e0011 */
[----:B------:R-:W-:-:S01]  /*3cdd0*/  NOP ;  /* 0x0000000000007918 */ /* 0x000fc20000000000 */
[----:B------:R-:W-:Y:S01]  /*3cde0*/  IMAD.MOV.U32 R28, RZ, RZ, R11 ;  /* 0x000000ffff1c7224 */ /* 0x000fe200078e000b */
[----:B----4-:R-:W-:Y:S04]  /*3cdf0*/  STL.64 [R1+0x2928], R20 ;  /* 0x0029281401007387 */ /* 0x010fe80000100a00 */
[----:B------:R-:W-:Y:S04]  /*3ce00*/  STL.64 [R1+0x430], R8 ;  /* 0x0004300801007387 */ /* 0x000fe80000100a00 */
[----:B------:R-:W-:Y:S04]  /*3ce10*/  STL [R1+0x438], R10 ;  /* 0x0004380a01007387 */ /* 0x000fe80000100800 */
[----:B------:R-:W-:Y:S04]  /*3ce20*/  STL [R1+0x2634], R28 ;  /* 0x0026341c01007387 */ /* 0x000fe80000100800 */
[----:B------:R-:W3:Y:S04]  /*3ce30*/  LDL.LU R16, [R1+0x60] ;  /* 0x0000600001107983 */ /* 0x000ee80000300800 */
[----:B------:R-:W3:Y:S04]  /*3ce40*/  LDL.LU R17, [R1+0x64] ;  /* 0x0000640001117983 */ /* 0x000ee80000300800 */
[----:B------:R-:W4:Y:S04]  /*3ce50*/  LDL.LU R18, [R1+0x68] ;  /* 0x0000680001127983 */ /* 0x000f280000300800 */
[----:B------:R-:W4:Y:S04]  /*3ce60*/  LDL.LU R19, [R1+0x6c] ;  /* 0x00006c0001137983 */ /* 0x000f280000300800 */
[----:B------:R-:W3:Y:S04]  /*3ce70*/  LDL.LU R24, [R1+0x230] ;  /* 0x0002300001187983 */ /* 0x000ee80000300800 */
[----:B--2---:R0:W1:Y:S04]  /*3ce80*/  LDSM.16.MT88.4 R8, [R26+UR4+0x4080] ;  /* 0x004080041a08783b */ /* 0x0040680008004200 */
[----:B------:R-:W3:Y:S04]  /*3ce90*/  LDL.LU R25, [R1+0x234] ;  /* 0x0002340001197983 */ /* 0x000ee80000300800 */
[----:B0-----:R-:W2:Y:S04]  /*3cea0*/  LDL.LU R26, [R1+0x238] ;  /* 0x00023800011a7983 */ /* 0x001ea80000300800 */
[----:B------:R-:W2:Y:S04]  /*3ceb0*/  LDL.LU R27, [R1+0x23c] ;  /* 0x00023c00011b7983 */ /* 0x000ea80000300800 */
[----:B------:R-:W4:Y:S04]  /*3cec0*/  LDL.LU R20, [R1+0x250] ;  /* 0x0002500001147983 */ /* 0x000f280000300800 */
[----:B------:R-:W4:Y:S04]  /*3ced0*/  LDL.LU R21, [R1+0x254] ;  /* 0x0002540001157983 */ /* 0x000f280000300800 */
[----:B------:R-:W4:Y:S04]  /*3cee0*/  LDL.LU R22, [R1+0x258] ;  /* 0x0002580001167983 */ /* 0x000f280000300800 */
[----:B------:R-:W4:Y:S04]  /*3cef0*/  LDL.LU R23, [R1+0x25c] ;  /* 0x00025c0001177983 */ /* 0x000f280000300800 */
[----:B--2---:R-:W-:Y:S04]  /*3cf00*/  STL.64 [R1+0x2938], R26 ;  /* 0x0029381a01007387 */ /* 0x004fe80000100a00 */
[----:B---3--:R0:W-:Y:S04]  /*3cf10*/  STL.64 [R1+0x2930], R24 ;  /* 0x0029301801007387 */ /* 0x0081e80000100a00 */
[----:B0-----:R-:W2:Y:S04]  /*3cf20*/  LDL.64 R24, [R1+0x100] ;  /* 0x0001000001187983 */ /* 0x001ea80000100a00 */
[----:B----4-:R-:W-:Y:S04]  /*3cf30*/  STL.64 [R1+0x2898], R18 ;  /* 0x0028981201007387 */ /* 0x010fe80000100a00 */
[----:B------:R0:W-:Y:S04]  /*3cf40*/  STL.64 [R1+0x2890], R16 ;  /* 0x0028901001007387 */ /* 0x0001e80000100a00 */
[----:B0-----:R-:W3:Y:S04]  /*3cf50*/  LDL.LU R16, [R1+0x10] ;  /* 0x0000100001107983 */ /* 0x001ee80000300800 */
[----:B------:R-:W3:Y:S04]  /*3cf60*/  LDL.LU R17, [R1+0x14] ;  /* 0x0000140001117983 */ /* 0x000ee80000300800 */
[----:B------:R-:W4:Y:S01]  /*3cf70*/  LDL.LU R18, [R1+0x18] ;  /* 0x0000180001127983 */ /* 0x000f220000300800 */
[----:B------:R-:W-:-:S03]  /*3cf80*/  IMAD.MOV.U32 R19, RZ, RZ, R29 ;  /* 0x000000ffff137224 */ /* 0x000fc600078e001d */
[----:B------:R-:W2:Y:S04]  /*3cf90*/  LDL.LU R29, [R1+0x2940] ;  /* 0x00294000011d7983 */ /* 0x000ea80000300800 */
[----:B----4-:R-:W-:Y:S04]  /*3cfa0*/  STL.64 [R1+0x28a8], R18 ;  /* 0x0028a81201007387 */ /* 0x010fe80000100a00 */
[----:B---3--:R0:W-:Y:S02]  /*3cfb0*/  STL.64 [R1+0x28a0], R16 ;  /* 0x0028a01001007387 */ /* 0x0081e40000100a00 */
[----:B0-----:R-:W-:-:S02]  /*3cfc0*/  IMAD.MOV.U32 R16, RZ, RZ, R15 ;  /* 0x000000ffff107224 */ /* 0x001fc400078e000f */
[----:B------:R-:W-:-:S05]  /*3cfd0*/  IMAD.MOV.U32 R17, RZ, RZ, R14 ;  /* 0x000000ffff117224 */ /* 0x000fca00078e000e */
[----:B------:R0:W-:Y:S04]  /*3cfe0*/  STL.64 [R1+0x28b8], R16 ;  /* 0x0028b81001007387 */ /* 0x0001e80000100a00 */
[----:B0-----:R-:W3:Y:S01]  /*3cff0*/  LDL.64 R16, [R1+0x130] ;  /* 0x0001300001107983 */ /* 0x001ee20000100a00 */
[----:B--2---:R-:W-:Y:S03]  /*3d000*/  HMMA.16816.F32.BF16 R20, R4, R24, R20 ;  /* 0x000000180414723c */ /* 0x004fe60000041814 */
[----:B---3--:R0:W-:Y:S02]  /*3d010*/  STL.64 [R1+0x28d0], R16 ;  /* 0x0028d01001007387 */ /* 0x0081e40000100a00 */
[----:B0-----:R-:W-:Y:S01]  /*3d020*/  MOV R16, R13 ;  /* 0x0000000d00107202 */ /* 0x001fe20000000f00 */
[----:B------:R-:W-:-:S05]  /*3d030*/  IMAD.MOV.U32 R17, RZ, RZ, R12 ;  /* 0x000000ffff117224 */ /* 0x000fca00078e000c */
[----:B------:R0:W-:Y:S02]  /*3d040*/  STL.64 [R1+0x28e8], R16 ;  /* 0x0028e81001007387 */ /* 0x0001e40000100a00 */
[----:B0-----:R-:W-:Y:S02]  /*3d050*/  IMAD.MOV.U32 R16, RZ, RZ, R3 ;  /* 0x000000ffff107224 */ /* 0x001fe400078e0003 */
[----:B------:R-:W-:-:S05]  /*3d060*/  IMAD.MOV.U32 R17, RZ, RZ, R2 ;  /* 0x000000ffff117224 */ /* 0x000fca00078e0002 */
[----:B------:R0:W-:Y:S04]  /*3d070*/  STL.64 [R1+0x2910], R16 ;  /* 0x0029101001007387 */ /* 0x0001e80000100a00 */
[----:B------:R-:W2:Y:S04]  /*3d080*/  LDL.LU R12, [R1+0x1f0] ;  /* 0x0001f000010c7983 */ /* 0x000ea80000300800 */
[----:B------:R-:W2:Y:S04]  /*3d090*/  LDL.LU R13, [R1+0x1f4] ;  /* 0x0001f400010d7983 */ /* 0x000ea80000300800 */
[----:B------:R-:W2:Y:S04]  /*3d0a0*/  LDL.LU R14, [R1+0x1f8] ;  /* 0x0001f800010e7983 */ /* 0x000ea80000300800 */
[----:B------:R-:W2:Y:S01]  /*3d0b0*/  LDL.LU R15, [R1+0x1fc] ;  /* 0x0001fc00010f7983 */ /* 0x000ea20000300800 */
[----:B------:R-:W-:-:S03]  /*3d0c0*/  IMAD.MOV.U32 R3, RZ, RZ, R24 ;  /* 0x000000ffff037224 */ /* 0x000fc600078e0018 */
[----:B0-----:R-:W3:Y:S04]  /*3d0d0*/  LDL.LU R16, [R1+0x200] ;  /* 0x0002000001107983 */ /* 0x001ee80000300800 */
[----:B------:R-:W3:Y:S04]  /*3d0e0*/  LDL.LU R17, [R1+0x204] ;  /* 0x0002040001117983 */ /* 0x000ee80000300800 */
[----:B------:R-:W3:Y:S04]  /*3d0f0*/  LDL.LU R18, [R1+0x208] ;  /* 0x0002080001127983 */ /* 0x000ee80000300800 */
[----:B------:R-:W3:Y:S04]  /*3d100*/  LDL.LU R19, [R1+0x20c] ;  /* 0x00020c0001137983 */ /* 0x000ee80000300800 */
[----:B-1----:R-:W-:Y:S04]  /*3d110*/  STL.64 [R1+0x2808], R10 ;  /* 0x0028080a01007387 */ /* 0x002fe80000100a00 */
[----:B------:R0:W-:Y:S01]  /*3d120*/  STL.64 [R1+0x2800], R8 ;  /* 0x0028000801007387 */ /* 0x0001e20000100a00 */
[----:B------:R-:W-:-:S03]  /*3d130*/  IMAD.MOV.U32 R2, RZ, RZ, R25 ;  /* 0x000000ffff027224 */ /* 0x000fc600078e0019 */
[----:B0-----:R-:W4:Y:S04]  /*3d140*/  LDL.64 R8, [R1+0xf0] ;  /* 0x0000f00001087983 */ /* 0x001f280000100a00 */
[----:B------:R-:W4:Y:S04]  /*3d150*/  LDL.LU.64 R26, [R1+0x2938] ;  /* 0x00293800011a7983 */ /* 0x000f280000300a00 */
[----:B------:R-:W4:Y:S04]  /*3d160*/  LDL.LU.64 R24, [R1+0x2930] ;  /* 0x0029300001187983 */ /* 0x000f280000300a00 */
[----:B------:R0:W-:Y:S04]  /*3d170*/  STL.64 [R1+0x410], R20 ;  /* 0x0004101401007387 */ /* 0x0001e80000100a00 */
[----:B------:R-:W-:Y:S04]  /*3d180*/  STL [R1+0x418], R22 ;  /* 0x0004181601007387 */ /* 0x000fe80000100800 */
[----:B0-----:R-:W2:Y:S01]  /*3d190*/  LDL.LU.64 R20, [R1+0x2928] ;  /* 0x0029280001147983 */ /* 0x001ea20000300a00 */
[----:B----4-:R-:W-:-:S15]  /*3d1a0*/  HMMA.16816.F32.BF16 R24, R4, R8, R24 ;  /* 0x000000080418723c */ /* 0x010fde0000041818 */
[----:B------:R-:W-:-:S08]  /*3d1b0*/  NOP ;  /* 0x0000000000007918 */ /* 0x000fd00000000000 */
[----:B------:R0:W-:Y:S04]  /*3d1c0*/  STL.64 [R1+0x400], R24 ;  /* 0x0004001801007387 */ /* 0x0001e80000100a00 */
[----:B------:R-:W-:Y:S04]  /*3d1d0*/  STL.64 [R1+0x408], R26 ;  /* 0x0004081a01007387 */ /* 0x000fe80000100a00 */
[----:B0-----:R-:W3:Y:S04]  /*3d1e0*/  LDL.LU.64 R24, [R1+0x2920] ;  /* 0x0029200001187983 */ /* 0x001ee80000300a00 */
        /* <DEDUP_REMOVED lines=9> */
[----:B------:R-:W4:Y:S01]  /*3d280*/  LDL.LU R10, [R1+0x38] ;  /* 0x00003800010a7983 */ /* 0x000f220000300800 */
[----:B------:R-:W-:-:S03]  /*3d290*/  IMAD.MOV.U32 R11, RZ, RZ, R29 ;  /* 0x000000ffff0b7224 */ /* 0x000fc600078e001d */
[----:B------:R-:W2:Y:S01]  /*3d2a0*/  LDL.LU R29, [R1+0x2918] ;  /* 0x00291800011d7983 */ /* 0x000ea20000300800 */
        /* <DEDUP_REMOVED lines=13> */
[----:B------:R0:W-:Y:S04]  /*3d380*/  STL.64 [R1+0x3e0], R16 ;  /* 0x0003e01001007387 */ /* 0x0001e80000100a00 */
[----:B------:R2:W-:Y:S04]  /*3d390*/  STL.64 [R1+0x3e8], R18 ;  /* 0x0003e81201007387 */ /* 0x0005e80000100a00 */
[----:B0-----:R-:W2:Y:S04]  /*3d3a0*/  LDL.LU.64 R16, [R1+0x2910] ;  /* 0x0029100001107983 */ /* 0x001ea80000300a00 */
[----:B------:R-:W2:Y:S04]  /*3d3b0*/  LDL.LU.64 R14, [R1+0x2908] ;  /* 0x00290800010e7983 */ /* 0x000ea80000300a00 */
[----:B------:R-:W2:Y:S01]  /*3d3c0*/  LDL.LU.64 R12, [R1+0x2900] ;  /* 0x00290000010c7983 */ /* 0x000ea20000300a00 */
[----:B------:R-:W-:-:S03]  /*3d3d0*/  IMAD.MOV.U32 R11, RZ, RZ, R29 ;  /* 0x000000ffff0b7224 */ /* 0x000fc600078e001d */
[----:B------:R-:W-:Y:S04]  /*3d3e0*/  STL.64 [R1+0x3c0], R4 ;  /* 0x0003c00401007387 */ /* 0x000fe80000100a00 */
[----:B------:R-:W-:Y:S01]  /*3d3f0*/  STL.64 [R1+0x3c8], R6 ;  /* 0x0003c80601007387 */ /* 0x000fe20000100a00 */
[----:B--2---:R-:W-:Y:S03]  /*3d400*/  HMMA.16816.F32.BF16 R16, R12, R16, R8 ;  /* 0x000000100c10723c */ /* 0x004fe60000041808 */
[----:B------:R-:W2:Y:S04]  /*3d410*/  LDL.LU.64 R10, [R1+0x28f8] ;  /* 0x0028f800010a7983 */ /* 0x000ea80000300a00 */
[----:B------:R-:W2:-:S15]  /*3d420*/  LDL.LU.64 R8, [R1+0x28f0] ;  /* 0x0028f00001087983 */ /* 0x000e9e0000300a00 */
[----:B------:R-:W-:-:S01]  /*3d430*/  NOP ;  /* 0x0000000000007918 */ /* 0x000fc20000000000 */
[----:B------:R0:W-:Y:S04]  /*3d440*/  STL.64 [R1+0x3b0], R16 ;  /* 0x0003b01001007387 */ /* 0x0001e80000100a00 */
[----:B------:R2:W-:Y:S04]  /*3d450*/  STL [R1+0x3b8], R18 ;  /* 0x0003b81201007387 */ /* 0x0005e80000100800 */
[----:B0-----:R-:W2:Y:S01]  /*3d460*/  LDL.LU.64 R16, [R1+0x28e8] ;  /* 0x0028e80001107983 */ /* 0x001ea20000300a00 */
[----:B------:R-:W-:-:S03]  /*3d470*/  IMAD.MOV.U32 R29, RZ, RZ, R19 ;  /* 0x000000ffff1d7224 */ /* 0x000fc600078e0013 */
[----:B------:R-:W3:Y:S04]  /*3d480*/  LDL R28, [R1+0x17e8] ;  /* 0x0017e800011c7983 */ /* 0x000ee80000100800 */
[----:B------:R-:W-:Y:S01]  /*3d490*/  STL [R1+0x2518], R29 ;  /* 0x0025181d01007387 */ /* 0x000fe20000100800 */
[----:B--2---:R-:W-:Y:S03]  /*3d4a0*/  HMMA.16816.F32.BF16 R16, R12, R16, R8 ;  /* 0x000000100c10723c */ /* 0x004fe60000041808 */
[----:B------:R-:W2:Y:S04]  /*3d4b0*/  LDL.LU.64 R10, [R1+0x28e0] ;  /* 0x0028e000010a7983 */ /* 0x000ea80000300a00 */
[----:B------:R-:W2:-:S15]  /*3d4c0*/  LDL.LU.64 R8, [R1+0x28d8] ;  /* 0x0028d80001087983 */ /* 0x000e9e0000300a00 */
[----:B------:R-:W-:-:S01]  /*3d4d0*/  NOP ;  /* 0x0000000000007918 */ /* 0x000fc20000000000 */
[----:B------:R0:W-:Y:S01]  /*3d4e0*/  STL [R1+0x390], R16 ;  /* 0x0003901001007387 */ /* 0x0001e20000100800 */
[----:B------:R-:W-:-:S03]  /*3d4f0*/  IMAD.MOV.U32 R26, RZ, RZ, R17 ;  /* 0x000000ffff1a7224 */ /* 0x000fc600078e0011 */
[----:B------:R-:W-:Y:S04]  /*3d500*/  STL [R1+0x39c], R19 ;  /* 0x00039c1301007387 */ /* 0x000fe80000100800 */
[----:B0-----:R-:W2:Y:S01]  /*3d510*/  LDL.LU.64 R16, [R1+0x28d0] ;  /* 0x0028d00001107983 */ /* 0x001ea20000300a00 */
[----:B------:R-:W-:-:S03]  /*3d520*/  IMAD.MOV.U32 R27, RZ, RZ, R18 ;  /* 0x000000ffff1b7224 */ /* 0x000fc600078e0012 */
[----:B------:R-:W-:Y:S01]  /*3d530*/  STL [R1+0x2520], R26 ;  /* 0x0025201a01007387 */ /* 0x000fe20000100800 */
[----:B------:R-:W-:-:S03]  /*3d540*/  IMAD.MOV.U32 R4, RZ, RZ, R3 ;  /* 0x000000ffff047224 */ /* 0x000fc600078e0003 */
[----:B------:R-:W-:Y:S01]  /*3d550*/  STL [R1+0x251c], R27 ;  /* 0x00251c1b01007387 */ /* 0x000fe20000100800 */
[----:B------:R-:W-:Y:S01]  /*3d560*/  IMAD.MOV.U32 R5, RZ, RZ, R2 ;  /* 0x000000ffff057224 */ /* 0x000fe200078e0002 */
[----:B--2---:R-:W-:Y:S06]  /*3d570*/  HMMA.16816.F32.BF16 R8, R12, R16, R8 ;  /* 0x000000100c08723c */ /* 0x004fec0000041808 */
[----:B------:R-:W-:Y:S02]  /*3d580*/  IMAD.MOV.U32 R3, RZ, RZ, R16 ;  /* 0x000000ffff037224 */ /* 0x000fe400078e0010 */
[----:B------:R-:W-:-:S15]  /*3d590*/  IMAD.MOV.U32 R2, RZ, RZ, R17 ;  /* 0x000000ffff027224 */ /* 0x000fde00078e0011 */
[----:B------:R-:W-:Y:S04]  /*3d5a0*/  STL.64 [R1+0x380], R8 ;  /* 0x0003800801007387 */ /* 0x000fe80000100a00 */
[----:B------:R0:W-:Y:S04]  /*3d5b0*/  STL.64 [R1+0x388], R10 ;  /* 0x0003880a01007387 */ /* 0x0001e80000100a00 */
[----:B0-----:R-:W2:Y:S04]  /*3d5c0*/  LDL.LU.64 R10, [R1+0x28c8] ;  /* 0x0028c800010a7983 */ /* 0x001ea80000300a00 */
[----:B------:R-:W2:Y:S04]  /*3d5d0*/  LDL.LU.64 R8, [R1+0x28c0] ;  /* 0x0028c00001087983 */ /* 0x000ea80000300a00 */
[----:B------:R-:W2:Y:S02]  /*3d5e0*/  LDL.LU.64 R16, [R1+0x28b8] ;  /* 0x0028b80001107983 */ /* 0x000ea40000300a00 */
[----:B--2---:R-:W-:Y:S02]  /*3d5f0*/  HMMA.16816.F32.BF16 R16, R12, R16, R8 ;  /* 0x000000100c10723c */ /* 0x004fe40000041808 */
[----:B------:R-:W2:-:S15]  /*3d600*/  LDL.LU.64 R8, [R1+0x28b0] ;  /* 0x0028b00001087983 */ /* 0x000e9e0000300a00 */
[----:B------:R-:W-:-:S06]  /*3d610*/  NOP ;  /* 0x0000000000007918 */ /* 0x000fcc0000000000 */
[----:B------:R0:W-:Y:S01]  /*3d620*/  STL [R1+0x368], R18 ;  /* 0x0003681201007387 */ /* 0x0001e20000100800 */
[----:B------:R-:W-:Y:S01]  /*3d630*/  MOV R29, R19 ;  /* 0x00000013001d7202 */ /* 0x000fe20000000f00 */
[----:B------:R-:W-:Y:S02]  /*3d640*/  IMAD.MOV.U32 R26, RZ, RZ, R16 ;  /* 0x000000ffff1a7224 */ /* 0x000fe400078e0010 */
[----:B------:R-:W-:Y:S01]  /*3d650*/  IMAD.MOV.U32 R27, RZ, RZ, R17 ;  /* 0x000000ffff1b7224 */ /* 0x000fe200078e0011 */
[----:B0-----:R-:W4:Y:S04]  /*3d660*/  LDL.LU.64 R18, [R1+0x28a8] ;  /* 0x0028a80001127983 */ /* 0x001f280000300a00 */
[----:B------:R-:W4:Y:S04]  /*3d670*/  LDL.LU.64 R16, [R1+0x28a0] ;  /* 0x0028a00001107983 */ /* 0x000f280000300a00 */
[----:B------:R-:W-:Y:S01]  /*3d680*/  STL [R1+0x2530], R29 ;  /* 0x0025301d01007387 */ /* 0x000fe20000100800 */
[----:B----4-:R-:W-:Y:S03]  /*3d690*/  HMMA.16816.F32.BF16 R4, R12, R4, R16 ;  /* 0x000000040c04723c */ /* 0x010fe60000041810 */
[----:B------:R-:W2:Y:S04]  /*3d6a0*/  LDL.LU.64 R18, [R1+0x2898] ;  /* 0x0028980001127983 */ /* 0x000ea80000300a00 */
[----:B------:R-:W2:-:S15]  /*3d6b0*/  LDL.LU.64 R16, [R1+0x2890] ;  /* 0x0028900001107983 */ /* 0x000e9e0000300a00 */
[----:B------:R-:W-:-:S01]  /*3d6c0*/  NOP ;  /* 0x0000000000007918 */ /* 0x000fc20000000000 */
[----:B------:R-:W-:Y:S04]  /*3d6d0*/  STL.64 [R1+0x350], R4 ;  /* 0x0003500401007387 */ /* 0x000fe80000100a00 */
[----:B------:R-:W-:Y:S04]  /*3d6e0*/  STL.64 [R1+0x358], R6 ;  /* 0x0003580601007387 */ /* 0x000fe80000100a00 */
[----:B------:R-:W0:Y:S04]  /*3d6f0*/  LDSM.16.MT88.4 R4, [R0+UR4+0x4000] ;  /* 0x004000040004783b */ /* 0x000e280008004200 */
[----:B0-----:R-:W-:Y:S04]  /*3d700*/  STL.64 [R1+0x2778], R6 ;  /* 0x0027780601007387 */ /* 0x001fe80000100a00 */
[----:B------:R0:W-:Y:S04]  /*3d710*/  STL.64 [R1+0x2770], R4 ;  /* 0x0027700401007387 */ /* 0x0001e80000100a00 */
[----:B0-----:R-:W4:Y:S04]  /*3d720*/  LDL.LU R4, [R1+0x50] ;  /* 0x0000500001047983 */ /* 0x001f280000300800 */
[----:B------:R-:W4:Y:S04]  /*3d730*/  LDL.LU R5, [R1+0x54] ;  /* 0x0000540001057983 */ /* 0x000f280000300800 */
[----:B------:R-:W4:Y:S04]  /*3d740*/  LDL.LU R6, [R1+0x58] ;  /* 0x0000580001067983 */ /* 0x000f280000300800 */
[----:B------:R-:W4:Y:S01]  /*3d750*/  LDL.LU R7, [R1+0x5c] ;  /* 0x00005c0001077983 */ /* 0x000f220000300800 */
[----:B--2---:R-:W-:-:S15]  /*3d760*/  HMMA.16816.F32.BF16 R16, R12, R8, R16 ;  /* 0x000000080c10723c */ /* 0x004fde0000041810 */
[----:B------:R-:W-:-:S08]  /*3d770*/  NOP ;  /* 0x0000000000007918 */ /* 0x000fd00000000000 */
[----:B------:R-:W-:Y:S04]  /*3d780*/  STL.64 [R1+0x340], R16 ;  /* 0x0003401001007387 */ /* 0x000fe80000100a00 */
[----:B------:R-:W-:Y:S04]  /*3d790*/  STL [R1+0x348], R18 ;  /* 0x0003481201007387 */ /* 0x000fe80000100800 */
[----:B------:R0:W-:Y:S04]  /*3d7a0*/  STL.64 [R1+0x2820], R8 ;  /* 0x0028200801007387 */ /* 0x0001e80000100a00 */
[----:B0-----:R-:W2:Y:S04]  /*3d7b0*/  LDL.64 R8, [R1+0x100] ;  /* 0x0001000001087983 */ /* 0x001ea80000100a00 */
[----:B--2---:R0:W-:Y:S04]  /*3d7c0*/  STL.64 [R1+0x2838], R8 ;  /* 0x0028380801007387 */ /* 0x0041e80000100a00 */
[----:B0-----:R-:W2:Y:S04]  /*3d7d0*/  LDL.LU R8, [R1+0x190] ;  /* 0x0001900001087983 */ /* 0x001ea80000300800 */
[----:B------:R-:W2:Y:S04]  /*3d7e0*/  LDL.LU R9, [R1+0x194] ;  /* 0x0001940001097983 */ /* 0x000ea80000300800 */
[----:B------:R-:W3:Y:S04]  /*3d7f0*/  LDL.LU R10, [R1+0x198] ;  /* 0x00019800010a7983 */ /* 0x000ee80000300800 */
[----:B------:R-:W3:Y:S01]  /*3d800*/  LDL.LU R11, [R1+0x19c] ;  /* 0x00019c00010b7983 */ /* 0x000ee20000300800 */
[----:B------:R-:W-:-:S03]  /*3d810*/  IMAD.MOV.U32 R29, RZ, RZ, R19 ;  /* 0x000000ffff1d7224 */ /* 0x000fc600078e0013 */
[----:B---3--:R-:W-:Y:S04]  /*3d820*/  STL.64 [R1+0x2848], R10 ;  /* 0x0028480a01007387 */ /* 0x008fe80000100a00 */
[----:B--2---:R0:W-:Y:S04]  /*3d830*/  STL.64 [R1+0x2840], R8 ;  /* 0x0028400801007387 */ /* 0x0041e80000100a00 */
[----:B------:R-:W2:Y:S04]  /*3d840*/  LDL.LU R16, [R1] ;  /* 0x0000000001107983 */ /* 0x000ea80000300800 */
[----:B------:R-:W2:Y:S04]  /*3d850*/  LDL.LU R17, [R1+0x4] ;  /* 0x0000040001117983 */ /* 0x000ea80000300800 */
[----:B------:R-:W2:Y:S04]  /*3d860*/  LDL.LU R18, [R1+0x8] ;  /* 0x0000080001127983 */ /* 0x000ea80000300800 */
[----:B------:R-:W2:Y:S01]  /*3d870*/  LDL.LU R19, [R1+0xc] ;  /* 0x00000c0001137983 */ /* 0x000ea20000300800 */
[----:B0-----:R-:W-:-:S02]  /*3d880*/  IMAD.MOV.U32 R8, RZ, RZ, R3 ;  /* 0x000000ffff087224 */ /* 0x001fc400078e0003 */
[----:B------:R-:W-:-:S05]  /*3d890*/  IMAD.MOV.U32 R9, RZ, RZ, R2 ;  /* 0x000000ffff097224 */ /* 0x000fca00078e0002 */
[----:B------:R0:W-:Y:S04]  /*3d8a0*/  STL.64 [R1+0x2860], R8 ;  /* 0x0028600801007387 */ /* 0x0001e80000100a00 */
[----:B0-----:R-:W3:Y:S04]  /*3d8b0*/  LDL.64 R8, [R1+0x140] ;  /* 0x0001400001087983 */ /* 0x001ee80000100a00 */
[----:B---3--:R4:W-:Y:S02]  /*3d8c0*/  STL.64 [R1+0x2878], R8 ;  /* 0x0028780801007387 */ /* 0x0089e40000100a00 */
[----:B----4-:R-:W-:Y:S02]  /*3d8d0*/  HMMA.16816.F32.BF16 R8, R12, R24, R4 ;  /* 0x000000180c08723c */ /* 0x010fe40000041804 */
[----:B------:R-:W-:Y:S04]  /*3d8e0*/  STL [R1+0x2534], R29 ;  /* 0x0025341d01007387 */ /* 0x000fe80000100800 */
[----:B------:R-:W3:-:S15]  /*3d8f0*/  LDL.LU R4, [R1+0x1c0] ;  /* 0x0001c00001047983 */ /* 0x000ede0000300800 */
[----:B------:R-:W-:-:S02]  /*3d900*/  NOP ;  /* 0x0000000000007918 */ /* 0x000fc40000000000 */
[----:B------:R0:W-:Y:S04]  /*3d910*/  STL.64 [R1+0x330], R8 ;  /* 0x0003300801007387 */ /* 0x0001e80000100a00 */
[----:B------:R-:W-:Y:S04]  /*3d920*/  STL.64 [R1+0x338], R10 ;  /* 0x0003380a01007387 */ /* 0x000fe80000100a00 */
[----:B------:R-:W3:Y:S04]  /*3d930*/  LDL.LU R5, [R1+0x1c4] ;  /* 0x0001c40001057983 */ /* 0x000ee80000300800 */
[----:B------:R-:W3:Y:S04]  /*3d940*/  LDL.LU R6, [R1+0x1c8] ;  /* 0x0001c80001067983 */ /* 0x000ee80000300800 */
[----:B------:R-:W3:Y:S04]  /*3d950*/  LDL.LU R7, [R1+0x1cc] ;  /* 0x0001cc0001077983 */ /* 0x000ee80000300800 */
[----:B0-----:R-:W3:Y:S04]  /*3d960*/  LDL.64 R8, [R1+0x110] ;  /* 0x0001100001087983 */ /* 0x001ee80000100a00 */
[----:B------:R-:W-:Y:S04]  /*3d970*/  STL.64 [R1+0x2818], R26 ;  /* 0x0028181a01007387 */ /* 0x000fe80000100a00 */
        /* <DEDUP_REMOVED lines=22> */
[----:B------:R-:W2:Y:S04]  /*3dae0*/  LDL.LU R26, [R1+0x1b8] ;  /* 0x0001b800011a7983 */ /* 0x000ea80000300800 */
[----:B------:R-:W2:Y:S04]  /*3daf0*/  LDL.LU R27, [R1+0x1bc] ;  /* 0x0001bc00011b7983 */ /* 0x000ea80000300800 */
[----:B------:R-:W3:Y:S04]  /*3db00*/  LDL.LU.64 R18, [R1+0x2888] ;  /* 0x0028880001127983 */ /* 0x000ee80000300a00 */
[----:B------:R-:W3:Y:S04]  /*3db10*/  LDL.LU.64 R16, [R1+0x2880] ;  /* 0x0028800001107983 */ /* 0x000ee80000300a00 */
[----:B------:R-:W-:Y:S04]  /*3db20*/  STL.64 [R1+0x300], R12 ;  /* 0x0003000c01007387 */ /* 0x000fe80000100a00 */
[----:B------:R-:W-:Y:S01]  /*3db30*/  STL [R1+0x308], R14 ;  /* 0x0003080e01007387 */ /* 0x000fe20000100800 */
[----:B------:R-:W-:-:S03]  /*3db40*/  IMAD.MOV.U32 R29, RZ, RZ, R15 ;  /* 0x000000ffff1d7224 */ /* 0x000fc600078e000f */
[----:B------:R-:W0:Y:S04]  /*3db50*/  LDSM.16.MT88.4 R12, [R0+UR4+0x4080] ;  /* 0x00408004000c783b */ /* 0x000e280008004200 */
[----:B0-----:R-:W-:Y:S04]  /*3db60*/  STL.64 [R1+0x2710], R14 ;  /* 0x0027100e01007387 */ /* 0x001fe80000100a00 */
[----:B------:R0:W-:Y:S04]  /*3db70*/  STL.64 [R1+0x2708], R12 ;  /* 0x0027080c01007387 */ /* 0x0001e80000100a00 */
[----:B0-----:R-:W4:Y:S01]  /*3db80*/  LDL.64 R12, [R1+0x120] ;  /* 0x00012000010c7983 */ /* 0x001f220000100a00 */
        /* <DEDUP_REMOVED lines=15> */
[----:B--2---:R-:W-:Y:S02]  /*3dc80*/  HMMA.16816.F32.BF16 R8, R16, R8, R24 ;  /* 0x000000081008723c */ /* 0x004fe40000041818 */
[----:B------:R-:W2:Y:S04]  /*3dc90*/  LDL.LU.64 R26, [R1+0x2858] ;  /* 0x00285800011a7983 */ /* 0x000ea80000300a00 */
[----:B------:R-:W2:-:S15]  /*3dca0*/  LDL.LU.64 R24, [R1+0x2850] ;  /* 0x0028500001187983 */ /* 0x000e9e0000300a00 */
[----:B------:R-:W-:-:S02]  /*3dcb0*/  NOP ;  /* 0x0000000000007918 */ /* 0x000fc40000000000 */
[----:B------:R-:W-:Y:S04]  /*3dcc0*/  STL.64 [R1+0x2e0], R8 ;  /* 0x0002e00801007387 */ /* 0x000fe80000100a00 */
[----:B------:R0:W-:Y:S04]  /*3dcd0*/  STL.64 [R1+0x2e8], R10 ;  /* 0x0002e80a01007387 */ /* 0x0001e80000100a00 */
[----:B0-----:R-:W4:Y:S04]  /*3dce0*/  LDL.LU.64 R10, [R1+0x2848] ;  /* 0x00284800010a7983 */ /* 0x001f280000300a00 */
[----:B------:R-:W4:Y:S02]  /*3dcf0*/  LDL.LU.64 R8, [R1+0x2840] ;  /* 0x0028400001087983 */ /* 0x000f240000300a00 */
[----:B----4-:R-:W-:-:S15]  /*3dd00*/  HMMA.16816.F32.BF16 R8, R16, R12, R8 ;  /* 0x0000000c1008723c */ /* 0x010fde0000041808 */
[----:B------:R-:W-:-:S08]  /*3dd10*/  NOP ;  /* 0x0000000000007918 */ /* 0x000fd00000000000 */
[----:B------:R0:W-:Y:S04]  /*3dd20*/  STL.64 [R1+0x2a0], R8 ;  /* 0x0002a00801007387 */ /* 0x0001e80000100a00 */
[----:B------:R-:W-:Y:S04]  /*3dd30*/  STL.64 [R1+0x2a8], R10 ;  /* 0x0002a80a01007387 */ /* 0x000fe80000100a00 */
[----:B0-----:R-:W2:Y:S04]  /*3dd40*/  LDL.LU.64 R8, [R1+0x2838] ;  /* 0x0028380001087983 */ /* 0x001ea80000300a00 */
[----:B------:R0:W-:Y:S04]  /*3dd50*/  STL.64 [R1+0x27b8], R12 ;  /* 0x0027b80c01007387 */ /* 0x0001e80000100a00 */
[----:B0-----:R-:W3:Y:S04]  /*3dd60*/  LDL.LU R12, [R1+0x160] ;  /* 0x00016000010c7983 */ /* 0x001ee80000300800 */
[----:B------:R-:W3:Y:S04]  /*3dd70*/  LDL.LU R13, [R1+0x164] ;  /* 0x00016400010d7983 */ /* 0x000ee80000300800 */
[----:B------:R-:W3:Y:S04]  /*3dd80*/  LDL.LU R14, [R1+0x168] ;  /* 0x00016800010e7983 */ /* 0x000ee80000300800 */
[----:B------:R-:W3:Y:S01]  /*3dd90*/  LDL.LU R15, [R1+0x16c] ;  /* 0x00016c00010f7983 */ /* 0x000ee20000300800 */
        /* <DEDUP_REMOVED lines=8> */
[----:B--2---:R-:W-:-:S15]  /*3de20*/  HMMA.16816.F32.BF16 R24, R16, R8, R24 ;  /* 0x000000081018723c */ /* 0x004fde0000041818 */
[----:B------:R-:W-:-:S08]  /*3de30*/  NOP ;  /* 0x0000000000007918 */ /* 0x000fd00000000000 */
[----:B------:R-:W-:Y:S04]  /*3de40*/  STL.64 [R1+0x200], R24 ;  /* 0x0002001801007387 */ /* 0x000fe80000100a00 */
[----:B------:R0:W-:Y:S04]  /*3de50*/  STL.64 [R1+0x208], R26 ;  /* 0x0002081a01007387 */ /* 0x0001e80000100a00 */
[----:B0-----:R-:W2:Y:S04]  /*3de60*/  LDL.LU.64 R26, [R1+0x2818] ;  /* 0x00281800011a7983 */ /* 0x001ea80000300a00 */
[----:B------:R-:W3:Y:S01]  /*3de70*/  LDL.LU.64 R24, [R1+0x2810] ;  /* 0x0028100001187983 */ /* 0x000ee20000300a00 */
[----:B------:R-:W-:-:S02]  /*3de80*/  IMAD.MOV.U32 R22, RZ, RZ, R23 ;  /* 0x000000ffff167224 */ /* 0x000fc400078e0017 */
[----:B------:R-:W-:Y:S02]  /*3de90*/  IMAD.MOV.U32 R23, RZ, RZ, R8 ;  /* 0x000000ffff177224 */ /* 0x000fe400078e0008 */
[----:B------:R-:W-:Y:S01]  /*3dea0*/  IMAD.MOV.U32 R3, RZ, RZ, R9 ;  /* 0x000000ffff037224 */ /* 0x000fe200078e0009 */
[----:B------:R-:W4:Y:S04]  /*3deb0*/  LDL.LU.64 R10, [R1+0x2808] ;  /* 0x00280800010a7983 */ /* 0x000f280000300a00 */
[----:B------:R-:W4:Y:S01]  /*3dec0*/  LDL.LU.64 R8, [R1+0x2800] ;  /* 0x0028000001087983 */ /* 0x000f220000300a00 */
[----:B---3--:R-:W-:-:S15]  /*3ded0*/  HMMA.16816.F32.BF16 R12, R16, R24, R12 ;  /* 0x00000018100c723c */ /* 0x008fde000004180c */
[----:B------:R-:W-:-:S08]  /*3dee0*/  NOP ;  /* 0x0000000000007918 */ /* 0x000fd00000000000 */
[----:B------:R0:W-:Y:S04]  /*3def0*/  STL.64 [R1+0x1f0], R12 ;  /* 0x0001f00c01007387 */ /* 0x0001e80000100a00 */
[----:B------:R-:W-:Y:S04]  /*3df00*/  STL.64 [R1+0x1f8], R14 ;  /* 0x0001f80e01007387 */ /* 0x000fe80000100a00 */
[----:B0-----:R-:W3:Y:S04]  /*3df10*/  LDL.64 R12, [R1+0x130] ;  /* 0x00013000010c7983 */ /* 0x001ee80000100a00 */
[----:B---3--:R0:W-:Y:S02]  /*3df20*/  STL.64 [R1+0x27d0], R12 ;  /* 0x0027d00c01007387 */ /* 0x0081e40000100a00 */
[----:B0-----:R-:W-:-:S02]  /*3df30*/  IMAD.MOV.U32 R12, RZ, RZ, R7 ;  /* 0x000000ffff0c7224 */ /* 0x001fc400078e0007 */
[----:B------:R-:W-:-:S05]  /*3df40*/  IMAD.MOV.U32 R13, RZ, RZ, R6 ;  /* 0x000000ffff0d7224 */ /* 0x000fca00078e0006 */
[----:B------:R-:W-:Y:S04]  /*3df50*/  STL.64 [R1+0x27e8], R12 ;  /* 0x0027e80c01007387 */ /* 0x000fe80000100a00 */
[----:B--2---:R-:W-:Y:S04]  /*3df60*/  STL.64 [R1+0x2788], R26 ;  /* 0x0027881a01007387 */ /* 0x004fe80000100a00 */
[----:B------:R0:W-:Y:S04]  /*3df70*/  STL.64 [R1+0x2780], R24 ;  /* 0x0027801801007387 */ /* 0x0001e80000100a00 */
[----:B0-----:R-:W2:Y:S04]  /*3df80*/  LDL.LU R24, [R1+0x2b0] ;  /* 0x0002b00001187983 */ /* 0x001ea80000300800 */
[----:B------:R-:W2:Y:S04]  /*3df90*/  LDL.LU R25, [R1+0x2b4] ;  /* 0x0002b40001197983 */ /* 0x000ea80000300800 */
[----:B------:R-:W3:Y:S04]  /*3dfa0*/  LDL.LU R26, [R1+0x2b8] ;  /* 0x0002b800011a7983 */ /* 0x000ee80000300800 */
[----:B------:R-:W3:Y:S01]  /*3dfb0*/  LDL.LU R27, [R1+0x2bc] ;  /* 0x0002bc00011b7983 */ /* 0x000ee20000300800 */
[----:B------:R-:W-:-:S02]  /*3dfc0*/  IMAD.MOV.U32 R13, RZ, RZ, R4 ;  /* 0x000000ffff0d7224 */ /* 0x000fc400078e0004 */
[----:B------:R-:W-:Y:S01]  /*3dfd0*/  IMAD.MOV.U32 R12, RZ, RZ, R5 ;  /* 0x000000ffff0c7224 */ /* 0x000fe200078e0005 */
        /* <DEDUP_REMOVED lines=33> */
[----:B------:R-:W2:Y:S04]  /*3e1f0*/  LDL.LU R26, [R1+0x1d8] ;  /* 0x0001d800011a7983 */ /* 0x000ea80000300800 */
[----:B------:R-:W2:Y:S04]  /*3e200*/  LDL.LU R27, [R1+0x1dc] ;  /* 0x0001dc00011b7983 */ /* 0x000ea80000300800 */
[----:B------:R-:W3:Y:S04]  /*3e210*/  LDL.LU R4, [R1+0x2c0] ;  /* 0x0002c00001047983 */ /* 0x000ee80000300800 */
[----:B------:R-:W-:Y:S04]  /*3e220*/  STL.64 [R1+0x160], R16 ;  /* 0x0001601001007387 */ /* 0x000fe80000100a00 */
[----:B------:R-:W-:Y:S04]  /*3e230*/  STL.64 [R1+0x168], R18 ;  /* 0x0001681201007387 */ /* 0x000fe80000100a00 */
[----:B------:R-:W0:Y:S04]  /*3e240*/  LDSM.16.MT88.4 R16, [R28+UR4+0x4000] ;  /* 0x004000041c10783b */ /* 0x000e280008004200 */
[----:B------:R-:W3:Y:S04]  /*3e250*/  LDL.LU R5, [R1+0x2c4] ;  /* 0x0002c40001057983 */ /* 0x000ee80000300800 */
[----:B------:R-:W3:Y:S04]  /*3e260*/  LDL.LU R6, [R1+0x2c8] ;  /* 0x0002c80001067983 */ /* 0x000ee80000300800 */
[----:B------:R-:W3:Y:S04]  /*3e270*/  LDL.LU R7, [R1+0x2cc] ;  /* 0x0002cc0001077983 */ /* 0x000ee80000300800 */
[----:B0-----:R-:W-:Y:S04]  /*3e280*/  STL.64 [R1+0x2688], R18 ;  /* 0x0026881201007387 */ /* 0x001fe80000100a00 */
        /* <DEDUP_REMOVED lines=14> */
[----:B0-----:R-:W2:Y:S01]  /*3e370*/  LDL.LU.64 R12, [R1+0x27d0] ;  /* 0x0027d000010c7983 */ /* 0x001ea20000300a00 */
[----:B------:R-:W-:Y:S01]  /*3e380*/  IMAD.MOV.U32 R16, RZ, RZ, R2 ;  /* 0x000000ffff107224 */ /* 0x000fe200078e0002 */
[----:B------:R-:W-:Y:S01]  /*3e390*/  MOV R17, R0 ;  /* 0x0000000000117202 */ /* 0x000fe20000000f00 */
        /* <DEDUP_REMOVED lines=13> */
[----:B------:R-:W2:Y:S04]  /*3e470*/  LDL.LU.64 R24, [R1+0x27a8] ;  /* 0x0027a80001187983 */ /* 0x000ea80000300a00 */
        /* <DEDUP_REMOVED lines=13> */
[----:B------:R-:W-:Y:S01]  /*3e550*/  IMAD.MOV.U32 R17, RZ, RZ, R3 ;  /* 0x000000ffff117224 */ /* 0x000fe200078e0003 */
[----:B------:R-:W3:Y:S06]  /*3e560*/  LDL.LU R23, [R1+0x2790] ;  /* 0x0027900001177983 */ /* 0x000eec0000300800 */
[----:B--2---:R-:W-:Y:S01]  /*3e570*/  HMMA.16816.F32.BF16 R16, R8, R16, R24 ;  /* 0x000000100810723c */ /* 0x004fe20000041818 */
[----:B------:R-:W2:Y:S04]  /*3e580*/  LDL.LU.64 R26, [R1+0x2788] ;  /* 0x00278800011a7983 */ /* 0x000ea80000300a00 */
[----:B------:R-:W4:-:S15]  /*3e590*/  LDL.LU.64 R24, [R1+0x2780] ;  /* 0x0027800001187983 */ /* 0x000f1e0000300a00 */
[----:B------:R-:W-:-:S03]  /*3e5a0*/  NOP ;  /* 0x0000000000007918 */ /* 0x000fc60000000000 */
[----:B------:R0:W-:Y:S04]  /*3e5b0*/  STL.64 [R1+0x180], R16 ;  /* 0x0001801001007387 */ /* 0x0001e80000100a00 */
[----:B------:R-:W-:Y:S04]  /*3e5c0*/  STL.64 [R1+0x188], R18 ;  /* 0x0001881201007387 */ /* 0x000fe80000100a00 */
[----:B0-----:R-:W2:Y:S01]  /*3e5d0*/  LDL.64 R16, [R1+0x110] ;  /* 0x0001100001107983 */ /* 0x001ea20000100a00 */
[----:B----4-:R-:W-:-:S15]  /*3e5e0*/  HMMA.16816.F32.BF16 R12, R8, R24, R12 ;  /* 0x00000018080c723c */ /* 0x010fde000004180c */
[----:B------:R-:W-:-:S08]  /*3e5f0*/  NOP ;  /* 0x0000000000007918 */ /* 0x000fd00000000000 */
[----:B------:R0:W-:Y:S04]  /*3e600*/  STL.64 [R1+0x170], R12 ;  /* 0x0001700c01007387 */ /* 0x0001e80000100a00 */
[----:B------:R1:W-:Y:S04]  /*3e610*/  STL.64 [R1+0x178], R14 ;  /* 0x0001780e01007387 */ /* 0x0003e80000100a00 */
[----:B0-----:R-:W4:Y:S04]  /*3e620*/  LDL.LU R12, [R1+0x370] ;  /* 0x00037000010c7983 */ /* 0x001f280000300800 */
[----:B------:R-:W4:Y:S04]  /*3e630*/  LDL.LU R13, [R1+0x374] ;  /* 0x00037400010d7983 */ /* 0x000f280000300800 */
[----:B-1----:R-:W2:Y:S04]  /*3e640*/  LDL.LU R14, [R1+0x378] ;  /* 0x00037800010e7983 */ /* 0x002ea80000300800 */
        /* <DEDUP_REMOVED lines=8> */
[----:B------:R-:W-:Y:S04]  /*3e6d0*/  STL.64 [R1+0x2730], R26 ;  /* 0x0027301a01007387 */ /* 0x000fe80000100a00 */
[----:B------:R0:W-:Y:S04]  /*3e6e0*/  STL.64 [R1+0x2728], R24 ;  /* 0x0027281801007387 */ /* 0x0001e80000100a00 */
[----:B0-----:R-:W3:Y:S04]  /*3e6f0*/  LDL.LU R24, [R1+0x3a0] ;  /* 0x0003a00001187983 */ /* 0x001ee80000300800 */
[----:B------:R-:W3:Y:S04]  /*3e700*/  LDL.LU R25, [R1+0x3a4] ;  /* 0x0003a40001197983 */ /* 0x000ee80000300800 */
[----:B------:R-:W3:Y:S04]  /*3e710*/  LDL.LU R26, [R1+0x3a8] ;  /* 0x0003a800011a7983 */ /* 0x000ee80000300800 */
[----:B------:R-:W3:Y:S04]  /*3e720*/  LDL.LU R27, [R1+0x3ac] ;  /* 0x0003ac00011b7983 */ /* 0x000ee80000300800 */
[----:B------:R-:W2:Y:S04]  /*3e730*/  LDL.LU.64 R6, [R1+0x2778] ;  /* 0x0027780001067983 */ /* 0x000ea80000300a00 */
[----:B------:R-:W2:Y:S04]  /*3e740*/  LDL.LU.64 R4, [R1+0x2770] ;  /* 0x0027700001047983 */ /* 0x000ea80000300a00 */
[----:B------:R-:W-:Y:S04]  /*3e750*/  STL.64 [R1+0x2720], R22 ;  /* 0x0027201601007387 */ /* 0x000fe80000100a00 */
[----:B------:R0:W-:Y:S04]  /*3e760*/  STL.64 [R1+0x2718], R20 ;  /* 0x0027181401007387 */ /* 0x0001e80000100a00 */
[----:B------:R-:W-:Y:S04]  /*3e770*/  STL.64 [R1+0x80], R8 ;  /* 0x0000800801007387 */ /* 0x000fe80000100a00 */
[----:B------:R-:W-:Y:S04]  /*3e780*/  STL.64 [R1+0x88], R10 ;  /* 0x0000880a01007387 */ /* 0x000fe80000100a00 */
[----:B------:R-:W1:Y:S04]  /*3e790*/  LDSM.16.MT88.4 R8, [R28+UR4+0x4080] ;  /* 0x004080041c08783b */ /* 0x000e680008004200 */
[----:B------:R-:W4:Y:S04]  /*3e7a0*/  LDL R3, [R1+0x474] ;  /* 0x0004740001037983 */ /* 0x000f280000100800 */
[----:B0-----:R-:W3:Y:S04]  /*3e7b0*/  LDL.64 R20, [R1+0x140] ;  /* 0x0001400001147983 */ /* 0x001ee80000100a00 */
[----:B-1----:R-:W-:Y:S04]  /*3e7c0*/  STL.64 [R1+0x2608], R10 ;  /* 0x0026080a01007387 */ /* 0x002fe80000100a00 */
        /* <DEDUP_REMOVED lines=13> */
[----:B--2---:R-:W-:-:S15]  /*3e8a0*/  STL.64 [R1+0x26c0], R8 ;  /* 0x0026c00801007387 */ /* 0x004fde0000100a00 */
[----:B------:R-:W-:-:S01]  /*3e8b0*/  NOP ;  /* 0x0000000000007918 */ /* 0x000fc20000000000 */
[----:B------:R-:W-:Y:S04]  /*3e8c0*/  STL.64 [R1+0x150], R12 ;  /* 0x0001500c01007387 */ /* 0x000fe80000100a00 */
[----:B------:R0:W-:Y:S04]  /*3e8d0*/  STL.64 [R1+0x158], R14 ;  /* 0x0001580e01007387 */ /* 0x0001e80000100a00 */
[----:B0-----:R-:W2:Y:S04]  /*3e8e0*/  LDL.LU.64 R14, [R1+0x2768] ;  /* 0x00276800010e7983 */ /* 0x001ea80000300a00 */
[----:B------:R-:W2:Y:S01]  /*3e8f0*/  LDL.LU.64 R12, [R1+0x2760] ;  /* 0x00276000010c7983 */ /* 0x000ea20000300a00 */
[----:B------:R-:W-:-:S02]  /*3e900*/  IMAD.MOV.U32 R8, RZ, RZ, R2 ;  /* 0x000000ffff087224 */ /* 0x000fc400078e0002 */
[----:B------:R-:W-:Y:S02]  /*3e910*/  IMAD.MOV.U32 R9, RZ, RZ, R0 ;  /* 0x000000ffff097224 */ /* 0x000fe400078e0000 */
[----:B---3--:R-:W-:Y:S02]  /*3e920*/  IMAD.MOV.U32 R11, RZ, RZ, R20 ;  /* 0x000000ffff0b7224 */ /* 0x008fe400078e0014 */
[----:B------:R-:W-:Y:S02]  /*3e930*/  IMAD.MOV.U32 R10, RZ, RZ, R21 ;  /* 0x000000ffff0a7224 */ /* 0x000fe400078e0015 */
[----:B------:R-:W-:Y:S02]  /*3e940*/  IMAD.MOV.U32 R2, RZ, RZ, R16 ;  /* 0x000000ffff027224 */ /* 0x000fe400078e0010 */
[----:B------:R-:W-:Y:S02]  /*3e950*/  IMAD.MOV.U32 R0, RZ, RZ, R17 ;  /* 0x000000ffff007224 */ /* 0x000fe400078e0011 */
[----:B------:R-:W3:Y:S01]  /*3e960*/  LDL.LU.64 R16, [R1+0x2758] ;  /* 0x0027580001107983 */ /* 0x000ee20000300a00 */
[C---:B--2---:R-:W-:Y:S06]  /*3e970*/  HMMA.16816.F32.BF16 R12, R4.reuse, R20, R12 ;  /* 0x00000014040c723c */ /* 0x044fec000004180c */
[----:B------:R-:W-:-:S15]  /*3e980*/  HMMA.16816.F32.BF16 R20, R4, R8, R24 ;  /* 0x000000080414723c */ /* 0x000fde0000041818 */
[----:B------:R-:W-:-:S02]  /*3e990*/  NOP ;  /* 0x0000000000007918 */ /* 0x000fc40000000000 */
[----:B------:R0:W-:Y:S04]  /*3e9a0*/  STL.64 [R1+0xe0], R12 ;  /* 0x0000e00c01007387 */ /* 0x0001e80000100a00 */
[----:B------:R-:W-:Y:S04]  /*3e9b0*/  STL.64 [R1+0xe8], R14 ;  /* 0x0000e80e01007387 */ /* 0x000fe80000100a00 */
[----:B0-----:R-:W2:Y:S04]  /*3e9c0*/  LDL.LU.64 R12, [R1+0x2750] ;  /* 0x00275000010c7983 */ /* 0x001ea80000300a00 */
[----:B------:R-:W-:Y:S04]  /*3e9d0*/  STL.64 [R1+0x26d8], R8 ;  /* 0x0026d80801007387 */ /* 0x000fe80000100a00 */
[----:B------:R-:W-:Y:S04]  /*3e9e0*/  STL.64 [R1+0xd0], R20 ;  /* 0x0000d01401007387 */ /* 0x000fe80000100a00 */
[----:B------:R-:W-:Y:S04]  /*3e9f0*/  STL.64 [R1+0xd8], R22 ;  /* 0x0000d81601007387 */ /* 0x000fe80000100a00 */
[----:B------:R-:W4:Y:S04]  /*3ea00*/  LDL.LU.64 R24, [R1+0xf0] ;  /* 0x0000f00001187983 */ /* 0x000f280000300a00 */
[----:B----4-:R0:W-:Y:S04]  /*3ea10*/  STL.64 [R1+0x2748], R24 ;  /* 0x0027481801007387 */ /* 0x0101e80000100a00 */
[----:B0-----:R-:W3:Y:S04]  /*3ea20*/  LDL.LU R24, [R1+0x3f0] ;  /* 0x0003f00001187983 */ /* 0x001ee80000300800 */
[----:B------:R-:W3:Y:S04]  /*3ea30*/  LDL.LU R25, [R1+0x3f4] ;  /* 0x0003f40001197983 */ /* 0x000ee80000300800 */
[----:B------:R-:W3:Y:S04]  /*3ea40*/  LDL.LU R26, [R1+0x3f8] ;  /* 0x0003f800011a7983 */ /* 0x000ee80000300800 */
[----:B------:R-:W3:Y:S04]  /*3ea50*/  LDL.LU R27, [R1+0x3fc] ;  /* 0x0003fc00011b7983 */ /* 0x000ee80000300800 */
[----:B------:R-:W4:Y:S04]  /*3ea60*/  LDL.LU R20, [R1+0x450] ;  /* 0x0004500001147983 */ /* 0x000f280000300800 */
[----:B------:R-:W4:Y:S04]  /*3ea70*/  LDL.LU R21, [R1+0x454] ;  /* 0x0004540001157983 */ /* 0x000f280000300800 */
[----:B------:R-:W2:Y:S04]  /*3ea80*/  LDL.LU R22, [R1+0x458] ;  /* 0x0004580001167983 */ /* 0x000ea80000300800 */
[----:B------:R-:W2:Y:S01]  /*3ea90*/  LDL.LU R23, [R1+0x45c] ;  /* 0x00045c0001177983 */ /* 0x000ea20000300800 */
[----:B------:R-:W-:-:S02]  /*3eaa0*/  IMAD.MOV.U32 R8, RZ, RZ, R11 ;  /* 0x000000ffff087224 */ /* 0x000fc400078e000b */
[----:B------:R-:W-:Y:S01]  /*3eab0*/  IMAD.MOV.U32 R9, RZ, RZ, R10 ;  /* 0x000000ffff097224 */ /* 0x000fe200078e000a */
[----:B--2---:R-:W-:Y:S04]  /*3eac0*/  STL.64 [R1+0x2740], R22 ;  /* 0x0027401601007387 */ /* 0x004fe80000100a00 */
[----:B----4-:R0:W-:Y:S04]  /*3ead0*/  STL.64 [R1+0x2738], R20 ;  /* 0x0027381401007387 */ /* 0x0101e80000100a00 */
[----:B0-----:R-:W2:Y:S04]  /*3eae0*/  LDL.LU R20, [R1+0x420] ;  /* 0x0004200001147983 */ /* 0x001ea80000300800 */
[----:B------:R-:W2:Y:S04]  /*3eaf0*/  LDL.LU R21, [R1+0x424] ;  /* 0x0004240001157983 */ /* 0x000ea80000300800 */
[----:B------:R-:W2:Y:S04]  /*3eb00*/  LDL.LU R22, [R1+0x428] ;  /* 0x0004280001167983 */ /* 0x000ea80000300800 */
[----:B------:R-:W2:Y:S04]  /*3eb10*/  LDL.LU R23, [R1+0x42c] ;  /* 0x00042c0001177983 */ /* 0x000ea80000300800 */
[----:B------:R0:W-:Y:S04]  /*3eb20*/  STL.64 [R1+0x26f0], R8 ;  /* 0x0026f00801007387 */ /* 0x0001e80000100a00 */
[----:B0-----:R-:W4:Y:S04]  /*3eb30*/  LDL.LU R8, [R1+0x3d0] ;  /* 0x0003d00001087983 */ /* 0x001f280000300800 */
[----:B------:R-:W4:Y:S04]  /*3eb40*/  LDL.LU R9, [R1+0x3d4] ;  /* 0x0003d40001097983 */ /* 0x000f280000300800 */
[----:B------:R-:W4:Y:S04]  /*3eb50*/  LDL.LU R10, [R1+0x3d8] ;  /* 0x0003d800010a7983 */ /* 0x000f280000300800 */
[----:B------:R-:W4:Y:S01]  /*3eb60*/  LDL.LU R11, [R1+0x3dc] ;  /* 0x0003dc00010b7983 */ /* 0x000f220000300800 */
[C---:B---3--:R-:W-:Y:S06]  /*3eb70*/  HMMA.16816.F32.BF16 R24, R4.reuse, R16, R24 ;  /* 0x000000100418723c */ /* 0x048fec0000041818 */
[----:B----4-:R-:W-:-:S15]  /*3eb80*/  HMMA.16816.F32.BF16 R8, R4, R12, R8 ;  /* 0x0000000c0408723c */ /* 0x010fde0000041808 */
[----:B------:R-:W-:-:S08]  /*3eb90*/  NOP ;  /* 0x0000000000007918 */ /* 0x000fd00000000000 */
[----:B------:R-:W-:Y:S04]  /*3eba0*/  STL.64 [R1+0x1e0], R8 ;  /* 0x0001e00801007387 */ /* 0x000fe80000100a00 */
[----:B------:R0:W-:Y:S02]  /*3ebb0*/  STL.64 [R1+0x1e8], R10 ;  /* 0x0001e80a01007387 */ /* 0x0001e40000100a00 */
[----:B0-----:R-:W-:Y:S02]  /*3ebc0*/  IMAD.MOV.U32 R11, RZ, RZ, R12 ;  /* 0x000000ffff0b7224 */ /* 0x001fe400078e000c */
[----:B------:R-:W-:Y:S01]  /*3ebd0*/  IMAD.MOV.U32 R10, RZ, RZ, R13 ;  /* 0x000000ffff0a7224 */ /* 0x000fe200078e000d */
[----:B------:R-:W3:Y:S04]  /*3ebe0*/  LDL.LU R12, [R1+0x440] ;  /* 0x00044000010c7983 */ /* 0x000ee80000300800 */
[----:B------:R-:W3:Y:S04]  /*3ebf0*/  LDL.LU R13, [R1+0x444] ;  /* 0x00044400010d7983 */ /* 0x000ee80000300800 */
[----:B------:R-:W3:Y:S04]  /*3ec00*/  LDL.LU R14, [R1+0x448] ;  /* 0x00044800010e7983 */ /* 0x000ee80000300800 */
[----:B------:R-:W3:Y:S04]  /*3ec10*/  LDL.LU R15, [R1+0x44c] ;  /* 0x00044c00010f7983 */ /* 0x000ee80000300800 */
[----:B------:R0:W-:Y:S04]  /*3ec20*/  STL.64 [R1+0x1d0], R24 ;  /* 0x0001d01801007387 */ /* 0x0001e80000100a00 */
[----:B------:R-:W-:Y:S04]  /*3ec30*/  STL.64 [R1+0x1d8], R26 ;  /* 0x0001d81a01007387 */ /* 0x000fe80000100a00 */
[----:B0-----:R-:W2:Y:S04]  /*3ec40*/  LDL.LU.64 R24, [R1+0x2748] ;  /* 0x0027480001187983 */ /* 0x001ea80000300a00 */
[----:B------:R0:W-:Y:S04]  /*3ec50*/  STL.64 [R1+0x26d0], R16 ;  /* 0x0026d01001007387 */ /* 0x0001e80000100a00 */
[----:B0-----:R-:W4:Y:S04]  /*3ec60*/  LDL.LU R16, [R1+0x4d0] ;  /* 0x0004d00001107983 */ /* 0x001f280000300800 */
[----:B------:R-:W4:Y:S04]  /*3ec70*/  LDL.LU R17, [R1+0x4d4] ;  /* 0x0004d40001117983 */ /* 0x000f280000300800 */
[----:B------:R-:W3:Y:S04]  /*3ec80*/  LDL.LU R18, [R1+0x4d8] ;  /* 0x0004d80001127983 */ /* 0x000ee80000300800 */
[----:B------:R-:W3:Y:S04]  /*3ec90*/  LDL.LU R19, [R1+0x4dc] ;  /* 0x0004dc0001137983 */ /* 0x000ee80000300800 */
[----:B---3--:R-:W-:Y:S04]  /*3eca0*/  STL.64 [R1+0x26e8], R18 ;  /* 0x0026e81201007387 */ /* 0x008fe80000100a00 */
[----:B----4-:R0:W-:Y:S04]  /*3ecb0*/  STL.64 [R1+0x26e0], R16 ;  /* 0x0026e01001007387 */ /* 0x0101e80000100a00 */
[----:B0-----:R-:W3:Y:S04]  /*3ecc0*/  LDL.LU R16, [R1+0x4b0] ;  /* 0x0004b00001107983 */ /* 0x001ee80000300800 */
[----:B------:R-:W3:Y:S04]  /*3ecd0*/  LDL.LU R17, [R1+0x4b4] ;  /* 0x0004b40001117983 */ /* 0x000ee80000300800 */
[----:B------:R-:W4:Y:S04]  /*3ece0*/  LDL.LU R18, [R1+0x4b8] ;  /* 0x0004b80001127983 */ /* 0x000f280000300800 */
[----:B------:R-:W4:Y:S01]  /*3ecf0*/  LDL.LU R19, [R1+0x4bc] ;  /* 0x0004bc0001137983 */ /* 0x000f220000300800 */
[----:B--2---:R-:W-:Y:S01]  /*3ed00*/  HMMA.16816.F32.BF16 R20, R4, R24, R20 ;  /* 0x000000180414723c */ /* 0x004fe20000041814 */
[----:B------:R-:W-:-:S02]  /*3ed10*/  IMAD.MOV.U32 R8, RZ, RZ, R2 ;  /* 0x000000ffff087224 */ /* 0x000fc400078e0002 */
[----:B------:R-:W-:-:S03]  /*3ed20*/  IMAD.MOV.U32 R9, RZ, RZ, R0 ;  /* 0x000000ffff097224 */ /* 0x000fc600078e0000 */
[----:B------:R-:W-:Y:S01]  /*3ed30*/  IMAD.MOV.U32 R2, RZ, RZ, R24 ;  /* 0x000000ffff027224 */ /* 0x000fe200078e0018 */
[----:B------:R-:W-:Y:S01]  /*3ed40*/  MOV R0, R25 ;  /* 0x0000001900007202 */ /* 0x000fe20000000f00 */
[----:B----4-:R-:W-:Y:S04]  /*3ed50*/  STL.64 [R1+0x2700], R18 ;  /* 0x0027001201007387 */ /* 0x010fe80000100a00 */
[----:B---3--:R0:W-:Y:S04]  /*3ed60*/  STL.64 [R1+0x26f8], R16 ;  /* 0x0026f81001007387 */ /* 0x0081e80000100a00 */
[----:B0-----:R-:W2:Y:S04]  /*3ed70*/  LDL.LU R16, [R1+0x480] ;  /* 0x0004800001107983 */ /* 0x001ea80000300800 */
[----:B------:R-:W2:Y:S04]  /*3ed80*/  LDL.LU R17, [R1+0x484] ;  /* 0x0004840001117983 */ /* 0x000ea80000300800 */
[----:B------:R-:W2:Y:S04]  /*3ed90*/  LDL.LU R18, [R1+0x488] ;  /* 0x0004880001127983 */ /* 0x000ea80000300800 */
[----:B------:R-:W2:Y:S04]  /*3eda0*/  LDL.LU R19, [R1+0x48c] ;  /* 0x00048c0001137983 */ /* 0x000ea80000300800 */
[----:B------:R-:W-:Y:S04]  /*3edb0*/  STL.64 [R1+0x1c0], R20 ;  /* 0x0001c01401007387 */ /* 0x000fe80000100a00 */
[----:B------:R0:W-:Y:S04]  /*3edc0*/  STL.64 [R1+0x1c8], R22 ;  /* 0x0001c81601007387 */ /* 0x0001e80000100a00 */
[----:B0-----:R-:W3:Y:S04]  /*3edd0*/  LDL.LU.64 R22, [R1+0x2740] ;  /* 0x0027400001167983 */ /* 0x001ee80000300a00 */
[----:B------:R-:W3:Y:S04]  /*3ede0*/  LDL.LU.64 R20, [R1+0x2738] ;  /* 0x0027380001147983 */ /* 0x000ee80000300a00 */
[----:B------:R-:W4:Y:S04]  /*3edf0*/  LDL.LU.64 R26, [R1+0x2730] ;  /* 0x00273000011a7983 */ /* 0x000f280000300a00 */
[----:B------:R-:W3:Y:S02]  /*3ee00*/  LDL.LU.64 R24, [R1+0x2728] ;  /* 0x0027280001187983 */ /* 0x000ee40000300a00 */
[----:B---3--:R-:W-:-:S15]  /*3ee10*/  HMMA.16816.F32.BF16 R20, R4, R24, R20 ;  /* 0x000000180414723c */ /* 0x008fde0000041814 */
[----:B------:R-:W-:-:S08]  /*3ee20*/  NOP ;  /* 0x0000000000007918 */ /* 0x000fd00000000000 */
[----:B------:R-:W-:Y:S04]  /*3ee30*/  STL.64 [R1+0x1b0], R20 ;  /* 0x0001b01401007387 */ /* 0x000fe80000100a00 */
[----:B------:R0:W-:Y:S04]  /*3ee40*/  STL.64 [R1+0x1b8], R22 ;  /* 0x0001b81601007387 */ /* 0x0001e80000100a00 */
[----:B0-----:R-:W3:Y:S04]  /*3ee50*/  LDL.LU.64 R22, [R1+0x2720] ;  /* 0x0027200001167983 */ /* 0x001ee80000300a00 */
[----:B------:R-:W2:Y:S04]  /*3ee60*/  LDL.LU.64 R20, [R1+0x2718] ;  /* 0x0027180001147983 */ /* 0x000ea80000300a00 */
[----:B----4-:R-:W-:Y:S04]  /*3ee70*/  STL.64 [R1+0x26a8], R26 ;  /* 0x0026a81a01007387 */ /* 0x010fe80000100a00 */
[----:B------:R0:W-:Y:S04]  /*3ee80*/  STL.64 [R1+0x26a0], R24 ;  /* 0x0026a01801007387 */ /* 0x0001e80000100a00 */
[----:B0-----:R-:W4:Y:S04]  /*3ee90*/  LDL.LU R24, [R1+0x520] ;  /* 0x0005200001187983 */ /* 0x001f280000300800 */
[----:B------:R-:W4:Y:S04]  /*3eea0*/  LDL.LU R25, [R1+0x524] ;  /* 0x0005240001197983 */ /* 0x000f280000300800 */
[----:B------:R-:W4:Y:S04]  /*3eeb0*/  LDL.LU R26, [R1+0x528] ;  /* 0x00052800011a7983 */ /* 0x000f280000300800 */
[----:B------:R-:W4:Y:S01]  /*3eec0*/  LDL.LU R27, [R1+0x52c] ;  /* 0x00052c00011b7983 */ /* 0x000f220000300800 */
[----:B--2---:R-:W-:Y:S03]  /*3eed0*/  HMMA.16816.F32.BF16 R4, R4, R20, R12 ;  /* 0x000000140404723c */ /* 0x004fe6000004180c */
[----:B------:R-:W2:Y:S04]  /*3eee0*/  LDL.LU.64 R14, [R1+0x2710] ;  /* 0x00271000010e7983 */ /* 0x000ea80000300a00 */
[----:B------:R-:W2:-:S15]  /*3eef0*/  LDL.LU.64 R12, [R1+0x2708] ;  /* 0x00270800010c7983 */ /* 0x000e9e0000300a00 */
[----:B------:R-:W-:-:S01]  /*3ef00*/  NOP ;  /* 0x0000000000007918 */ /* 0x000fc20000000000 */
[----:B------:R0:W-:Y:S02]  /*3ef10*/  STL.64 [R1+0xc0], R4 ;  /* 0x0000c00401007387 */ /* 0x0001e40000100a00 */
[----:B0-----:R-:W-:Y:S02]  /*3ef20*/  IMAD.MOV.U32 R4, RZ, RZ, R11 ;  /* 0x000000ffff047224 */ /* 0x001fe400078e000b */
[----:B------:R-:W-:Y:S01]  /*3ef30*/  IMAD.MOV.U32 R5, RZ, RZ, R10 ;  /* 0x000000ffff057224 */ /* 0x000fe200078e000a */
[----:B------:R-:W-:Y:S04]  /*3ef40*/  STL.64 [R1+0xc8], R6 ;  /* 0x0000c80601007387 */ /* 0x000fe80000100a00 */
[----:B---3--:R-:W-:Y:S04]  /*3ef50*/  STL.64 [R1+0x2698], R22 ;  /* 0x0026981601007387 */ /* 0x008fe80000100a00 */
        /* <DEDUP_REMOVED lines=24> */
[----:B0-----:R-:W4:Y:S04]  /*3f0e0*/  LDL.LU.64 R10, [R1+0x26c8] ;  /* 0x0026c800010a7983 */ /* 0x001f280000300a00 */
[----:B------:R-:W4:Y:S02]  /*3f0f0*/  LDL.LU.64 R8, [R1+0x26c0] ;  /* 0x0026c00001087983 */ /* 0x000f240000300a00 */
[----:B----4-:R-:W-:Y:S02]  /*3f100*/  HMMA.16816.F32.BF16 R4, R12, R4, R8 ;  /* 0x000000040c04723c */ /* 0x010fe40000041808 */
[----:B------:R-:W2:Y:S04]  /*3f110*/  LDL.LU.64 R10, [R1+0x26b8] ;  /* 0x0026b800010a7983 */ /* 0x000ea80000300a00 */
[----:B------:R-:W2:-:S15]  /*3f120*/  LDL.LU.64 R8, [R1+0x26b0] ;  /* 0x0026b00001087983 */ /* 0x000e9e0000300a00 */
[----:B------:R-:W-:-:S02]  /*3f130*/  NOP ;  /* 0x0000000000007918 */ /* 0x000fc40000000000 */
[----:B------:R-:W-:Y:S04]  /*3f140*/  STL.64 [R1+0x40], R4 ;  /* 0x0000400401007387 */ /* 0x000fe80000100a00 */
[----:B------:R-:W-:Y:S04]  /*3f150*/  STL.64 [R1+0x48], R6 ;  /* 0x0000480601007387 */ /* 0x000fe80000100a00 */
[----:B------:R-:W0:Y:S01]  /*3f160*/  LDSM.16.MT88.4 R4, [R3+UR4+0x5000] ;  /* 0x005000040304783b */ /* 0x000e220008004200 */
[----:B--2---:R-:W-:Y:S03]  /*3f170*/  HMMA.16816.F32.BF16 R8, R12, R16, R8 ;  /* 0x000000100c08723c */ /* 0x004fe60000041808 */
[----:B------:R-:W2:-:S15]  /*3f180*/  LDL.LU R16, [R1+0x540] ;  /* 0x0005400001107983 */ /* 0x000e9e0000300800 */
[----:B------:R-:W-:-:S05]  /*3f190*/  NOP ;  /* 0x0000000000007918 */ /* 0x000fca0000000000 */
[----:B------:R1:W-:Y:S04]  /*3f1a0*/  STL.64 [R1+0x30], R8 ;  /* 0x0000300801007387 */ /* 0x0003e80000100a00 */
[----:B------:R4:W-:Y:S04]  /*3f1b0*/  STL.64 [R1+0x38], R10 ;  /* 0x0000380a01007387 */ /* 0x0009e80000100a00 */
[----:B------:R-:W2:Y:S04]  /*3f1c0*/  LDL.LU R17, [R1+0x544] ;  /* 0x0005440001117983 */ /* 0x000ea80000300800 */
[----:B------:R-:W2:Y:S04]  /*3f1d0*/  LDL.LU R18, [R1+0x548] ;  /* 0x0005480001127983 */ /* 0x000ea80000300800 */
[----:B------:R-:W2:Y:S04]  /*3f1e0*/  LDL.LU R19, [R1+0x54c] ;  /* 0x00054c0001137983 */ /* 0x000ea80000300800 */
[----:B-1----:R-:W3:Y:S04]  /*3f1f0*/  LDL.LU R8, [R1+0x5a0] ;  /* 0x0005a00001087983 */ /* 0x002ee80000300800 */
[----:B------:R-:W3:Y:S04]  /*3f200*/  LDL.LU R9, [R1+0x5a4] ;  /* 0x0005a40001097983 */ /* 0x000ee80000300800 */
[----:B----4-:R-:W4:Y:S04]  /*3f210*/  LDL.LU R10, [R1+0x5a8] ;  /* 0x0005a800010a7983 */ /* 0x010f280000300800 */
[----:B------:R-:W4:Y:S04]  /*3f220*/  LDL.LU R11, [R1+0x5ac] ;  /* 0x0005ac00010b7983 */ /* 0x000f280000300800 */
[----:B----4-:R-:W-:Y:S04]  /*3f230*/  STL.64 [R1+0x2660], R10 ;  /* 0x0026600a01007387 */ /* 0x010fe80000100a00 */
[----:B---3--:R1:W-:Y:S04]  /*3f240*/  STL.64 [R1+0x2658], R8 ;  /* 0x0026580801007387 */ /* 0x0083e80000100a00 */
[----:B-1----:R-:W3:Y:S04]  /*3f250*/  LDL.LU.64 R8, [R1+0x140] ;  /* 0x0001400001087983 */ /* 0x002ee80000300a00 */
[----:B---3--:R1:W-:Y:S04]  /*3f260*/  STL.64 [R1+0x2670], R8 ;  /* 0x0026700801007387 */ /* 0x0083e80000100a00 */
[----:B-1----:R-:W3:Y:S04]  /*3f270*/  LDL.LU.64 R8, [R1+0x110] ;  /* 0x0001100001087983 */ /* 0x002ee80000300a00 */
[----:B0-----:R-:W-:Y:S04]  /*3f280*/  STL.64 [R1+0x2578], R6 ;  /* 0x0025780601007387 */ /* 0x001fe80000100a00 */
[----:B------:R0:W-:Y:S02]  /*3f290*/  STL.64 [R1+0x2570], R4 ;  /* 0x0025700401007387 */ /* 0x0001e40000100a00 */
[----:B0-----:R-:W-:-:S02]  /*3f2a0*/  IMAD.MOV.U32 R4, RZ, RZ, R2 ;  /* 0x000000ffff047224 */ /* 0x001fc400078e0002 */
[----:B------:R-:W-:-:S07]  /*3f2b0*/  IMAD.MOV.U32 R5, RZ, RZ, R0 ;  /* 0x000000ffff057224 */ /* 0x000fce00078e0000 */
[----:B------:R-:W-:-:S15]  /*3f2c0*/  HMMA.16816.F32.BF16 R24, R12, R4, R24 ;  /* 0x000000040c18723c */ /* 0x000fde0000041818 */
[----:B------:R-:W-:-:S08]  /*3f2d0*/  NOP ;  /* 0x0000000000007918 */ /* 0x000fd00000000000 */
[----:B------:R-:W-:Y:S04]  /*3f2e0*/  STL.64 [R1+0x20], R24 ;  /* 0x0000201801007387 */ /* 0x000fe80000100a00 */
[----:B------:R0:W-:Y:S04]  /*3f2f0*/  STL.64 [R1+0x28], R26 ;  /* 0x0000281a01007387 */ /* 0x0001e80000100a00 */
[----:B0-----:R-:W4:Y:S04]  /*3f300*/  LDL.LU.64 R26, [R1+0x26a8] ;  /* 0x0026a800011a7983 */ /* 0x001f280000300a00 */
[----:B------:R-:W2:Y:S04]  /*3f310*/  LDL.LU.64 R24, [R1+0x26a0] ;  /* 0x0026a00001187983 */ /* 0x000ea80000300a00 */
[----:B------:R0:W-:Y:S04]  /*3f320*/  STL.64 [R1+0x2678], R4 ;  /* 0x0026780401007387 */ /* 0x0001e80000100a00 */
[----:B0-----:R-:W3:Y:S04]  /*3f330*/  LDL.LU R4, [R1+0x560] ;  /* 0x0005600001047983 */ /* 0x001ee80000300800 */
[----:B------:R-:W3:Y:S04]  /*3f340*/  LDL.LU R5, [R1+0x564] ;  /* 0x0005640001057983 */ /* 0x000ee80000300800 */
[----:B------:R-:W3:Y:S04]  /*3f350*/  LDL.LU R6, [R1+0x568] ;  /* 0x0005680001067983 */ /* 0x000ee80000300800 */
[----:B------:R-:W3:Y:S01]  /*3f360*/  LDL.LU R7, [R1+0x56c] ;  /* 0x00056c0001077983 */ /* 0x000ee20000300800 */
[----:B--2---:R-:W-:-:S15]  /*3f370*/  HMMA.16816.F32.BF16 R20, R12, R24, R20 ;  /* 0x000000180c14723c */ /* 0x004fde0000041814 */
[----:B------:R-:W-:-:S08]  /*3f380*/  NOP ;  /* 0x0000000000007918 */ /* 0x000fd00000000000 */
[----:B------:R-:W-:Y:S04]  /*3f390*/  STL.64 [R1+0x10], R20 ;  /* 0x0000101401007387 */ /* 0x000fe80000100a00 */
[----:B------:R0:W-:Y:S04]  /*3f3a0*/  STL.64 [R1+0x18], R22 ;  /* 0x0000181601007387 */ /* 0x0001e80000100a00 */
[----:B0-----:R-:W2:Y:S04]  /*3f3b0*/  LDL.LU.64 R22, [R1+0x2698] ;  /* 0x0026980001167983 */ /* 0x001ea80000300a00 */
[----:B------:R-:W3:Y:S04]  /*3f3c0*/  LDL.LU.64 R20, [R1+0x2690] ;  /* 0x0026900001147983 */ /* 0x000ee80000300a00 */
[----:B----4-:R-:W-:Y:S04]  /*3f3d0*/  STL.64 [R1+0x2628], R26 ;  /* 0x0026281a01007387 */ /* 0x010fe80000100a00 */
[----:B------:R0:W-:Y:S04]  /*3f3e0*/  STL.64 [R1+0x2620], R24 ;  /* 0x0026201801007387 */ /* 0x0001e80000100a00 */
[----:B0-----:R-:W4:Y:S04]  /*3f3f0*/  LDL.LU.64 R24, [R1+0x120] ;  /* 0x0001200001187983 */ /* 0x001f280000300a00 */
[----:B----4-:R0:W-:Y:S04]  /*3f400*/  STL.64 [R1+0x2650], R24 ;  /* 0x0026501801007387 */ /* 0x0101e80000100a00 */
[----:B0-----:R-:W4:Y:S01]  /*3f410*/  LDL.LU.64 R24, [R1+0x130] ;  /* 0x0001300001187983 */ /* 0x001f220000300a00 */
[----:B---3--:R-:W-:Y:S03]  /*3f420*/  HMMA.16816.F32.BF16 R12, R12, R20, R16 ;  /* 0x000000140c0c723c */ /* 0x008fe60000041810 */
[----:B----4-:R0:W-:Y:S04]  /*3f430*/  STL.64 [R1+0x2668], R24 ;  /* 0x0026681801007387 */ /* 0x0101e80000100a00 */
[----:B0-----:R-:W3:Y:S04]  /*3f440*/  LDL.LU R24, [R1+0x580] ;  /* 0x0005800001187983 */ /* 0x001ee80000300800 */
[----:B------:R-:W3:Y:S04]  /*3f450*/  LDL.LU R25, [R1+0x584] ;  /* 0x0005840001197983 */ /* 0x000ee80000300800 */
[----:B------:R-:W3:Y:S04]  /*3f460*/  LDL.LU R26, [R1+0x588] ;  /* 0x00058800011a7983 */ /* 0x000ee80000300800 */
[----:B------:R-:W3:Y:S04]  /*3f470*/  LDL.LU R27, [R1+0x58c] ;  /* 0x00058c00011b7983 */ /* 0x000ee80000300800 */
[----:B------:R-:W4:Y:S04]  /*3f480*/  LDL.LU.64 R18, [R1+0x2688] ;  /* 0x0026880001127983 */ /* 0x000f280000300a00 */
[----:B------:R-:W4:Y:S04]  /*3f490*/  LDL.LU.64 R16, [R1+0x2680] ;  /* 0x0026800001107983 */ /* 0x000f280000300a00 */
[----:B------:R-:W-:Y:S04]  /*3f4a0*/  STL.64 [R1], R12 ;  /* 0x0000000c01007387 */ /* 0x000fe80000100a00 */
[----:B------:R0:W-:Y:S04]  /*3f4b0*/  STL.64 [R1+0x8], R14 ;  /* 0x0000080e01007387 */ /* 0x0001e80000100a00 */
[----:B0-----:R-:W2:Y:S04]  /*3f4c0*/  LDL R15, [R1+0x474] ;  /* 0x00047400010f7983 */ /* 0x001ea80000100800 */
[----:B--2---:R0:W-:Y:S04]  /*3f4d0*/  STL [R1+0x2638], R15 ;  /* 0x0026380f01007387 */ /* 0x0041e80000100800 */
[----:B------:R-:W2:Y:S04]  /*3f4e0*/  LDL.LU R12, [R1+0x5e0] ;  /* 0x0005e000010c7983 */ /* 0x000ea80000300800 */
[----:B------:R-:W2:Y:S04]  /*3f4f0*/  LDL.LU R13, [R1+0x5e4] ;  /* 0x0005e400010d7983 */ /* 0x000ea80000300800 */
[----:B------:R-:W3:Y:S04]  /*3f500*/  LDL.LU R14, [R1+0x5e8] ;  /* 0x0005e800010e7983 */ /* 0x000ee80000300800 */
[----:B0-----:R-:W3:Y:S01]  /*3f510*/  LDL.LU R15, [R1+0x5ec] ;  /* 0x0005ec00010f7983 */ /* 0x001ee20000300800 */
[----:B----4-:R-:W-:Y:S03]  /*3f520*/  HMMA.16816.F32.BF16 R4, R16, R8, R4 ;  /* 0x000000081004723c */ /* 0x010fe60000041804 */
        /* <DEDUP_REMOVED lines=18> */
[----:B------:R0:W-:Y:S04]  /*3f650*/  STL.64 [R1+0x280], R24 ;  /* 0x0002801801007387 */ /* 0x0001e80000100a00 */
[----:B------:R-:W-:Y:S04]  /*3f660*/  STL.64 [R1+0x288], R26 ;  /* 0x0002881a01007387 */ /* 0x000fe80000100a00 */
        /* <DEDUP_REMOVED lines=17> */
[----:B------:R-:W-:Y:S01]  /*3f780*/  IMAD.MOV.U32 R10, RZ, RZ, R25 ;  /* 0x000000ffff0a7224 */ /* 0x000fe200078e0019 */
[----:B------:R-:W4:Y:S04]  /*3f790*/  LDL.LU R24, [R1+0x610] ;  /* 0x0006100001187983 */ /* 0x000f280000300800 */
[----:B------:R-:W4:Y:S04]  /*3f7a0*/  LDL.LU R25, [R1+0x614] ;  /* 0x0006140001197983 */ /* 0x000f280000300800 */
[----:B------:R-:W4:Y:S04]  /*3f7b0*/  LDL.LU R26, [R1+0x618] ;  /* 0x00061800011a7983 */ /* 0x000f280000300800 */
[----:B------:R-:W4:Y:S01]  /*3f7c0*/  LDL.LU R27, [R1+0x61c] ;  /* 0x00061c00011b7983 */ /* 0x000f220000300800 */
[----:B---3--:R-:W-:-:S15]  /*3f7d0*/  HMMA.16816.F32.BF16 R12, R16, R20, R12 ;  /* 0x00000014100c723c */ /* 0x008fde000004180c */
[----:B------:R-:W-:-:S08]  /*3f7e0*/  NOP ;  /* 0x0000000000007918 */ /* 0x000fd00000000000 */
[----:B------:R-:W-:Y:S04]  /*3f7f0*/  STL.64 [R1+0x250], R12 ;  /* 0x0002500c01007387 */ /* 0x000fe80000100a00 */
[----:B------:R0:W-:Y:S04]  /*3f800*/  STL.64 [R1+0x258], R14 ;  /* 0x0002580e01007387 */ /* 0x0001e80000100a00 */
[----:B0-----:R-:W2:Y:S04]  /*3f810*/  LDL.LU R15, [R1+0x2638] ;  /* 0x00263800010f7983 */ /* 0x001ea80000300800 */
[----:B--2---:R-:W0:Y:S04]  /*3f820*/  LDSM.16.MT88.4 R12, [R15+UR4+0x5080] ;  /* 0x005080040f0c783b */ /* 0x004e280008004200 */
[----:B0-----:R-:W-:Y:S04]  /*3f830*/  STL.64 [R1+0x24f8], R14 ;  /* 0x0024f80e01007387 */ /* 0x001fe80000100a00 */
[----:B------:R0:W-:Y:S04]  /*3f840*/  STL.64 [R1+0x24f0], R12 ;  /* 0x0024f00c01007387 */ /* 0x0001e80000100a00 */
[----:B0-----:R-:W2:Y:S04]  /*3f850*/  LDL.LU R12, [R1+0x510] ;  /* 0x00051000010c7983 */ /* 0x001ea80000300800 */
[----:B------:R-:W2:Y:S04]  /*3f860*/  LDL.LU R13, [R1+0x514] ;  /* 0x00051400010d7983 */ /* 0x000ea80000300800 */
[----:B------:R-:W3:Y:S04]  /*3f870*/  LDL.LU R14, [R1+0x518] ;  /* 0x00051800010e7983 */ /* 0x000ee80000300800 */
[----:B------:R-:W3:Y:S01]  /*3f880*/  LDL.LU R15, [R1+0x51c] ;  /* 0x00051c00010f7983 */ /* 0x000ee20000300800 */
[----:B----4-:R-:W-:Y:S01]  /*3f890*/  HMMA.16816.F32.BF16 R24, R16, R4, R24 ;  /* 0x000000041018723c */ /* 0x010fe20000041818 */
[----:B------:R-:W-:-:S02]  /*3f8a0*/  IMAD.MOV.U32 R2, RZ, RZ, R20 ;  /* 0x000000ffff027224 */ /* 0x000fc400078e0014 */
[----:B------:R-:W-:Y:S01]  /*3f8b0*/  IMAD.MOV.U32 R3, RZ, RZ, R21 ;  /* 0x000000ffff037224 */ /* 0x000fe200078e0015 */
[----:B---3--:R-:W-:Y:S04]  /*3f8c0*/  STL.64 [R1+0x25a0], R14 ;  /* 0x0025a00e01007387 */ /* 0x008fe80000100a00 */
[----:B--2---:R0:W-:Y:S02]  /*3f8d0*/  STL.64 [R1+0x2598], R12 ;  /* 0x0025980c01007387 */ /* 0x0041e40000100a00 */
[----:B0-----:R-:W-:Y:S02]  /*3f8e0*/  IMAD.MOV.U32 R12, RZ, RZ, R11 ;  /* 0x000000ffff0c7224 */ /* 0x001fe400078e000b */
[----:B------:R-:W-:-:S05]  /*3f8f0*/  IMAD.MOV.U32 R13, RZ, RZ, R10 ;  /* 0x000000ffff0d7224 */ /* 0x000fca00078e000a */
[----:B------:R0:W-:Y:S02]  /*3f900*/  STL.64 [R1+0x25b0], R12 ;  /* 0x0025b00c01007387 */ /* 0x0001e40000100a00 */
[----:B0-----:R-:W-:Y:S01]  /*3f910*/  MOV R13, R8 ;  /* 0x00000008000d7202 */ /* 0x001fe20000000f00 */
[----:B------:R-:W-:Y:S01]  /*3f920*/  IMAD.MOV.U32 R12, RZ, RZ, R9 ;  /* 0x000000ffff0c7224 */ /* 0x000fe200078e0009 */
[----:B------:R-:W2:Y:S04]  /*3f930*/  LDL.LU R8, [R1+0x5d0] ;  /* 0x0005d00001087983 */ /* 0x000ea80000300800 */
[----:B------:R-:W2:Y:S04]  /*3f940*/  LDL.LU R9, [R1+0x5d4] ;  /* 0x0005d40001097983 */ /* 0x000ea80000300800 */
[----:B------:R-:W2:Y:S04]  /*3f950*/  LDL.LU R10, [R1+0x5d8] ;  /* 0x0005d800010a7983 */ /* 0x000ea80000300800 */
[----:B------:R-:W2:Y:S04]  /*3f960*/  LDL.LU R11, [R1+0x5dc] ;  /* 0x0005dc00010b7983 */ /* 0x000ea80000300800 */
[----:B------:R-:W3:Y:S04]  /*3f970*/  LDL.LU R20, [R1+0x600] ;  /* 0x0006000001147983 */ /* 0x000ee80000300800 */
[----:B------:R-:W3:Y:S04]  /*3f980*/  LDL.LU R21, [R1+0x604] ;  /* 0x0006040001157983 */ /* 0x000ee80000300800 */
[----:B------:R-:W3:Y:S04]  /*3f990*/  LDL.LU R22, [R1+0x608] ;  /* 0x0006080001167983 */ /* 0x000ee80000300800 */
[----:B------:R-:W3:Y:S04]  /*3f9a0*/  LDL.LU R23, [R1+0x60c] ;  /* 0x00060c0001177983 */ /* 0x000ee80000300800 */
[----:B------:R0:W-:Y:S02]  /*3f9b0*/  STL.64 [R1+0x25c8], R12 ;  /* 0x0025c80c01007387 */ /* 0x0001e40000100a00 */
[----:B0-----:R-:W-:-:S02]  /*3f9c0*/  IMAD.MOV.U32 R12, RZ, RZ, R28 ;  /* 0x000000ffff0c7224 */ /* 0x001fc400078e001c */
[----:B------:R-:W-:Y:S01]  /*3f9d0*/  IMAD.MOV.U32 R13, RZ, RZ, R0 ;  /* 0x000000ffff0d7224 */ /* 0x000fe200078e0000 */
[----:B------:R-:W4:Y:S04]  /*3f9e0*/  LDL.LU R28, [R1+0x2634] ;  /* 0x00263400011c7983 */ /* 0x000f280000300800 */
[----:B------:R-:W4:Y:S04]  /*3f9f0*/  LDL.LU R0, [R1+0x2630] ;  /* 0x0026300001007983 */ /* 0x000f280000300800 */
[----:B------:R-:W-:Y:S04]  /*3fa00*/  STL.64 [R1+0x25e0], R12 ;  /* 0x0025e00c01007387 */ /* 0x000fe80000100a00 */
[----:B------:R-:W-:Y:S04]  /*3fa10*/  STL.64 [R1+0x240], R24 ;  /* 0x0002401801007387 */ /* 0x000fe80000100a00 */
[----:B------:R0:W-:Y:S04]  /*3fa20*/  STL.64 [R1+0x248], R26 ;  /* 0x0002481a01007387 */ /* 0x0001e80000100a00 */
[----:B0-----:R-:W4:Y:S04]  /*3fa30*/  LDL.LU.64 R26, [R1+0x2628] ;  /* 0x00262800011a7983 */ /* 0x001f280000300a00 */
[----:B------:R-:W3:Y:S04]  /*3fa40*/  LDL.LU.64 R24, [R1+0x2620] ;  /* 0x0026200001187983 */ /* 0x000ee80000300a00 */
[----:B------:R0:W-:Y:S01]  /*3fa50*/  STL.64 [R1+0x25a8], R4 ;  /* 0x0025a80401007387 */ /* 0x0001e20000100a00 */
[----:B------:R-:W-:-:S02]  /*3fa60*/  IMAD.MOV.U32 R13, RZ, RZ, R6 ;  /* 0x000000ffff0d7224 */ /* 0x000fc400078e0006 */
[----:B------:R-:W-:Y:S01]  /*3fa70*/  IMAD.MOV.U32 R12, RZ, RZ, R7 ;  /* 0x000000ffff0c7224 */ /* 0x000fe200078e0007 */
        /* <DEDUP_REMOVED lines=26> */
[----:B------:R-:W4:Y:S02]  /*3fc20*/  LDL.LU.64 R20, [R1+0x2610] ;  /* 0x0026100001147983 */ /* 0x000f240000300a00 */
[----:B----4-:R-:W-:Y:S02]  /*3fc30*/  HMMA.16816.F32.BF16 R16, R16, R20, R8 ;  /* 0x000000141010723c */ /* 0x010fe40000041808 */
[----:B------:R-:W2:Y:S04]  /*3fc40*/  LDL.LU.64 R10, [R1+0x2608] ;  /* 0x00260800010a7983 */ /* 0x000ea80000300a00 */
[----:B------:R-:W2:-:S15]  /*3fc50*/  LDL.LU.64 R8, [R1+0x2600] ;  /* 0x0026000001087983 */ /* 0x000e9e0000300a00 */
[----:B------:R-:W-:-:S02]  /*3fc60*/  NOP ;  /* 0x0000000000007918 */ /* 0x000fc40000000000 */
[----:B------:R0:W-:Y:S04]  /*3fc70*/  STL.64 [R1+0x220], R16 ;  /* 0x0002201001007387 */ /* 0x0001e80000100a00 */
[----:B------:R-:W-:Y:S01]  /*3fc80*/  STL.64 [R1+0x228], R18 ;  /* 0x0002281201007387 */ /* 0x000fe20000100a00 */
[----:B0-----:R-:W-:Y:S02]  /*3fc90*/  IMAD.MOV.U32 R16, RZ, RZ, R2 ;  /* 0x000000ffff107224 */ /* 0x001fe400078e0002 */
[----:B------:R-:W-:Y:S01]  /*3fca0*/  IMAD.MOV.U32 R17, RZ, RZ, R3 ;  /* 0x000000ffff117224 */ /* 0x000fe200078e0003 */
[----:B------:R-:W4:Y:S04]  /*3fcb0*/  LDL.LU R2, [R1+0x25fc] ;  /* 0x0025fc0001027983 */ /* 0x000f280000300800 */
[----:B------:R-:W4:Y:S04]  /*3fcc0*/  LDL.LU R3, [R1+0x25f8] ;  /* 0x0025f80001037983 */ /* 0x000f280000300800 */
        /* <DEDUP_REMOVED lines=33> */
[----:B------:R-:W2:Y:S01]  /*3fee0*/  LDL.LU.64 R12, [R1+0x2598] ;  /* 0x00259800010c7983 */ /* 0x000ea20000300a00 */
[----:B---3--:R-:W-:Y:S03]  /*3fef0*/  HMMA.16816.F32.BF16 R16, R8, R16, R20 ;  /* 0x000000100810723c */ /* 0x008fe60000041814 */
[----:B------:R-:W3:Y:S04]  /*3ff00*/  LDL.LU R20, [R1+0x4f0] ;  /* 0x0004f00001147983 */ /* 0x000ee80000300800 */
[----:B----4-:R-:W-:-:S02]  /*3ff10*/  IMAD.MOV.U32 R22, RZ, RZ, R2 ;  /* 0x000000ffff167224 */ /* 0x010fc400078e0002 */
[----:B------:R-:W-:Y:S02]  /*3ff20*/  IMAD.MOV.U32 R21, RZ, RZ, R3 ;  /* 0x000000ffff157224 */ /* 0x000fe400078e0003 */
[----:B------:R-:W-:-:S12]  /*3ff30*/  IMAD.MOV.U32 R23, RZ, RZ, R0 ;  /* 0x000000ffff177224 */ /* 0x000fd800078e0000 */
[----:B------:R-:W-:Y:S04]  /*3ff40*/  STL.64 [R1+0x580], R16 ;  /* 0x0005801001007387 */ /* 0x000fe80000100a00 */
[----:B------:R-:W-:Y:S01]  /*3ff50*/  STL.64 [R1+0x588], R18 ;  /* 0x0005881201007387 */ /* 0x000fe20000100a00 */
[----:B--2---:R-:W-:-:S15]  /*3ff60*/  HMMA.16816.F32.BF16 R4, R8, R4, R12 ;  /* 0x000000040804723c */ /* 0x004fde000004180c */
[----:B------:R-:W-:-:S08]  /*3ff70*/  NOP ;  /* 0x0000000000007918 */ /* 0x000fd00000000000 */
[----:B------:R0:W-:Y:S01]  /*3ff80*/  STL [R1+0x570], R4 ;  /* 0x0005700401007387 */ /* 0x0001e20000100800 */
[----:B------:R-:W-:Y:S02]  /*3ff90*/  IMAD.MOV.U32 R2, RZ, RZ, R6 ;  /* 0x000000ffff027224 */ /* 0x000fe400078e0006 */
[----:B------:R-:W-:Y:S02]  /*3ffa0*/  IMAD.MOV.U32 R3, RZ, RZ, R5 ;  /* 0x000000ffff037224 */ /* 0x000fe400078e0005 */
[----:B------:R-:W-:Y:S01]  /*3ffb0*/  IMAD.MOV.U32 R0, RZ, RZ, R7 ;  /* 0x000000ffff007224 */ /* 0x000fe200078e0007 */
[----:B0-----:R-:W2:Y:S04]  /*3ffc0*/  LDL.LU R4, [R1+0x4a0] ;  /* 0x0004a00001047983 */ /* 0x001ea80000300800 */
[----:B------:R-:W2:Y:S04]  /*3ffd0*/  LDL.LU R5, [R1+0x4a4] ;  /* 0x0004a40001057983 */ /* 0x000ea80000300800 */
[----:B------:R-:W2:Y:S04]  /*3ffe0*/  LDL.LU R6, [R1+0x4a8] ;  /* 0x0004a80001067983 */ /* 0x000ea80000300800 */
[----:B------:R-:W2:Y:S04]  /*3fff0*/  LDL.LU R7, [R1+0x4ac] ;  /* 0x0004ac0001077983 */ /* 0x000ea80000300800 */
[----:B------:R0:W-:Y:S04]  /*40000*/  STL [R1+0x21dc], R2 ;  /* 0x0021dc0201007387 */ /* 0x0001e80000100800 */
[----:B0-----:R-:W4:Y:S04]  /*40010*/  LDL R2, [R1+0x17f0] ;  /* 0x0017f00001027983 */ /* 0x001f280000100800 */
[----:B------:R-:W-:Y:S04]  /*40020*/  STL [R1+0x21d8], R3 ;  /* 0x0021d80301007387 */ /* 0x000fe80000100800 */
[----:B----4-:R-:W0:Y:S04]  /*40030*/  LDSM.16.MT88.4 R16, [R2+UR4+0x5000] ;  /* 0x005000040210783b */ /* 0x010e280008004200 */
[----:B0-----:R0:W-:Y:S04]  /*40040*/  STL.64 [R1+0x2458], R18 ;  /* 0x0024581201007387 */ /* 0x0011e80000100a00 */
[----:B------:R-:W-:Y:S04]  /*40050*/  STL.64 [R1+0x2450], R16 ;  /* 0x0024501001007387 */ /* 0x000fe80000100a00 */
[----:B0-----:R-:W4:Y:S04]  /*40060*/  LDL R18, [R1+0x108] ;  /* 0x0001080001127983 */ /* 0x001f280000100800 */
[----:B------:R-:W4:Y:S04]  /*40070*/  LDL R19, [R1+0x10c] ;  /* 0x00010c0001137983 */ /* 0x000f280000100800 */
[----:B------:R-:W3:Y:S04]  /*40080*/  LDL.LU R12, [R1+0x490] ;  /* 0x00049000010c7983 */ /* 0x000ee80000300800 */
[----:B------:R-:W3:Y:S04]  /*40090*/  LDL.LU R13, [R1+0x494] ;  /* 0x00049400010d7983 */ /* 0x000ee80000300800 */
[----:B------:R-:W2:Y:S04]  /*400a0*/  LDL.LU R14, [R1+0x498] ;  /* 0x00049800010e7983 */ /* 0x000ea80000300800 */
[----:B------:R-:W2:Y:S04]  /*400b0*/  LDL.LU R15, [R1+0x49c] ;  /* 0x00049c00010f7983 */ /* 0x000ea80000300800 */
[----:B--2---:R0:W-:Y:S04]  /*400c0*/  STL.64 [R1+0x2560], R14 ;  /* 0x0025600e01007387 */ /* 0x0041e80000100a00 */
[----:B---3--:R-:W-:Y:S04]  /*400d0*/  STL.64 [R1+0x2558], R12 ;  /* 0x0025580c01007387 */ /* 0x008fe80000100a00 */
[----:B0-----:R-:W2:Y:S04]  /*400e0*/  LDL R14, [R1+0x118] ;  /* 0x00011800010e7983 */ /* 0x001ea80000100800 */
[----:B------:R-:W2:Y:S04]  /*400f0*/  LDL R15, [R1+0x11c] ;  /* 0x00011c00010f7983 */ /* 0x000ea80000100800 */
[----:B----4-:R0:W-:Y:S04]  /*40100*/  STL.64 [R1+0x2538], R18 ;  /* 0x0025381201007387 */ /* 0x0101e80000100a00 */
[----:B0-----:R-:W3:Y:S01]  /*40110*/  LDL.64 R18, [R1+0x138] ;  /* 0x0001380001127983 */ /* 0x001ee20000100a00 */
[----:B------:R-:W-:Y:S03]  /*40120*/  HMMA.16816.F32.BF16 R20, R8, R24, R20 ;  /* 0x000000180814723c */ /* 0x000fe60000041814 */
[----:B---3--:R0:W-:Y:S04]  /*40130*/  STL.64 [R1+0x2550], R18 ;  /* 0x0025501201007387 */ /* 0x0081e80000100a00 */
[----:B0-----:R-:W3:Y:S04]  /*40140*/  LDL.64 R18, [R1+0x148] ;  /* 0x0001480001127983 */ /* 0x001ee80000100a00 */
[----:B---3--:R0:W-:Y:S04]  /*40150*/  STL.64 [R1+0x2568], R18 ;  /* 0x0025681201007387 */ /* 0x0081e80000100a00 */
[----:B------:R-:W2:Y:S04]  /*40160*/  LDL.LU R16, [R1+0x4c0] ;  /* 0x0004c00001107983 */ /* 0x000ea80000300800 */
[----:B------:R-:W2:Y:S04]  /*40170*/  LDL.LU R17, [R1+0x4c4] ;  /* 0x0004c40001117983 */ /* 0x000ea80000300800 */
[----:B0-----:R-:W2:Y:S04]  /*40180*/  LDL.LU R18, [R1+0x4c8] ;  /* 0x0004c80001127983 */ /* 0x001ea80000300800 */
[----:B------:R-:W2:Y:S04]  /*40190*/  LDL.LU R19, [R1+0x4cc] ;  /* 0x0004cc0001137983 */ /* 0x000ea80000300800 */
[----:B------:R-:W-:Y:S04]  /*401a0*/  STL.64 [R1+0x480], R20 ;  /* 0x0004801401007387 */ /* 0x000fe80000100a00 */
[----:B------:R0:W-:Y:S04]  /*401b0*/  STL.64 [R1+0x488], R22 ;  /* 0x0004881601007387 */ /* 0x0001e80000100a00 */
[----:B0-----:R-:W3:Y:S04]  /*401c0*/  LDL.LU.64 R22, [R1+0x2590] ;  /* 0x0025900001167983 */ /* 0x001ee80000300a00 */
[----:B------:R-:W4:Y:S04]  /*401d0*/  LDL.LU.64 R20, [R1+0x2588] ;  /* 0x0025880001147983 */ /* 0x000f280000300a00 */
[----:B------:R0:W-:Y:S04]  /*401e0*/  STL.64 [R1+0x2528], R26 ;  /* 0x0025281a01007387 */ /* 0x0001e80000100a00 */
[----:B------:R-:W2:Y:S04]  /*401f0*/  LDL.LU R24, [R1+0x410] ;  /* 0x0004100001187983 */ /* 0x000ea80000300800 */
[----:B------:R-:W2:Y:S04]  /*40200*/  LDL.LU R25, [R1+0x414] ;  /* 0x0004140001197983 */ /* 0x000ea80000300800 */
[----:B0-----:R-:W4:Y:S01]  /*40210*/  LDL.LU R26, [R1+0x418] ;  /* 0x00041800011a7983 */ /* 0x001f220000300800 */
[----:B---3--:R-:W-:-:S03]  /*40220*/  IMAD.MOV.U32 R27, RZ, RZ, R22 ;  /* 0x000000ffff1b7224 */ /* 0x008fc600078e0016 */
[----:B------:R-:W3:Y:S04]  /*40230*/  LDL.LU R22, [R1+0x2584] ;  /* 0x0025840001167983 */ /* 0x000ee80000300800 */
[----:B----4-:R-:W-:Y:S04]  /*40240*/  STL.64 [R1+0x2548], R26 ;  /* 0x0025481a01007387 */ /* 0x010fe80000100a00 */
[----:B--2---:R0:W-:Y:S02]  /*40250*/  STL.64 [R1+0x2540], R24 ;  /* 0x0025401801007387 */ /* 0x0041e40000100a00 */
[----:B0-----:R-:W-:-:S02]  /*40260*/  IMAD.MOV.U32 R24, RZ, RZ, R23 ;  /* 0x000000ffff187224 */ /* 0x001fc400078e0017 */
[----:B------:R-:W3:Y:S04]  /*40270*/  LDL.LU R23, [R1+0x2580] ;  /* 0x0025800001177983 */ /* 0x000ee80000300800 */
[----:B------:R-:W2:Y:S04]  /*40280*/  LDL.LU R25, [R1+0x464] ;  /* 0x0004640001197983 */ /* 0x000ea80000300800 */
[----:B------:R-:W2:Y:S04]  /*40290*/  LDL.LU R26, [R1+0x468] ;  /* 0x00046800011a7983 */ /* 0x000ea80000300800 */
[----:B------:R-:W2:Y:S01]  /*402a0*/  LDL.LU R27, [R1+0x46c] ;  /* 0x00046c00011b7983 */ /* 0x000ea20000300800 */
[----:B------:R-:W-:Y:S03]  /*402b0*/  HMMA.16816.F32.BF16 R8, R8, R20, R4 ;  /* 0x000000140808723c */ /* 0x000fe60000041804 */
[----:B------:R-:W4:Y:S04]  /*402c0*/  LDL.LU.64 R6, [R1+0x2578] ;  /* 0x0025780001067983 */ /* 0x000f280000300a00 */
[----:B------:R-:W4:Y:S04]  /*402d0*/  LDL.LU.64 R4, [R1+0x2570] ;  /* 0x0025700001047983 */ /* 0x000f280000300a00 */
[----:B------:R-:W2:Y:S04]  /*402e0*/  LDL R21, [R1+0x17ec] ;  /* 0x0017ec0001157983 */ /* 0x000ea80000100800 */
[----:B---3--:R0:W-:Y:S08]  /*402f0*/  STL.64 [R1+0x2508], R22 ;  /* 0x0025081601007387 */ /* 0x0081f00000100a00 */
[----:B------:R-:W-:Y:S04]  /*40300*/  STL.64 [R1+0x2b0], R8 ;  /* 0x0002b00801007387 */ /* 0x000fe80000100a00 */
[----:B------:R-:W-:Y:S04]  /*40310*/  STL.64 [R1+0x2b8], R10 ;  /* 0x0002b80a01007387 */ /* 0x000fe80000100a00 */
[----:B------:R-:W1:Y:S01]  /*40320*/  LDSM.16.MT88.4 R8, [R2+UR4+0x5080] ;  /* 0x005080040208783b */ /* 0x000e620008004200 */
[C---:B----4-:R-:W-:Y:S03]  /*40330*/  HMMA.16816.F32.BF16 R12, R4.reuse, R14, R16 ;  /* 0x0000000e040c723c */ /* 0x050fe60000041810 */
[----:B--2---:R-:W-:Y:S04]  /*40340*/  STL [R1+0x2500], R21 ;  /* 0x0025001501007387 */ /* 0x004fe80000100800 */
[----:B0-----:R-:W2:Y:S04]  /*40350*/  LDL R22, [R1+0x128] ;  /* 0x0001280001167983 */ /* 0x001ea80000100800 */
[----:B------:R-:W2:Y:S04]  /*40360*/  LDL R23, [R1+0x12c] ;  /* 0x00012c0001177983 */ /* 0x000ea80000100800 */
[----:B-1----:R-:W-:Y:S04]  /*40370*/  STL.64 [R1+0x23c0], R10 ;  /* 0x0023c00a01007387 */ /* 0x002fe80000100a00 */
[----:B------:R0:W-:Y:S04]  /*40380*/  STL.64 [R1+0x23b8], R8 ;  /* 0x0023b80801007387 */ /* 0x0001e80000100a00 */
[----:B0-----:R-:W2:Y:S04]  /*40390*/  LDL.LU R8, [R1+0x430] ;  /* 0x0004300001087983 */ /* 0x001ea80000300800 */
[----:B------:R-:W2:Y:S04]  /*403a0*/  LDL.LU R9, [R1+0x434] ;  /* 0x0004340001097983 */ /* 0x000ea80000300800 */
[----:B------:R-:W2:Y:S04]  /*403b0*/  LDL.LU R10, [R1+0x438] ;  /* 0x00043800010a7983 */ /* 0x000ea80000300800 */
[----:B------:R-:W3:Y:S04]  /*403c0*/  LDL.LU.64 R18, [R1+0x2568] ;  /* 0x0025680001127983 */ /* 0x000ee80000300a00 */
[----:B------:R-:W-:Y:S04]  /*403d0*/  STL.64 [R1+0x2d0], R12 ;  /* 0x0002d00c01007387 */ /* 0x000fe80000100a00 */
[----:B------:R0:W-:Y:S04]  /*403e0*/  STL.64 [R1+0x2d8], R14 ;  /* 0x0002d80e01007387 */ /* 0x0001e80000100a00 */
[----:B0-----:R-:W3:Y:S04]  /*403f0*/  LDL.LU.64 R14, [R1+0x2560] ;  /* 0x00256000010e7983 */ /* 0x001ee80000300a00 */
[----:B------:R-:W3:Y:S02]  /*40400*/  LDL.LU.64 R12, [R1+0x2558] ;  /* 0x00255800010c7983 */ /* 0x000ee40000300a00 */
[----:B---3--:R-:W-:-:S15]  /*40410*/  HMMA.16816.F32.BF16 R12, R4, R18, R12 ;  /* 0x00000012040c723c */ /* 0x008fde000004180c */
[----:B------:R-:W-:-:S08]  /*40420*/  NOP ;  /* 0x0000000000007918 */ /* 0x000fd00000000000 */
[----:B------:R0:W-:Y:S04]  /*40430*/  STL.64 [R1+0x2c0], R12 ;  /* 0x0002c00c01007387 */ /* 0x0001e80000100a00 */
[----:B------:R-:W-:Y:S01]  /*40440*/  STL.64 [R1+0x2c8], R14 ;  /* 0x0002c80e01007387 */ /* 0x000fe20000100a00 */
[----:B0-----:R-:W-:Y:S02]  /*40450*/  IMAD.MOV.U32 R13, RZ, RZ, R18 ;  /* 0x000000ffff0d7224 */ /* 0x001fe400078e0012 */
[----:B------:R-:W-:Y:S02]  /*40460*/  IMAD.MOV.U32 R12, RZ, RZ, R19 ;  /* 0x000000ffff0c7224 */ /* 0x000fe400078e0013 */
[----:B------:R-:W3:Y:S02]  /*40470*/  LDL.LU.64 R18, [R1+0x2550] ;  /* 0x0025500001127983 */ /* 0x000ee40000300a00 */
        /* <DEDUP_REMOVED lines=8> */
[----:B------:R-:W3:Y:S01]  /*40500*/  LDL.LU.64 R18, [R1+0x2538] ;  /* 0x0025380001127983 */ /* 0x000ee20000300a00 */
[----:B------:R-:W-:-:S07]  /*40510*/  IMAD.MOV.U32 R11, RZ, RZ, R28 ;  /* 0x000000ffff0b7224 */ /* 0x000fce00078e001c */
[C---:B--2---:R-:W-:Y:S06]  /*40520*/  HMMA.16816.F32.BF16 R20, R4.reuse, R22, R8 ;  /* 0x000000160414723c */ /* 0x044fec0000041808 */
[----:B---3--:R-:W-:-:S15]  /*40530*/  HMMA.16816.F32.BF16 R8, R4, R18, R24 ;  /* 0x000000120408723c */ /* 0x008fde0000041818 */
[----:B------:R-:W-:-:S08]  /*40540*/  NOP ;  /* 0x0000000000007918 */ /* 0x000fd00000000000 */
[----:B------:R-:W-:Y:S04]  /*40550*/  STL.64 [R1+0x420], R8 ;  /* 0x0004200801007387 */ /* 0x000fe80000100a00 */
[----:B------:R-:W-:Y:S04]  /*40560*/  STL.64 [R1+0x430], R20 ;  /* 0x0004301401007387 */ /* 0x000fe80000100a00 */
[----:B------:R-:W-:Y:S04]  /*40570*/  STL.64 [R1+0x438], R22 ;  /* 0x0004381601007387 */ /* 0x000fe80000100a00 */
[----:B------:R-:W-:Y:S04]  /*40580*/  STL [R1+0x428], R10 ;  /* 0x0004280a01007387 */ /* 0x000fe80000100800 */
[----:B------:R-:W2:Y:S04]  /*40590*/  LDL.LU R16, [R1+0x330] ;  /* 0x0003300001107983 */ /* 0x000ea80000300800 */
[----:B------:R-:W2:Y:S04]  /*405a0*/  LDL.LU R17, [R1+0x334] ;  /* 0x0003340001117983 */ /* 0x000ea80000300800 */
[----:B------:R-:W3:Y:S04]  /*405b0*/  LDL.LU R18, [R1+0x338] ;  /* 0x0003380001127983 */ /* 0x000ee80000300800 */
[----:B------:R-:W3:Y:S01]  /*405c0*/  LDL.LU R19, [R1+0x33c] ;  /* 0x00033c0001137983 */ /* 0x000ee20000300800 */
[----:B------:R-:W-:-:S03]  /*405d0*/  IMAD.MOV.U32 R28, RZ, RZ, R11 ;  /* 0x000000ffff1c7224 */ /* 0x000fc600078e000b */
[----:B---3--:R0:W-:Y:S04]  /*405e0*/  STL.64 [R1+0x2468], R18 ;  /* 0x0024681201007387 */ /* 0x0081e80000100a00 */
[----:B--2---:R-:W-:Y:S04]  /*405f0*/  STL.64 [R1+0x2460], R16 ;  /* 0x0024601001007387 */ /* 0x004fe80000100a00 */
[----:B0-----:R-:W2:Y:S04]  /*40600*/  LDL R18, [R1+0xf8] ;  /* 0x0000f80001127983 */ /* 0x001ea80000100800 */
[----:B------:R-:W2:Y:S04]  /*40610*/  LDL R19, [R1+0xfc] ;  /* 0x0000fc0001137983 */ /* 0x000ea80000100800 */
[----:B------:R-:W3:Y:S04]  /*40620*/  LDL.LU R8, [R1+0x300] ;  /* 0x0003000001087983 */ /* 0x000ee80000300800 */
[----:B------:R-:W3:Y:S04]  /*40630*/  LDL.LU R9, [R1+0x304] ;  /* 0x0003040001097983 */ /* 0x000ee80000300800 */
[----:B------:R-:W4:Y:S01]  /*40640*/  LDL.LU R10, [R1+0x308] ;  /* 0x00030800010a7983 */ /* 0x000f220000300800 */
[----:B------:R-:W-:-:S03]  /*40650*/  IMAD.MOV.U32 R11, RZ, RZ, R29 ;  /* 0x000000ffff0b7224 */ /* 0x000fc600078e001d */
[----:B------:R-:W2:Y:S04]  /*40660*/  LDL.LU R29, [R1+0x2534] ;  /* 0x00253400011d7983 */ /* 0x000ea80000300800 */
[----:B------:R-:W2:Y:S04]  /*40670*/  LDL.LU R24, [R1+0x400] ;  /* 0x0004000001187983 */ /* 0x000ea80000300800 */
[----:B------:R-:W2:Y:S04]  /*40680*/  LDL.LU R25, [R1+0x404] ;  /* 0x0004040001197983 */ /* 0x000ea80000300800 */
[----:B------:R-:W2:Y:S04]  /*40690*/  LDL.LU R26, [R1+0x408] ;  /* 0x00040800011a7983 */ /* 0x000ea80000300800 */
[----:B------:R-:W2:Y:S04]  /*406a0*/  LDL.LU R27, [R1+0x40c] ;  /* 0x00040c00011b7983 */ /* 0x000ea80000300800 */
[----:B----4-:R-:W-:Y:S04]  /*406b0*/  STL.64 [R1+0x2478], R10 ;  /* 0x0024780a01007387 */ /* 0x010fe80000100a00 */
[----:B---3--:R0:W-:Y:S04]  /*406c0*/  STL.64 [R1+0x2470], R8 ;  /* 0x0024700801007387 */ /* 0x0081e80000100a00 */
[----:B0-----:R-:W3:Y:S04]  /*406d0*/  LDL.LU R8, [R1+0x340] ;  /* 0x0003400001087983 */ /* 0x001ee80000300800 */
[----:B------:R-:W3:Y:S04]  /*406e0*/  LDL.LU R9, [R1+0x344] ;  /* 0x0003440001097983 */ /* 0x000ee80000300800 */
[----:B------:R-:W4:Y:S01]  /*406f0*/  LDL.LU R10, [R1+0x348] ;  /* 0x00034800010a7983 */ /* 0x000f220000300800 */
[----:B--2---:R-:W-:-:S03]  /*40700*/  IMAD.MOV.U32 R11, RZ, RZ, R29 ;  /* 0x000000ffff0b7224 */ /* 0x004fc600078e001d */
[----:B------:R-:W2:Y:S04]  /*40710*/  LDL.LU R29, [R1+0x2530] ;  /* 0x00253000011d7983 */ /* 0x000ea80000300800 */
[----:B----4-:R0:W-:Y:S04]  /*40720*/  STL.64 [R1+0x2488], R10 ;  /* 0x0024880a01007387 */ /* 0x0101e80000100a00 */
[----:B---3--:R-:W-:Y:S04]  /*40730*/  STL.64 [R1+0x2480], R8 ;  /* 0x0024800801007387 */ /* 0x008fe80000100a00 */
[----:B0-----:R-:W3:Y:S04]  /*40740*/  LDL.64 R10, [R1+0x108] ;  /* 0x00010800010a7983 */ /* 0x001ee80000100a00 */
[----:B---3--:R0:W-:Y:S04]  /*40750*/  STL.64 [R1+0x2498], R10 ;  /* 0x0024980a01007387 */ /* 0x0081e80000100a00 */
[----:B0-----:R-:W3:Y:S01]  /*40760*/  LDL.64 R10, [R1+0x128] ;  /* 0x00012800010a7983 */ /* 0x001ee20000100a00 */
[----:B------:R-:W-:Y:S03]  /*40770*/  HMMA.16816.F32.BF16 R24, R4, R18, R24 ;  /* 0x000000120418723c */ /* 0x000fe60000041818 */
[----:B---3--:R0:W-:Y:S04]  /*40780*/  STL.64 [R1+0x24b0], R10 ;  /* 0x0024b00a01007387 */ /* 0x0081e80000100a00 */
[----:B------:R-:W3:Y:S04]  /*40790*/  LDL.LU R8, [R1+0x380] ;  /* 0x0003800001087983 */ /* 0x000ee80000300800 */
[----:B------:R-:W3:Y:S04]  /*407a0*/  LDL.LU R9, [R1+0x384] ;  /* 0x0003840001097983 */ /* 0x000ee80000300800 */
[----:B0-----:R-:W4:Y:S04]  /*407b0*/  LDL.LU R10, [R1+0x388] ;  /* 0x00038800010a7983 */ /* 0x001f280000300800 */
[----:B------:R-:W4:Y:S04]  /*407c0*/  LDL.LU R11, [R1+0x38c] ;  /* 0x00038c00010b7983 */ /* 0x000f280000300800 */
[----:B----4-:R0:W-:Y:S04]  /*407d0*/  STL.64 [R1+0x24c0], R10 ;  /* 0x0024c00a01007387 */ /* 0x0101e80000100a00 */
[----:B---3--:R-:W-:Y:S04]  /*407e0*/  STL.64 [R1+0x24b8], R8 ;  /* 0x0024b80801007387 */ /* 0x008fe80000100a00 */
[----:B------:R-:W3:Y:S04]  /*407f0*/  LDL.LU R20, [R1+0x3e0] ;  /* 0x0003e00001147983 */ /* 0x000ee80000300800 */
[----:B------:R-:W3:Y:S04]  /*40800*/  LDL.LU R21, [R1+0x3e4] ;  /* 0x0003e40001157983 */ /* 0x000ee80000300800 */
[----:B------:R-:W3:Y:S04]  /*40810*/  LDL.LU R22, [R1+0x3e8] ;  /* 0x0003e80001167983 */ /* 0x000ee80000300800 */
[----:B------:R-:W3:Y:S01]  /*40820*/  LDL.LU R23, [R1+0x3ec] ;  /* 0x0003ec0001177983 */ /* 0x000ee20000300800 */
[----:B0-----:R-:W-:-:S02]  /*40830*/  IMAD.MOV.U32 R10, RZ, RZ, R13 ;  /* 0x000000ffff0a7224 */ /* 0x001fc400078e000d */
[----:B------:R-:W-:Y:S02]  /*40840*/  IMAD.MOV.U32 R11, RZ, RZ, R12 ;  /* 0x000000ffff0b7224 */ /* 0x000fe400078e000c */
[----:B------:R-:W4:Y:S04]  /*40850*/  LDL.LU R12, [R1+0x3c0] ;  /* 0x0003c000010c7983 */ /* 0x000f280000300800 */
[----:B------:R-:W4:Y:S04]  /*40860*/  LDL.LU R13, [R1+0x3c4] ;  /* 0x0003c400010d7983 */ /* 0x000f280000300800 */
[----:B------:R-:W4:Y:S04]  /*40870*/  LDL.LU R14, [R1+0x3c8] ;  /* 0x0003c800010e7983 */ /* 0x000f280000300800 */
[----:B------:R-:W4:Y:S04]  /*40880*/  LDL.LU R15, [R1+0x3cc] ;  /* 0x0003cc00010f7983 */ /* 0x000f280000300800 */
[----:B------:R0:W-:Y:S04]  /*40890*/  STL.64 [R1+0x24d8], R10 ;  /* 0x0024d80a01007387 */ /* 0x0001e80000100a00 */
[----:B0-----:R-:W4:Y:S04]  /*408a0*/  LDL.64 R10, [R1+0x118] ;  /* 0x00011800010a7983 */ /* 0x001f280000100a00 */
[----:B------:R-:W-:Y:S04]  /*408b0*/  STL [R1+0x2144], R28 ;  /* 0x0021441c01007387 */ /* 0x000fe80000100800 */
[----:B------:R-:W-:Y:S04]  /*408c0*/  STL.64 [R1+0x400], R24 ;  /* 0x0004001801007387 */ /* 0x000fe80000100a00 */
[----:B------:R0:W-:Y:S04]  /*408d0*/  STL.64 [R1+0x408], R26 ;  /* 0x0004081a01007387 */ /* 0x0001e80000100a00 */
[----:B0-----:R-:W2:Y:S04]  /*408e0*/  LDL.LU.64 R26, [R1+0x2528] ;  /* 0x00252800011a7983 */ /* 0x001ea80000300a00 */
[----:B------:R0:W-:Y:S04]  /*408f0*/  STL.64 [R1+0x2490], R18 ;  /* 0x0024901201007387 */ /* 0x0001e80000100a00 */
[----:B------:R-:W3:Y:S04]  /*40900*/  LDL.LU R16, [R1+0x350] ;  /* 0x0003500001107983 */ /* 0x000ee80000300800 */
[----:B------:R-:W3:Y:S04]  /*40910*/  LDL.LU R17, [R1+0x354] ;  /* 0x0003540001117983 */ /* 0x000ee80000300800 */
[----:B0-----:R-:W4:Y:S04]  /*40920*/  LDL.LU R18, [R1+0x358] ;  /* 0x0003580001127983 */ /* 0x001f280000300800 */
[----:B------:R-:W4:Y:S04]  /*40930*/  LDL.LU R19, [R1+0x35c] ;  /* 0x00035c0001137983 */ /* 0x000f280000300800 */
[----:B----4-:R-:W-:Y:S04]  /*40940*/  STL.64 [R1+0x24a8], R18 ;  /* 0x0024a81201007387 */ /* 0x010fe80000100a00 */
[----:B---3--:R2:W-:Y:S02]  /*40950*/  STL.64 [R1+0x24a0], R16 ;  /* 0x0024a01001007387 */ /* 0x0085e40000100a00 */
[----:B--2---:R-:W-:-:S02]  /*40960*/  IMAD.MOV.U32 R16, RZ, RZ, R26 ;  /* 0x000000ffff107224 */ /* 0x004fc400078e001a */
[----:B------:R-:W-:Y:S01]  /*40970*/  IMAD.MOV.U32 R17, RZ, RZ, R27 ;  /* 0x000000ffff117224 */ /* 0x000fe200078e001b */
[----:B------:R-:W2:Y:S04]  /*40980*/  LDL.LU R26, [R1+0x2520] ;  /* 0x00252000011a7983 */ /* 0x000ea80000300800 */
[----:B------:R-:W3:Y:S04]  /*40990*/  LDL.LU R27, [R1+0x251c] ;  /* 0x00251c00011b7983 */ /* 0x000ee80000300800 */
[----:B------:R-:W4:Y:S01]  /*409a0*/  LDL.LU R18, [R1+0x368] ;  /* 0x0003680001127983 */ /* 0x000f220000300800 */
[----:B------:R-:W-:-:S03]  /*409b0*/  IMAD.MOV.U32 R19, RZ, RZ, R29 ;  /* 0x000000ffff137224 */ /* 0x000fc600078e001d */
[----:B------:R-:W2:Y:S04]  /*409c0*/  LDL.LU R29, [R1+0x2518] ;  /* 0x00251800011d7983 */ /* 0x000ea80000300800 */
[----:B----4-:R3:W-:Y:S04]  /*409d0*/  STL.64 [R1+0x24d0], R18 ;  /* 0x0024d01201007387 */ /* 0x0107e80000100a00 */
[----:B------:R0:W-:Y:S01]  /*409e0*/  STL.64 [R1+0x24c8], R16 ;  /* 0x0024c81001007387 */ /* 0x0001e20000100a00 */
[----:B---3--:R-:W-:-:S03]  /*409f0*/  IMAD.MOV.U32 R18, RZ, RZ, R27 ;  /* 0x000000ffff127224 */ /* 0x008fc600078e001b */
[----:B0-----:R-:W3:Y:S01]  /*40a00*/  LDL.LU R16, [R1+0x390] ;  /* 0x0003900001107983 */ /* 0x001ee20000300800 */
[----:B--2---:R-:W-:-:S03]  /*40a10*/  IMAD.MOV.U32 R17, RZ, RZ, R26 ;  /* 0x000000ffff117224 */ /* 0x004fc600078e001a */
[----:B------:R-:W2:Y:S04]  /*40a20*/  LDL.LU R26, [R1+0x2514] ;  /* 0x00251400011a7983 */ /* 0x000ea80000300800 */
[----:B------:R-:W2:Y:S04]  /*40a30*/  LDL.LU R27, [R1+0x2510] ;  /* 0x00251000011b7983 */ /* 0x000ea80000300800 */
[----:B------:R-:W4:Y:S01]  /*40a40*/  LDL.LU R19, [R1+0x39c] ;  /* 0x00039c0001137983 */ /* 0x000f220000300800 */
[----:B--2---:R-:W-:Y:S03]  /*40a50*/  HMMA.16816.F32.BF16 R20, R4, R26, R20 ;  /* 0x0000001a0414723c */ /* 0x004fe60000041814 */
[----:B----4-:R-:W-:Y:S04]  /*40a60*/  STL.64 [R1+0x24e8], R18 ;  /* 0x0024e81201007387 */ /* 0x010fe80000100a00 */
[----:B---3--:R0:W-:Y:S04]  /*40a70*/  STL.64 [R1+0x24e0], R16 ;  /* 0x0024e01001007387 */ /* 0x0081e80000100a00 */
[----:B0-----:R-:W2:Y:S04]  /*40a80*/  LDL.LU R16, [R1+0x3b0] ;  /* 0x0003b00001107983 */ /* 0x001ea80000300800 */
[----:B------:R-:W2:Y:S04]  /*40a90*/  LDL.LU R17, [R1+0x3b4] ;  /* 0x0003b40001117983 */ /* 0x000ea80000300800 */
[----:B------:R-:W2:Y:S04]  /*40aa0*/  LDL.LU R18, [R1+0x3b8] ;  /* 0x0003b80001127983 */ /* 0x000ea80000300800 */
[----:B------:R-:W-:Y:S04]  /*40ab0*/  STL.64 [R1+0x3f0], R20 ;  /* 0x0003f01401007387 */ /* 0x000fe80000100a00 */
[----:B------:R0:W-:Y:S01]  /*40ac0*/  STL [R1+0x3f8], R22 ;  /* 0x0003f81601007387 */ /* 0x0001e20000100800 */
[----:B------:R-:W-:-:S03]  /*40ad0*/  IMAD.MOV.U32 R28, RZ, RZ, R23 ;  /* 0x000000ffff1c7224 */ /* 0x000fc600078e0017 */
[----:B0-----:R-:W3:Y:S04]  /*40ae0*/  LDL.LU.64 R22, [R1+0x2508] ;  /* 0x0025080001167983 */ /* 0x001ee80000300a00 */
[----:B------:R-:W4:Y:S04]  /*40af0*/  LDL.LU R21, [R1+0x2500] ;  /* 0x0025000001157983 */ /* 0x000f280000300800 */
[----:B------:R-:W-:Y:S01]  /*40b00*/  STL [R1+0x214c], R28 ;  /* 0x00214c1c01007387 */ /* 0x000fe20000100800 */
[----:B------:R-:W-:Y:S01]  /*40b10*/  IMAD.MOV.U32 R19, RZ, RZ, R29 ;  /* 0x000000ffff137224 */ /* 0x000fe200078e001d */
[----:B---3--:R-:W-:Y:S02]  /*40b20*/  HMMA.16816.F32.BF16 R4, R4, R22, R12 ;  /* 0x000000160404723c */ /* 0x008fe4000004180c */
[----:B------:R-:W2:Y:S04]  /*40b30*/  LDL.LU.64 R14, [R1+0x24f8] ;  /* 0x0024f800010e7983 */ /* 0x000ea80000300a00 */
[----:B------:R-:W2:-:S15]  /*40b40*/  LDL.LU.64 R12, [R1+0x24f0] ;  /* 0x0024f000010c7983 */ /* 0x000e9e0000300a00 */
[----:B------:R-:W-:-:S02]  /*40b50*/  NOP ;  /* 0x0000000000007918 */ /* 0x000fc40000000000 */
[----:B------:R-:W-:Y:S04]  /*40b60*/  STL.64 [R1+0x3c0], R4 ;  /* 0x0003c00401007387 */ /* 0x000fe80000100a00 */
[----:B------:R-:W-:Y:S04]  /*40b70*/  STL.64 [R1+0x3c8], R6 ;  /* 0x0003c80601007387 */ /* 0x000fe80000100a00 */
[----:B----4-:R-:W0:Y:S04]  /*40b80*/  LDSM.16.MT88.4 R4, [R21+UR4+0x5000] ;  /* 0x005000041504783b */ /* 0x010e280008004200 */
[----:B0-----:R-:W-:Y:S04]  /*40b90*/  STL.64 [R1+0x2358], R6 ;  /* 0x0023580601007387 */ /* 0x001fe80000100a00 */
[----:B------:R0:W-:Y:S02]  /*40ba0*/  STL.64 [R1+0x2350], R4 ;  /* 0x0023500401007387 */ /* 0x0001e40000100a00 */
[----:B0-----:R-:W-:-:S02]  /*40bb0*/  IMAD.MOV.U32 R5, RZ, RZ, R10 ;  /* 0x000000ffff057224 */ /* 0x001fc400078e000a */
[----:B------:R-:W-:Y:S01]  /*40bc0*/  IMAD.MOV.U32 R4, RZ, RZ, R11 ;  /* 0x000000ffff047224 */ /* 0x000fe200078e000b */
[----:B--2---:R-:W-:-:S15]  /*40bd0*/  HMMA.16816.F32.BF16 R16, R12, R10, R16 ;  /* 0x0000000a0c10723c */ /* 0x004fde0000041810 */
[----:B------:R-:W-:-:S08]  /*40be0*/  NOP ;  /* 0x0000000000007918 */ /* 0x000fd00000000000 */
        /* <DEDUP_REMOVED lines=9> */
[----:B------:R0:W-:Y:S01]  /*40c80*/  STL.64 [R1+0x398], R10 ;  /* 0x0003980a01007387 */ /* 0x0001e20000100a00 */
[----:B------:R-:W-:Y:S01]  /*40c90*/  MOV R24, R8 ;  /* 0x0000000800187202 */ /* 0x000fe20000000f00 */
[----:B------:R-:W-:Y:S02]  /*40ca0*/  IMAD.MOV.U32 R25, RZ, RZ, R9 ;  /* 0x000000ffff197224 */ /* 0x000fe400078e0009 */
[----:B0-----:R-:W3:Y:S04]  /*40cb0*/  LDL.LU.64 R10, [R1+0x24c0] ;  /* 0x0024c000010a7983 */ /* 0x001ee80000300a00 */
[----:B------:R-:W3:Y:S01]  /*40cc0*/  LDL.LU.64 R8, [R1+0x24b8] ;  /* 0x0024b80001087983 */ /* 0x000ee20000300a00 */
[----:B------:R-:W-:Y:S02]  /*40cd0*/  IMAD.MOV.U32 R6, RZ, RZ, R3 ;  /* 0x000000ffff067224 */ /* 0x000fe400078e0003 */
[----:B------:R-:W-:Y:S01]  /*40ce0*/  IMAD.MOV.U32 R7, RZ, RZ, R2 ;  /* 0x000000ffff077224 */ /* 0x000fe200078e0002 */
[----:B------:R-:W-:Y:S04]  /*40cf0*/  STL [R1+0x20ac], R25 ;  /* 0x0020ac1901007387 */ /* 0x000fe80000100800 */
[----:B------:R-:W-:Y:S02]  /*40d00*/  STL [R1+0x20a8], R24 ;  /* 0x0020a81801007387 */ /* 0x000fe40000100800 */
[----:B---3--:R-:W-:-:S15]  /*40d10*/  HMMA.16816.F32.BF16 R8, R12, R6, R8 ;  /* 0x000000060c08723c */ /* 0x008fde0000041808 */
[----:B------:R-:W-:-:S08]  /*40d20*/  NOP ;  /* 0x0000000000007918 */ /* 0x000fd00000000000 */
[----:B------:R-:W-:Y:S04]  /*40d30*/  STL.64 [R1+0x370], R8 ;  /* 0x0003700801007387 */ /* 0x000fe80000100a00 */
[----:B------:R0:W-:Y:S04]  /*40d40*/  STL.64 [R1+0x378], R10 ;  /* 0x0003780a01007387 */ /* 0x0001e80000100a00 */
[----:B0-----:R-:W2:Y:S04]  /*40d50*/  LDL.LU.64 R10, [R1+0x24b0] ;  /* 0x0024b000010a7983 */ /* 0x001ea80000300a00 */
[----:B------:R-:W-:Y:S04]  /*40d60*/  STL.64 [R1+0x2438], R6 ;  /* 0x0024380601007387 */ /* 0x000fe80000100a00 */
[----:B------:R-:W3:Y:S01]  /*40d70*/  LDL R28, [R1+0x17e8] ;  /* 0x0017e800011c7983 */ /* 0x000ee20000100800 */
        /* <DEDUP_REMOVED lines=24> */
[C---:B--2---:R-:W-:Y:S06]  /*40f00*/  HMMA.16816.F32.BF16 R8, R12.reuse, R22, R8 ;  /* 0x000000160c08723c */ /* 0x044fec0000041808 */
[----:B----4-:R-:W-:-:S15]  /*40f10*/  HMMA.16816.F32.BF16 R16, R12, R26, R16 ;  /* 0x0000001a0c10723c */ /* 0x010fde0000041810 */
[----:B------:R-:W-:-:S03]  /*40f20*/  NOP ;  /* 0x0000000000007918 */ /* 0x000fc60000000000 */
[----:B------:R-:W-:Y:S01]  /*40f30*/  IMAD.MOV.U32 R29, RZ, RZ, R11 ;  /* 0x000000ffff1d7224 */ /* 0x000fe200078e000b */
[----:B------:R-:W0:Y:S04]  /*40f40*/  LDSM.16.MT88.4 R12, [R21+UR4+0x5080] ;  /* 0x00508004150c783b */ /* 0x000e280008004200 */
[----:B------:R-:W-:Y:S04]  /*40f50*/  STL.64 [R1+0x3d0], R16 ;  /* 0x0003d01001007387 */ /* 0x000fe80000100a00 */
[----:B------:R1:W-:Y:S04]  /*40f60*/  STL.64 [R1+0x3d8], R18 ;  /* 0x0003d81201007387 */ /* 0x0003e80000100a00 */
[----:B-1----:R-:W2:Y:S04]  /*40f70*/  LDL.LU.64 R18, [R1+0x2458] ;  /* 0x0024580001127983 */ /* 0x002ea80000300a00 */
[----:B------:R-:W2:Y:S04]  /*40f80*/  LDL.LU.64 R16, [R1+0x2450] ;  /* 0x0024500001107983 */ /* 0x000ea80000300a00 */
[----:B------:R-:W-:Y:S04]  /*40f90*/  STL.64 [R1+0x2420], R26 ;  /* 0x0024201a01007387 */ /* 0x000fe80000100a00 */
[----:B------:R1:W-:Y:S04]  /*40fa0*/  STL.64 [R1+0x300], R8 ;  /* 0x0003000801007387 */ /* 0x0003e80000100a00 */
[----:B------:R4:W-:Y:S04]  /*40fb0*/  STL [R1+0x308], R10 ;  /* 0x0003080a01007387 */ /* 0x0009e80000100800 */
[----:B------:R-:W-:Y:S04]  /*40fc0*/  STL.64 [R1+0x23c8], R22 ;  /* 0x0023c81601007387 */ /* 0x000fe80000100a00 */
[----:B------:R-:W-:Y:S04]  /*40fd0*/  STL [R1+0x20b0], R29 ;  /* 0x0020b01d01007387 */ /* 0x000fe80000100800 */
[----:B-1----:R-:W3:Y:S04]  /*40fe0*/  LDL.LU R8, [R1+0x160] ;  /* 0x0001600001087983 */ /* 0x002ee80000300800 */
[----:B------:R-:W3:Y:S04]  /*40ff0*/  LDL.LU R9, [R1+0x164] ;  /* 0x0001640001097983 */ /* 0x000ee80000300800 */
[----:B----4-:R-:W4:Y:S04]  /*41000*/  LDL.LU R10, [R1+0x168] ;  /* 0x00016800010a7983 */ /* 0x010f280000300800 */
[----:B------:R-:W4:Y:S04]  /*41010*/  LDL.LU R11, [R1+0x16c] ;  /* 0x00016c00010b7983 */ /* 0x000f280000300800 */
[----:B----4-:R1:W-:Y:S04]  /*41020*/  STL.64 [R1+0x23d8], R10 ;  /* 0x0023d80a01007387 */ /* 0x0103e80000100a00 */
[----:B---3--:R-:W-:Y:S04]  /*41030*/  STL.64 [R1+0x23d0], R8 ;  /* 0x0023d00801007387 */ /* 0x008fe80000100a00 */
[----:B-1----:R-:W3:Y:S04]  /*41040*/  LDL.64 R10, [R1+0xf8] ;  /* 0x0000f800010a7983 */ /* 0x002ee80000100a00 */
[----:B---3--:R1:W-:Y:S02]  /*41050*/  STL.64 [R1+0x23f0], R10 ;  /* 0x0023f00a01007387 */ /* 0x0083e40000100a00 */
[----:B-1----:R-:W-:-:S02]  /*41060*/  IMAD.MOV.U32 R10, RZ, RZ, R7 ;  /* 0x000000ffff0a7224 */ /* 0x002fc400078e0007 */
[----:B------:R-:W-:-:S05]  /*41070*/  IMAD.MOV.U32 R11, RZ, RZ, R6 ;  /* 0x000000ffff0b7224 */ /* 0x000fca00078e0006 */
[----:B------:R1:W-:Y:S04]  /*41080*/  STL.64 [R1+0x2408], R10 ;  /* 0x0024080a01007387 */ /* 0x0003e80000100a00 */
[----:B------:R-:W3:Y:S04]  /*41090*/  LDL.LU R8, [R1+0x2a0] ;  /* 0x0002a00001087983 */ /* 0x000ee80000300800 */
[----:B------:R-:W3:Y:S04]  /*410a0*/  LDL.LU R9, [R1+0x2a4] ;  /* 0x0002a40001097983 */ /* 0x000ee80000300800 */
[----:B-1----:R-:W4:Y:S04]  /*410b0*/  LDL.LU R10, [R1+0x2a8] ;  /* 0x0002a800010a7983 */ /* 0x002f280000300800 */
[----:B------:R-:W4:Y:S04]  /*410c0*/  LDL.LU R11, [R1+0x2ac] ;  /* 0x0002ac00010b7983 */ /* 0x000f280000300800 */
[----:B------:R-:W2:Y:S04]  /*410d0*/  LDL.LU R24, [R1+0x2f0] ;  /* 0x0002f00001187983 */ /* 0x000ea80000300800 */
[----:B------:R-:W2:Y:S04]  /*410e0*/  LDL.LU R25, [R1+0x2f4] ;  /* 0x0002f40001197983 */ /* 0x000ea80000300800 */
[----:B------:R-:W3:Y:S04]  /*410f0*/  LDL.LU R26, [R1+0x2f8] ;  /* 0x0002f800011a7983 */ /* 0x000ee80000300800 */
[----:B------:R-:W3:Y:S04]  /*41100*/  LDL.LU R27, [R1+0x2fc] ;  /* 0x0002fc00011b7983 */ /* 0x000ee80000300800 */
[----:B---3--:R-:W-:Y:S04]  /*41110*/  STL.64 [R1+0x2448], R26 ;  /* 0x0024481a01007387 */ /* 0x008fe80000100a00 */
[----:B--2---:R1:W-:Y:S04]  /*41120*/  STL.64 [R1+0x2440], R24 ;  /* 0x0024401801007387 */ /* 0x0043e80000100a00 */
[----:B-1----:R-:W2:Y:S04]  /*41130*/  LDL.LU R24, [R1+0x310] ;  /* 0x0003100001187983 */ /* 0x002ea80000300800 */
[----:B------:R-:W2:Y:S04]  /*41140*/  LDL.LU R25, [R1+0x314] ;  /* 0x0003140001197983 */ /* 0x000ea80000300800 */
[----:B------:R-:W2:Y:S04]  /*41150*/  LDL.LU R26, [R1+0x318] ;  /* 0x00031800011a7983 */ /* 0x000ea80000300800 */
[----:B------:R-:W2:Y:S04]  /*41160*/  LDL.LU R27, [R1+0x31c] ;  /* 0x00031c00011b7983 */ /* 0x000ea80000300800 */
[----:B----4-:R-:W-:Y:S04]  /*41170*/  STL.64 [R1+0x2418], R10 ;  /* 0x0024180a01007387 */ /* 0x010fe80000100a00 */
[----:B------:R1:W-:Y:S04]  /*41180*/  STL.64 [R1+0x2410], R8 ;  /* 0x0024100801007387 */ /* 0x0003e80000100a00 */
[----:B-1----:R-:W3:Y:S04]  /*41190*/  LDL.LU R8, [R1+0x2e0] ;  /* 0x0002e00001087983 */ /* 0x002ee80000300800 */
[----:B------:R-:W3:Y:S04]  /*411a0*/  LDL.LU R9, [R1+0x2e4] ;  /* 0x0002e40001097983 */ /* 0x000ee80000300800 */
[----:B------:R-:W4:Y:S04]  /*411b0*/  LDL.LU R10, [R1+0x2e8] ;  /* 0x0002e800010a7983 */ /* 0x000f280000300800 */
[----:B------:R-:W4:Y:S04]  /*411c0*/  LDL.LU R11, [R1+0x2ec] ;  /* 0x0002ec00010b7983 */ /* 0x000f280000300800 */
[----:B----4-:R1:W-:Y:S04]  /*411d0*/  STL.64 [R1+0x2430], R10 ;  /* 0x0024300a01007387 */ /* 0x0103e80000100a00 */
[----:B---3--:R-:W-:Y:S04]  /*411e0*/  STL.64 [R1+0x2428], R8 ;  /* 0x0024280801007387 */ /* 0x008fe80000100a00 */
[----:B-1----:R-:W3:Y:S04]  /*411f0*/  LDL.64 R10, [R1+0x148] ;  /* 0x00014800010a7983 */ /* 0x002ee80000100a00 */
[----:B------:R-:W4:Y:S04]  /*41200*/  LDL.LU R20, [R1+0x1f0] ;  /* 0x0001f00001147983 */ /* 0x000f280000300800 */
[----:B------:R-:W4:Y:S04]  /*41210*/  LDL.LU R21, [R1+0x1f4] ;  /* 0x0001f40001157983 */ /* 0x000f280000300800 */
[----:B------:R-:W2:Y:S04]  /*41220*/  LDL.LU R22, [R1+0x1f8] ;  /* 0x0001f80001167983 */ /* 0x000ea80000300800 */
[----:B------:R-:W2:Y:S04]  /*41230*/  LDL.LU R23, [R1+0x1fc] ;  /* 0x0001fc0001177983 */ /* 0x000ea80000300800 */
[----:B--2---:R-:W-:Y:S04]  /*41240*/  STL.64 [R1+0x23e8], R22 ;  /* 0x0023e81601007387 */ /* 0x004fe80000100a00 */
[----:B----4-:R1:W-:Y:S04]  /*41250*/  STL.64 [R1+0x23e0], R20 ;  /* 0x0023e01401007387 */ /* 0x0103e80000100a00 */
[----:B-1----:R-:W2:Y:S04]  /*41260*/  LDL.LU R20, [R1+0x200] ;  /* 0x0002000001147983 */ /* 0x002ea80000300800 */
[----:B------:R-:W2:Y:S04]  /*41270*/  LDL.LU R21, [R1+0x204] ;  /* 0x0002040001157983 */ /* 0x000ea80000300800 */
[----:B------:R-:W4:Y:S04]  /*41280*/  LDL.LU R22, [R1+0x208] ;  /* 0x0002080001167983 */ /* 0x000f280000300800 */
[----:B------:R-:W4:Y:S01]  /*41290*/  LDL.LU R23, [R1+0x20c] ;  /* 0x00020c0001177983 */ /* 0x000f220000300800 */
[----:B------:R-:W-:-:S02]  /*412a0*/  IMAD.MOV.U32 R6, RZ, RZ, R5 ;  /* 0x000000ffff067224 */ /* 0x000fc400078e0005 */
[----:B------:R-:W-:-:S07]  /*412b0*/  IMAD.MOV.U32 R7, RZ, RZ, R4 ;  /* 0x000000ffff077224 */ /* 0x000fce00078e0004 */
[----:B------:R-:W-:Y:S01]  /*412c0*/  HMMA.16816.F32.BF16 R4, R16, R6, R24 ;  /* 0x000000061004723c */ /* 0x000fe20000041818 */
[----:B----4-:R-:W-:Y:S04]  /*412d0*/  STL.64 [R1+0x2400], R22 ;  /* 0x0024001601007387 */ /* 0x010fe80000100a00 */
[----:B--2---:R1:W-:Y:S04]  /*412e0*/  STL.64 [R1+0x23f8], R20 ;  /* 0x0023f81401007387 */ /* 0x0043e80000100a00 */
[----:B-1----:R-:W2:Y:S04]  /*412f0*/  LDL.LU R20, [R1+0x290] ;  /* 0x0002900001147983 */ /* 0x002ea80000300800 */
[----:B------:R-:W2:Y:S04]  /*41300*/  LDL.LU R21, [R1+0x294] ;  /* 0x0002940001157983 */ /* 0x000ea80000300800 */
[----:B------:R-:W2:Y:S04]  /*41310*/  LDL.LU R22, [R1+0x298] ;  /* 0x0002980001167983 */ /* 0x000ea80000300800 */
[----:B------:R-:W2:Y:S04]  /*41320*/  LDL.LU R23, [R1+0x29c] ;  /* 0x00029c0001177983 */ /* 0x000ea80000300800 */
[----:B0-----:R0:W-:Y:S04]  /*41330*/  STL.64 [R1+0x2300], R14 ;  /* 0x0023000e01007387 */ /* 0x0011e80000100a00 */
[----:B------:R-:W-:Y:S04]  /*41340*/  STL.64 [R1+0x22f8], R12 ;  /* 0x0022f80c01007387 */ /* 0x000fe80000100a00 */
[----:B------:R-:W4:Y:S04]  /*41350*/  LDL.LU.64 R26, [R1+0x2448] ;  /* 0x00244800011a7983 */ /* 0x000f280000300a00 */
[----:B------:R-:W4:Y:S04]  /*41360*/  LDL.LU.64 R24, [R1+0x2440] ;  /* 0x0024400001187983 */ /* 0x000f280000300a00 */
[----:B------:R1:W-:Y:S04]  /*41370*/  STL.64 [R1+0x3b0], R4 ;  /* 0x0003b00401007387 */ /* 0x0003e80000100a00 */
[----:B------:R1:W-:Y:S01]  /*41380*/  STL.64 [R1+0x3b8], R6 ;  /* 0x0003b80601007387 */ /* 0x0003e20000100a00 */
[----:B0-----:R-:W-:-:S02]  /*41390*/  IMAD.MOV.U32 R15, RZ, RZ, R2 ;  /* 0x000000ffff0f7224 */ /* 0x001fc400078e0002 */
[----:B---3--:R-:W-:Y:S02]  /*413a0*/  IMAD.MOV.U32 R2, RZ, RZ, R11 ;  /* 0x000000ffff027224 */ /* 0x008fe400078e000b */
[----:B-1----:R-:W-:Y:S01]  /*413b0*/  IMAD.MOV.U32 R4, RZ, RZ, R10 ;  /* 0x000000ffff047224 */ /* 0x002fe200078e000a */
[----:B------:R-:W3:Y:S01]  /*413c0*/  LDL.LU.64 R6, [R1+0x2438] ;  /* 0x0024380001067983 */ /* 0x000ee20000300a00 */
[----:B----4-:R-:W-:Y:S03]  /*413d0*/  HMMA.16816.F32.BF16 R24, R16, R10, R24 ;  /* 0x0000000a1018723c */ /* 0x010fe60000041818 */
[----:B------:R-:W3:Y:S04]  /*413e0*/  LDL.LU.64 R10, [R1+0x2430] ;  /* 0x00243000010a7983 */ /* 0x000ee80000300a00 */
[----:B------:R-:W3:-:S15]  /*413f0*/  LDL.LU.64 R8, [R1+0x2428] ;  /* 0x0024280001087983 */ /* 0x000ede0000300a00 */
[----:B------:R-:W-:-:S01]  /*41400*/  NOP ;  /* 0x0000000000007918 */ /* 0x000fc20000000000 */
[----:B------:R0:W-:Y:S01]  /*41410*/  STL.64 [R1+0x380], R24 ;  /* 0x0003801801007387 */ /* 0x0001e20000100a00 */
[----:B------:R-:W-:Y:S02]  /*41420*/  IMAD.MOV.U32 R29, RZ, RZ, R26 ;  /* 0x000000ffff1d7224 */ /* 0x000fe400078e001a */
[----:B0-----:R-:W-:Y:S02]  /*41430*/  IMAD.MOV.U32 R25, RZ, RZ, R27 ;  /* 0x000000ffff197224 */ /* 0x001fe400078e001b */
[----:B------:R-:W4:Y:S04]  /*41440*/  LDL.LU.64 R26, [R1+0x2420] ;  /* 0x00242000011a7983 */ /* 0x000f280000300a00 */
[----:B------:R-:W-:Y:S04]  /*41450*/  STL [R1+0x20b8], R25 ;  /* 0x0020b81901007387 */ /* 0x000fe80000100800 */
[----:B------:R-:W-:Y:S01]  /*41460*/  STL [R1+0x20b4], R29 ;  /* 0x0020b41d01007387 */ /* 0x000fe20000100800 */
[----:B---3--:R-:W-:-:S15]  /*41470*/  HMMA.16816.F32.BF16 R8, R16, R6, R8 ;  /* 0x000000061008723c */ /* 0x008fde0000041808 */
[----:B------:R-:W-:-:S08]  /*41480*/  NOP ;  /* 0x0000000000007918 */ /* 0x000fd00000000000 */
[----:B------:R-:W-:Y:S04]  /*41490*/  STL.64 [R1+0x350], R8 ;  /* 0x0003500801007387 */ /* 0x000fe80000100a00 */
[----:B------:R0:W-:Y:S04]  /*414a0*/  STL.64 [R1+0x358], R10 ;  /* 0x0003580a01007387 */ /* 0x0001e80000100a00 */
[----:B0-----:R-:W3:Y:S04]  /*414b0*/  LDL.LU.64 R10, [R1+0x2418] ;  /* 0x00241800010a7983 */ /* 0x001ee80000300a00 */
[----:B------:R-:W3:Y:S01]  /*414c0*/  LDL.LU.64 R8, [R1+0x2410] ;  /* 0x0024100001087983 */ /* 0x000ee20000300a00 */
[----:B------:R-:W-:-:S03]  /*414d0*/  IMAD.MOV.U32 R14, RZ, RZ, R3 ;  /* 0x000000ffff0e7224 */ /* 0x000fc600078e0003 */
[----:B------:R0:W-:Y:S04]  /*414e0*/  STL.64 [R1+0x23a0], R6 ;  /* 0x0023a00601007387 */ /* 0x0001e80000100a00 */
[----:B0-----:R-:W4:Y:S01]  /*414f0*/  LDL.64 R6, [R1+0x118] ;  /* 0x0001180001067983 */ /* 0x001f220000100a00 */
[----:B---3--:R-:W-:-:S15]  /*41500*/  HMMA.16816.F32.BF16 R8, R16, R14, R8 ;  /* 0x0000000e1008723c */ /* 0x008fde0000041808 */
[----:B------:R-:W-:-:S08]  /*41510*/  NOP ;  /* 0x0000000000007918 */ /* 0x000fd00000000000 */
[----:B------:R2:W-:Y:S01]  /*41520*/  STL.64 [R1+0x340], R8 ;  /* 0x0003400801007387 */ /* 0x0005e20000100a00 */
[----:B------:R-:W-:Y:S01]  /*41530*/  IMAD.MOV.U32 R25, RZ, RZ, R10 ;  /* 0x000000ffff197224 */ /* 0x000fe200078e000a */
[----:B------:R-:W-:Y:S02]  /*41540*/  MOV R29, R11 ;  /* 0x0000000b001d7202 */ /* 0x000fe40000000f00 */
[----:B------:R-:W2:Y:S04]  /*41550*/  LDL.LU.64 R10, [R1+0x2408] ;  /* 0x00240800010a7983 */ /* 0x000ea80000300a00 */
[----:B------:R-:W-:Y:S04]  /*41560*/  STL [R1+0x215c], R25 ;  /* 0x00215c1901007387 */ /* 0x000fe80000100800 */
[----:B------:R-:W-:Y:S01]  /*41570*/  STL [R1+0x2148], R29 ;  /* 0x0021481d01007387 */ /* 0x000fe20000100800 */
[----:B--2---:R-:W-:Y:S03]  /*41580*/  HMMA.16816.F32.BF16 R8, R16, R10, R20 ;  /* 0x0000000a1008723c */ /* 0x004fe60000041814 */
[----:B------:R-:W2:Y:S04]  /*41590*/  LDL.LU.64 R22, [R1+0x2400] ;  /* 0x0024000001167983 */ /* 0x000ea80000300a00 */
[----:B------:R-:W2:-:S15]  /*415a0*/  LDL.LU.64 R20, [R1+0x23f8] ;  /* 0x0023f80001147983 */ /* 0x000e9e0000300a00 */
[----:B------:R-:W-:-:S01]  /*415b0*/  NOP ;  /* 0x0000000000007918 */ /* 0x000fc20000000000 */
[----:B------:R-:W-:Y:S04]  /*415c0*/  STL.64 [R1+0x330], R8 ;  /* 0x0003300801007387 */ /* 0x000fe80000100a00 */
[----:B------:R0:W-:Y:S04]  /*415d0*/  STL.64 [R1+0x338], R10 ;  /* 0x0003380a01007387 */ /* 0x0001e80000100a00 */
[----:B0-----:R-:W2:Y:S02]  /*415e0*/  LDL.LU.64 R10, [R1+0x23f0] ;  /* 0x0023f000010a7983 */ /* 0x001ea40000300a00 */
[----:B--2---:R-:W-:-:S15]  /*415f0*/  HMMA.16816.F32.BF16 R20, R16, R10, R20 ;  /* 0x0000000a1014723c */ /* 0x004fde0000041814 */
[----:B------:R-:W-:-:S08]  /*41600*/  NOP ;  /* 0x0000000000007918 */ /* 0x000fd00000000000 */
[----:B------:R-:W-:Y:S04]  /*41610*/  STL.64 [R1+0x450], R20 ;  /* 0x0004501401007387 */ /* 0x000fe80000100a00 */
[----:B------:R0:W-:Y:S04]  /*41620*/  STL.64 [R1+0x458], R22 ;  /* 0x0004581601007387 */ /* 0x0001e80000100a00 */
[----:B0-----:R-:W4:Y:S04]  /*41630*/  LDL.LU.64 R22, [R1+0x23e8] ;  /* 0x0023e80001167983 */ /* 0x001f280000300a00 */
[----:B------:R-:W4:Y:S01]  /*41640*/  LDL.LU.64 R20, [R1+0x23e0] ;  /* 0x0023e00001147983 */ /* 0x000f220000300a00 */
[----:B------:R-:W-:-:S02]  /*41650*/  IMAD.MOV.U32 R12, RZ, RZ, R10 ;  /* 0x000000ffff0c7224 */ /* 0x000fc400078e000a */
[----:B------:R-:W-:Y:S02]  /*41660*/  IMAD.MOV.U32 R3, RZ, RZ, R11 ;  /* 0x000000ffff037224 */ /* 0x000fe400078e000b */
[----:B------:R-:W2:Y:S04]  /*41670*/  LDL.LU.64 R10, [R1+0x23d8] ;  /* 0x0023d800010a7983 */ /* 0x000ea80000300a00 */
[----:B------:R-:W2:Y:S04]  /*41680*/  LDL.LU.64 R8, [R1+0x23d0] ;  /* 0x0023d00001087983 */ /* 0x000ea80000300a00 */
[----:B------:R-:W-:Y:S04]  /*41690*/  STL.64 [R1+0x23b0], R14 ;  /* 0x0023b00e01007387 */ /* 0x000fe80000100a00 */
[----:B------:R0:W-:Y:S04]  /*416a0*/  STL [R1+0x23a8], R12 ;  /* 0x0023a80c01007387 */ /* 0x0001e80000100800 */
[----:B0-----:R-:W3:Y:S04]  /*416b0*/  LDL.LU R12, [R1+0xb0] ;  /* 0x0000b000010c7983 */ /* 0x001ee80000300800 */
[----:B------:R-:W3:Y:S04]  /*416c0*/  LDL.LU R13, [R1+0xb4] ;  /* 0x0000b400010d7983 */ /* 0x000ee80000300800 */
[----:B------:R-:W3:Y:S04]  /*416d0*/  LDL.LU R14, [R1+0xb8] ;  /* 0x0000b800010e7983 */ /* 0x000ee80000300800 */
[----:B------:R-:W3:Y:S01]  /*416e0*/  LDL.LU R15, [R1+0xbc] ;  /* 0x0000bc00010f7983 */ /* 0x000ee20000300800 */
[----:B----4-:R-:W-:-:S15]  /*416f0*/  HMMA.16816.F32.BF16 R20, R16, R26, R20 ;  /* 0x0000001a1014723c */ /* 0x010fde0000041814 */
[----:B------:R-:W-:-:S08]  /*41700*/  NOP ;  /* 0x0000000000007918 */ /* 0x000fd00000000000 */
[----:B------:R-:W-:Y:S04]  /*41710*/  STL.64 [R1+0x410], R20 ;  /* 0x0004101401007387 */ /* 0x000fe80000100a00 */
[----:B------:R0:W-:Y:S04]  /*41720*/  STL.64 [R1+0x418], R22 ;  /* 0x0004181601007387 */ /* 0x0001e80000100a00 */
[----:B0-----:R-:W2:Y:S02]  /*41730*/  LDL.LU.64 R22, [R1+0x23c8] ;  /* 0x0023c80001167983 */ /* 0x001ea40000300a00 */
[----:B--2---:R-:W-:Y:S02]  /*41740*/  HMMA.16816.F32.BF16 R16, R16, R22, R8 ;  /* 0x000000161010723c */ /* 0x004fe40000041808 */
[----:B------:R-:W3:Y:S04]  /*41750*/  LDL.LU.64 R10, [R1+0x23c0] ;  /* 0x0023c000010a7983 */ /* 0x000ee80000300a00 */
[----:B------:R-:W3:Y:S01]  /*41760*/  LDL.LU.64 R8, [R1+0x23b8] ;  /* 0x0023b80001087983 */ /* 0x000ee20000300a00 */
[----:B------:R-:W-:-:S02]  /*41770*/  IMAD.MOV.U32 R25, RZ, RZ, R6 ;  /* 0x000000ffff197224 */ /* 0x000fc400078e0006 */
[----:B------:R-:W-:-:S14]  /*41780*/  IMAD.MOV.U32 R24, RZ, RZ, R7 ;  /* 0x000000ffff187224 */ /* 0x000fdc00078e0007 */
[----:B------:R0:W-:Y:S04]  /*41790*/  STL.64 [R1+0x310], R16 ;  /* 0x0003101001007387 */ /* 0x0001e80000100a00 */
[----:B------:R1:W-:Y:S04]  /*417a0*/  STL.64 [R1+0x318], R18 ;  /* 0x0003181201007387 */ /* 0x0003e80000100a00 */
[----:B0-----:R-:W2:Y:S04]  /*417b0*/  LDL.LU R16, [R1+0x90] ;  /* 0x0000900001107983 */ /* 0x001ea80000300800 */
[----:B------:R-:W2:Y:S04]  /*417c0*/  LDL.LU R17, [R1+0x94] ;  /* 0x0000940001117983 */ /* 0x000ea80000300800 */
[----:B-1----:R-:W2:Y:S04]  /*417d0*/  LDL.LU R18, [R1+0x98] ;  /* 0x0000980001127983 */ /* 0x002ea80000300800 */
[----:B------:R-:W2:Y:S04]  /*417e0*/  LDL.LU R19, [R1+0x9c] ;  /* 0x00009c0001137983 */ /* 0x000ea80000300800 */
[----:B------:R-:W-:Y:S01]  /*417f0*/  STL.64 [R1+0x2380], R22 ;  /* 0x0023801601007387 */ /* 0x000fe20000100a00 */
[----:B---3--:R-:W-:-:S15]  /*41800*/  HMMA.16816.F32.BF16 R12, R8, R6, R12 ;  /* 0x00000006080c723c */ /* 0x008fde000004180c */
[----:B------:R-:W-:-:S08]  /*41810*/  NOP ;  /* 0x0000000000007918 */ /* 0x000fd00000000000 */
[----:B------:R-:W-:Y:S04]  /*41820*/  STL.64 [R1+0x2f0], R12 ;  /* 0x0002f00c01007387 */ /* 0x000fe80000100a00 */
[----:B------:R0:W-:Y:S04]  /*41830*/  STL.64 [R1+0x2f8], R14 ;  /* 0x0002f80e01007387 */ /* 0x0001e80000100a00 */
[----:B0-----:R-:W3:Y:S04]  /*41840*/  LDL.LU.64 R14, [R1+0x23b0] ;  /* 0x0023b000010e7983 */ /* 0x001ee80000300a00 */
[----:B------:R-:W4:Y:S04]  /*41850*/  LDL.LU R12, [R1+0x23a8] ;  /* 0x0023a800010c7983 */ /* 0x000f280000300800 */
[----:B------:R-:W2:Y:S04]  /*41860*/  LDL.LU.64 R6, [R1+0x23a0] ;  /* 0x0023a00001067983 */ /* 0x000ea80000300a00 */
[----:B------:R-:W-:Y:S04]  /*41870*/  STL.64 [R1+0x2378], R26 ;  /* 0x0023781a01007387 */ /* 0x000fe80000100a00 */
[----:B------:R0:W-:Y:S04]  /*41880*/  STL.64 [R1+0x2370], R24 ;  /* 0x0023701801007387 */ /* 0x0001e80000100a00 */
[----:B0-----:R-:W3:Y:S04]  /*41890*/  LDL.LU R24, [R1+0xa0] ;  /* 0x0000a00001187983 */ /* 0x001ee80000300800 */
[----:B------:R-:W3:Y:S04]  /*418a0*/  LDL.LU R25, [R1+0xa4] ;  /* 0x0000a40001197983 */ /* 0x000ee80000300800 */
[----:B------:R-:W3:Y:S04]  /*418b0*/  LDL.LU R26, [R1+0xa8] ;  /* 0x0000a800011a7983 */ /* 0x000ee80000300800 */
[----:B------:R-:W3:Y:S01]  /*418c0*/  LDL.LU R27, [R1+0xac] ;  /* 0x0000ac00011b7983 */ /* 0x000ee20000300800 */
[----:B------:R-:W-:-:S02]  /*418d0*/  IMAD.MOV.U32 R22, RZ, RZ, R4 ;  /* 0x000000ffff167224 */ /* 0x000fc400078e0004 */
[----:B------:R-:W-:Y:S01]  /*418e0*/  IMAD.MOV.U32 R23, RZ, RZ, R2 ;  /* 0x000000ffff177224 */ /* 0x000fe200078e0002 */
[----:B------:R-:W4:Y:S01]  /*418f0*/  LDL.LU R4, [R1+0x80] ;  /* 0x0000800001047983 */ /* 0x000f220000300800 */
[C---:B--2---:R-:W-:Y:S06]  /*41900*/  HMMA.16816.F32.BF16 R16, R8.reuse, R6, R16 ;  /* 0x000000060810723c */ /* 0x044fec0000041810 */
[----:B---3--:R-:W-:-:S15]  /*41910*/  HMMA.16816.F32.BF16 R20, R8, R22, R24 ;  /* 0x000000160814723c */ /* 0x008fde0000041818 */
[----:B------:R-:W-:-:S08]  /*41920*/  NOP ;  /* 0x0000000000007918 */ /* 0x000fd00000000000 */
[----:B------:R-:W-:Y:S04]  /*41930*/  STL.64 [R1+0x2e0], R20 ;  /* 0x0002e01401007387 */ /* 0x000fe80000100a00 */
[----:B------:R0:W-:Y:S04]  /*41940*/  STL.64 [R1+0x2e8], R22 ;  /* 0x0002e81601007387 */ /* 0x0001e80000100a00 */
[----:B------:R-:W-:Y:S04]  /*41950*/  STL.64 [R1+0x200], R16 ;  /* 0x0002001001007387 */ /* 0x000fe80000100a00 */
[----:B------:R-:W-:Y:S04]  /*41960*/  STL.64 [R1+0x208], R18 ;  /* 0x0002081201007387 */ /* 0x000fe80000100a00 */
[----:B------:R-:W4:Y:S04]  /*41970*/  LDL.LU R5, [R1+0x84] ;  /* 0x0000840001057983 */ /* 0x000f280000300800 */
[----:B------:R-:W2:Y:S04]  /*41980*/  LDL.LU R6, [R1+0x88] ;  /* 0x0000880001067983 */ /* 0x000ea80000300800 */
[----:B------:R-:W2:Y:S04]  /*41990*/  LDL.LU R7, [R1+0x8c] ;  /* 0x00008c0001077983 */ /* 0x000ea80000300800 */
[----:B------:R-:W1:Y:S04]  /*419a0*/  LDSM.16.MT88.4 R16, [R28+UR4+0x5000] ;  /* 0x005000041c10783b */ /* 0x000e680008004200 */
[----:B0-----:R-:W3:Y:S04]  /*419b0*/  LDL.64 R22, [R1+0x108] ;  /* 0x0001080001167983 */ /* 0x001ee80000100a00 */
[----:B---3--:R0:W-:Y:S04]  /*419c0*/  STL.64 [R1+0x2398], R22 ;  /* 0x0023981601007387 */ /* 0x0081e80000100a00 */
[----:B------:R-:W3:Y:S04]  /*419d0*/  LDL.LU R20, [R1+0x1a0] ;  /* 0x0001a00001147983 */ /* 0x000ee80000300800 */
[----:B------:R-:W3:Y:S04]  /*419e0*/  LDL.LU R21, [R1+0x1a4] ;  /* 0x0001a40001157983 */ /* 0x000ee80000300800 */
[----:B0-----:R-:W3:Y:S04]  /*419f0*/  LDL.LU R22, [R1+0x1a8] ;  /* 0x0001a80001167983 */ /* 0x001ee80000300800 */
[----:B------:R-:W3:Y:S04]  /*41a00*/  LDL.LU R23, [R1+0x1ac] ;  /* 0x0001ac0001177983 */ /* 0x000ee80000300800 */
        /* <DEDUP_REMOVED lines=12> */
[----:B0-----:R-:W4:Y:S04]  /*41ad0*/  LDL.LU R4, [R1+0x170] ;  /* 0x0001700001047983 */ /* 0x001f280000300800 */
[----:B------:R-:W4:Y:S04]  /*41ae0*/  LDL.LU R5, [R1+0x174] ;  /* 0x0001740001057983 */ /* 0x000f280000300800 */
[----:B------:R-:W4:Y:S04]  /*41af0*/  LDL.LU R6, [R1+0x178] ;  /* 0x0001780001067983 */ /* 0x000f280000300800 */
[----:B------:R-:W4:Y:S04]  /*41b00*/  LDL.LU R7, [R1+0x17c] ;  /* 0x00017c0001077983 */ /* 0x000f280000300800 */
[----:B------:R-:W4:Y:S04]  /*41b10*/  LDL R2, [R1+0x474] ;  /* 0x0004740001027983 */ /* 0x000f280000100800 */
[----:B-1----:R-:W-:Y:S04]  /*41b20*/  STL.64 [R1+0x2268], R18 ;  /* 0x0022681201007387 */ /* 0x002fe80000100a00 */
[----:B------:R0:W-:Y:S04]  /*41b30*/  STL.64 [R1+0x2260], R16 ;  /* 0x0022601001007387 */ /* 0x0001e80000100a00 */
[----:B0-----:R-:W3:Y:S04]  /*41b40*/  LDL.LU R16, [R1] ;  /* 0x0000000001107983 */ /* 0x001ee80000300800 */
[----:B------:R-:W3:Y:S04]  /*41b50*/  LDL.LU R17, [R1+0x4] ;  /* 0x0000040001117983 */ /* 0x000ee80000300800 */
[----:B------:R-:W2:Y:S04]  /*41b60*/  LDL.LU R18, [R1+0x8] ;  /* 0x0000080001127983 */ /* 0x000ea80000300800 */
[----:B------:R-:W2:Y:S04]  /*41b70*/  LDL.LU R19, [R1+0xc] ;  /* 0x00000c0001137983 */ /* 0x000ea80000300800 */
[----:B--2---:R0:W-:Y:S04]  /*41b80*/  STL.64 [R1+0x2278], R18 ;  /* 0x0022781201007387 */ /* 0x0041e80000100a00 */
[----:B---3--:R-:W-:Y:S01]  /*41b90*/  STL.64 [R1+0x2270], R16 ;  /* 0x0022701001007387 */ /* 0x008fe20000100a00 */
[----:B0-----:R-:W-:-:S02]  /*41ba0*/  IMAD.MOV.U32 R18, RZ, RZ, R12 ;  /* 0x000000ffff127224 */ /* 0x001fc400078e000c */
[----:B------:R-:W-:Y:S01]  /*41bb0*/  HMMA.16816.F32.BF16 R12, R8, R14, R20 ;  /* 0x0000000e080c723c */ /* 0x000fe20000041814 */
[----:B------:R-:W2:-:S15]  /*41bc0*/  LDL.LU.64 R22, [R1+0x2398] ;  /* 0x0023980001167983 */ /* 0x000e9e0000300a00 */
[----:B------:R-:W-:-:S07]  /*41bd0*/  NOP ;  /* 0x0000000000007918 */ /* 0x000fce0000000000 */
[----:B------:R0:W-:Y:S04]  /*41be0*/  STL.64 [R1+0x1f0], R12 ;  /* 0x0001f00c01007387 */ /* 0x0001e80000100a00 */
[----:B------:R1:W-:Y:S04]  /*41bf0*/  STL.64 [R1+0x1f8], R14 ;  /* 0x0001f80e01007387 */ /* 0x0003e80000100a00 */
[----:B0-----:R-:W3:Y:S04]  /*41c00*/  LDL.LU R12, [R1+0xe0] ;  /* 0x0000e000010c7983 */ /* 0x001ee80000300800 */
[----:B------:R-:W3:Y:S04]  /*41c10*/  LDL.LU R13, [R1+0xe4] ;  /* 0x0000e400010d7983 */ /* 0x000ee80000300800 */
[----:B-1----:R-:W4:Y:S04]  /*41c20*/  LDL.LU R14, [R1+0xe8] ;  /* 0x0000e800010e7983 */ /* 0x002f280000300800 */
[----:B------:R-:W4:Y:S01]  /*41c30*/  LDL.LU R15, [R1+0xec] ;  /* 0x0000ec00010f7983 */ /* 0x000f220000300800 */
[----:B--2---:R-:W-:Y:S03]  /*41c40*/  HMMA.16816.F32.BF16 R24, R8, R22, R24 ;  /* 0x000000160818723c */ /* 0x004fe60000041818 */
        /* <DEDUP_REMOVED lines=9> */
[----:B------:R-:W3:Y:S01]  /*41ce0*/  LDL.LU.64 R24, [R1+0x2388] ;  /* 0x0023880001187983 */ /* 0x000ee20000300a00 */
[----:B------:R-:W-:-:S02]  /*41cf0*/  IMAD.MOV.U32 R19, RZ, RZ, R3 ;  /* 0x000000ffff137224 */ /* 0x000fc400078e0003 */
[----:B------:R-:W-:Y:S02]  /*41d00*/  IMAD.MOV.U32 R17, RZ, RZ, R22 ;  /* 0x000000ffff117224 */ /* 0x000fe400078e0016 */
[----:B------:R-:W-:Y:S02]  /*41d10*/  IMAD.MOV.U32 R16, RZ, RZ, R23 ;  /* 0x000000ffff107224 */ /* 0x000fe400078e0017 */
[----:B------:R-:W4:Y:S04]  /*41d20*/  LDL.LU.64 R22, [R1+0x2380] ;  /* 0x0023800001167983 */ /* 0x000f280000300a00 */
[----:B------:R-:W2:Y:S01]  /*41d30*/  LDL R3, [R1+0x17e4] ;  /* 0x0017e40001037983 */ /* 0x000ea20000100800 */
[----:B---3--:R-:W-:-:S15]  /*41d40*/  HMMA.16816.F32.BF16 R24, R8, R18, R24 ;  /* 0x000000120818723c */ /* 0x008fde0000041818 */
[----:B------:R-:W-:-:S08]  /*41d50*/  NOP ;  /* 0x0000000000007918 */ /* 0x000fd00000000000 */
[----:B------:R0:W-:Y:S01]  /*41d60*/  STL.64 [R1+0x4a0], R24 ;  /* 0x0004a01801007387 */ /* 0x0001e20000100a00 */
[----:B------:R-:W-:Y:S02]  /*41d70*/  IMAD.MOV.U32 R21, RZ, RZ, R26 ;  /* 0x000000ffff157224 */ /* 0x000fe400078e001a */
[----:B------:R-:W-:Y:S02]  /*41d80*/  IMAD.MOV.U32 R20, RZ, RZ, R27 ;  /* 0x000000ffff147224 */ /* 0x000fe400078e001b */
[----:B------:R-:W3:Y:S04]  /*41d90*/  LDL.LU.64 R26, [R1+0x2378] ;  /* 0x00237800011a7983 */ /* 0x000ee80000300a00 */
[----:B0-----:R-:W2:Y:S04]  /*41da0*/  LDL.LU.64 R24, [R1+0x2370] ;  /* 0x0023700001187983 */ /* 0x001ea80000300a00 */
[----:B------:R-:W-:Y:S01]  /*41db0*/  STL.64 [R1+0x2320], R18 ;  /* 0x0023201201007387 */ /* 0x000fe20000100a00 */
[----:B---3--:R-:W-:-:S15]  /*41dc0*/  HMMA.16816.F32.BF16 R4, R8, R26, R4 ;  /* 0x0000001a0804723c */ /* 0x008fde0000041804 */
[----:B------:R-:W-:-:S08]  /*41dd0*/  NOP ;  /* 0x0000000000007918 */ /* 0x000fd00000000000 */
[----:B------:R-:W-:Y:S04]  /*41de0*/  STL.64 [R1+0x490], R4 ;  /* 0x0004900401007387 */ /* 0x000fe80000100a00 */
[----:B------:R0:W-:Y:S04]  /*41df0*/  STL.64 [R1+0x498], R6 ;  /* 0x0004980601007387 */ /* 0x0001e80000100a00 */
[----:B0-----:R-:W4:Y:S04]  /*41e00*/  LDL.LU.64 R6, [R1+0x2368] ;  /* 0x0023680001067983 */ /* 0x001f280000300a00 */
[----:B------:R-:W4:Y:S04]  /*41e10*/  LDL.LU.64 R4, [R1+0x2360] ;  /* 0x0023600001047983 */ /* 0x000f280000300a00 */
[----:B------:R0:W-:Y:S04]  /*41e20*/  STL.64 [R1+0x2318], R26 ;  /* 0x0023181a01007387 */ /* 0x0001e80000100a00 */
[----:B0-----:R-:W3:Y:S01]  /*41e30*/  LDL.64 R26, [R1+0x138] ;  /* 0x00013800011a7983 */ /* 0x001ee20000100a00 */
[----:B----4-:R-:W-:Y:S03]  /*41e40*/  HMMA.16816.F32.BF16 R8, R8, R22, R4 ;  /* 0x000000160808723c */ /* 0x010fe60000041804 */
[----:B---3--:R0:W-:Y:S04]  /*41e50*/  STL.64 [R1+0x2338], R26 ;  /* 0x0023381a01007387 */ /* 0x0081e80000100a00 */
[----:B0-----:R-:W3:Y:S04]  /*41e60*/  LDL.64 R26, [R1+0x148] ;  /* 0x00014800011a7983 */ /* 0x001ee80000100a00 */
[----:B------:R-:W4:Y:S04]  /*41e70*/  LDL.LU.64 R6, [R1+0x2358] ;  /* 0x0023580001067983 */ /* 0x000f280000300a00 */
[----:B------:R-:W4:Y:S08]  /*41e80*/  LDL.LU.64 R4, [R1+0x2350] ;  /* 0x0023500001047983 */ /* 0x000f300000300a00 */
[----:B------:R0:W-:Y:S04]  /*41e90*/  STL.64 [R1+0x160], R8 ;  /* 0x0001600801007387 */ /* 0x0001e80000100a00 */
[----:B------:R1:W-:Y:S04]  /*41ea0*/  STL.64 [R1+0x168], R10 ;  /* 0x0001680a01007387 */ /* 0x0003e80000100a00 */
[----:B0-----:R-:W3:Y:S04]  /*41eb0*/  LDL.LU R8, [R1+0xd0] ;  /* 0x0000d00001087983 */ /* 0x001ee80000300800 */
[----:B------:R-:W3:Y:S04]  /*41ec0*/  LDL.LU R9, [R1+0xd4] ;  /* 0x0000d40001097983 */ /* 0x000ee80000300800 */
[----:B-1----:R-:W3:Y:S04]  /*41ed0*/  LDL.LU R10, [R1+0xd8] ;  /* 0x0000d800010a7983 */ /* 0x002ee80000300800 */
[----:B------:R-:W3:Y:S04]  /*41ee0*/  LDL.LU R11, [R1+0xdc] ;  /* 0x0000dc00010b7983 */ /* 0x000ee80000300800 */
[----:B------:R2:W-:Y:S04]  /*41ef0*/  STL.64 [R1+0x2310], R22 ;  /* 0x0023101601007387 */ /* 0x0005e80000100a00 */
[----:B------:R4:W-:Y:S01]  /*41f00*/  STL.64 [R1+0x2308], R20 ;  /* 0x0023081401007387 */ /* 0x0009e20000100a00 */
[----:B--2---:R-:W-:-:S02]  /*41f10*/  IMAD.MOV.U32 R22, RZ, RZ, R25 ;  /* 0x000000ffff167224 */ /* 0x004fc400078e0019 */
[----:B------:R-:W-:-:S07]  /*41f20*/  IMAD.MOV.U32 R23, RZ, RZ, R24 ;  /* 0x000000ffff177224 */ /* 0x000fce00078e0018 */
[----:B----4-:R-:W-:Y:S01]  /*41f30*/  HMMA.16816.F32.BF16 R20, R4, R22, R12 ;  /* 0x000000160414723c */ /* 0x010fe2000004180c */
[----:B------:R-:W3:Y:S04]  /*41f40*/  LDL.LU.64 R14, [R1+0x2348] ;  /* 0x00234800010e7983 */ /* 0x000ee80000300a00 */
[----:B------:R-:W3:Y:S04]  /*41f50*/  LDL.LU.64 R12, [R1+0x2340] ;  /* 0x00234000010c7983 */ /* 0x000ee80000300a00 */
[----:B------:R-:W2:-:S14]  /*41f60*/  LDL.64 R18, [R1+0x128] ;  /* 0x0001280001127983 */ /* 0x000e9c0000100a00 */
        /* <DEDUP_REMOVED lines=13> */
[----:B------:R0:W-:Y:S04]  /*42040*/  STL.64 [R1+0x550], R12 ;  /* 0x0005500c01007387 */ /* 0x0001e80000100a00 */
[----:B------:R-:W-:Y:S01]  /*42050*/  STL.64 [R1+0x558], R14 ;  /* 0x0005580e01007387 */ /* 0x000fe20000100a00 */
[----:B0-----:R-:W-:-:S02]  /*42060*/  IMAD.MOV.U32 R13, RZ, RZ, R26 ;  /* 0x000000ffff0d7224 */ /* 0x001fc400078e001a */
[----:B------:R-:W-:Y:S02]  /*42070*/  IMAD.MOV.U32 R12, RZ, RZ, R27 ;  /* 0x000000ffff0c7224 */ /* 0x000fe400078e001b */
[----:B------:R-:W3:Y:S02]  /*42080*/  LDL.LU.64 R26, [R1+0x2338] ;  /* 0x00233800011a7983 */ /* 0x000ee40000300a00 */
[----:B---3--:R-:W-:-:S15]  /*42090*/  HMMA.16816.F32.BF16 R8, R4, R26, R8 ;  /* 0x0000001a0408723c */ /* 0x008fde0000041808 */
[----:B------:R-:W-:-:S08]  /*420a0*/  NOP ;  /* 0x0000000000007918 */ /* 0x000fd00000000000 */
[----:B------:R-:W-:Y:S04]  /*420b0*/  STL.64 [R1+0x540], R8 ;  /* 0x0005400801007387 */ /* 0x000fe80000100a00 */
[----:B------:R-:W-:Y:S04]  /*420c0*/  STL.64 [R1+0x548], R10 ;  /* 0x0005480a01007387 */ /* 0x000fe80000100a00 */
[----:B------:R-:W0:Y:S04]  /*420d0*/  LDSM.16.MT88.4 R8, [R28+UR4+0x5080] ;  /* 0x005080041c08783b */ /* 0x000e280008004200 */
[----:B0-----:R-:W-:Y:S04]  /*420e0*/  STL.64 [R1+0x21e8], R10 ;  /* 0x0021e80a01007387 */ /* 0x001fe80000100a00 */
[----:B------:R0:W-:Y:S04]  /*420f0*/  STL.64 [R1+0x21e0], R8 ;  /* 0x0021e00801007387 */ /* 0x0001e80000100a00 */
[----:B0-----:R-:W3:Y:S04]  /*42100*/  LDL.LU R8, [R1+0x10] ;  /* 0x0000100001087983 */ /* 0x001ee80000300800 */
[----:B------:R-:W3:Y:S04]  /*42110*/  LDL.LU R9, [R1+0x14] ;  /* 0x0000140001097983 */ /* 0x000ee80000300800 */
[----:B------:R-:W4:Y:S04]  /*42120*/  LDL.LU R10, [R1+0x18] ;  /* 0x00001800010a7983 */ /* 0x000f280000300800 */
[----:B------:R-:W4:Y:S04]  /*42130*/  LDL.LU R11, [R1+0x1c] ;  /* 0x00001c00010b7983 */ /* 0x000f280000300800 */
[----:B------:R-:W3:Y:S01]  /*42140*/  LDL.LU R24, [R1+0x1c0] ;  /* 0x0001c00001187983 */ /* 0x000ee20000300800 */
[----:B------:R-:W-:-:S03]  /*42150*/  IMAD.MOV.U32 R15, RZ, RZ, R26 ;  /* 0x000000ffff0f7224 */ /* 0x000fc600078e001a */
[----:B------:R-:W3:Y:S01]  /*42160*/  LDL.LU R25, [R1+0x1c4] ;  /* 0x0001c40001197983 */ /* 0x000ee20000300800 */
[----:B------:R-:W-:-:S03]  /*42170*/  MOV R14, R27 ;  /* 0x0000001b000e7202 */ /* 0x000fc60000000f00 */
[----:B------:R-:W3:Y:S04]  /*42180*/  LDL.LU R26, [R1+0x1c8] ;  /* 0x0001c800011a7983 */ /* 0x000ee80000300800 */
[----:B------:R-:W3:Y:S01]  /*42190*/  LDL.LU R27, [R1+0x1cc] ;  /* 0x0001cc00011b7983 */ /* 0x000ee20000300800 */
[----:B--2---:R-:W-:Y:S03]  /*421a0*/  HMMA.16816.F32.BF16 R20, R4, R18, R20 ;  /* 0x000000120414723c */ /* 0x004fe60000041814 */
[----:B----4-:R-:W-:Y:S04]  /*421b0*/  STL.64 [R1+0x2288], R10 ;  /* 0x0022880a01007387 */ /* 0x010fe80000100a00 */
[----:B---3--:R0:W-:Y:S04]  /*421c0*/  STL.64 [R1+0x2280], R8 ;  /* 0x0022800801007387 */ /* 0x0081e80000100a00 */
[----:B0-----:R-:W2:Y:S04]  /*421d0*/  LDL.LU R8, [R1+0x20] ;  /* 0x0000200001087983 */ /* 0x001ea80000300800 */
[----:B------:R-:W2:Y:S04]  /*421e0*/  LDL.LU R9, [R1+0x24] ;  /* 0x0000240001097983 */ /* 0x000ea80000300800 */
[----:B------:R-:W3:Y:S04]  /*421f0*/  LDL.LU R10, [R1+0x28] ;  /* 0x00002800010a7983 */ /* 0x000ee80000300800 */
[----:B------:R-:W3:Y:S04]  /*42200*/  LDL.LU R11, [R1+0x2c] ;  /* 0x00002c00010b7983 */ /* 0x000ee80000300800 */
[----:B---3--:R-:W-:Y:S04]  /*42210*/  STL.64 [R1+0x2298], R10 ;  /* 0x0022980a01007387 */ /* 0x008fe80000100a00 */
[----:B--2---:R-:W-:Y:S04]  /*42220*/  STL.64 [R1+0x2290], R8 ;  /* 0x0022900801007387 */ /* 0x004fe80000100a00 */
[----:B------:R-:W-:Y:S04]  /*42230*/  STL.64 [R1+0x530], R20 ;  /* 0x0005301401007387 */ /* 0x000fe80000100a00 */
[----:B------:R0:W-:Y:S04]  /*42240*/  STL.64 [R1+0x538], R22 ;  /* 0x0005381601007387 */ /* 0x0001e80000100a00 */
[----:B0-----:R-:W2:Y:S04]  /*42250*/  LDL.LU.64 R22, [R1+0x2330] ;  /* 0x0023300001167983 */ /* 0x001ea80000300a00 */
[----:B------:R-:W2:Y:S01]  /*42260*/  LDL.LU.64 R20, [R1+0x2328] ;  /* 0x0023280001147983 */ /* 0x000ea20000300a00 */
[----:B------:R-:W-:-:S02]  /*42270*/  IMAD.MOV.U32 R9, RZ, RZ, R18 ;  /* 0x000000ffff097224 */ /* 0x000fc400078e0012 */
[----:B------:R-:W-:Y:S02]  /*42280*/  IMAD.MOV.U32 R8, RZ, RZ, R19 ;  /* 0x000000ffff087224 */ /* 0x000fe400078e0013 */
[----:B------:R-:W3:Y:S01]  /*42290*/  LDL.LU.64 R18, [R1+0x2320] ;  /* 0x0023200001127983 */ /* 0x000ee20000300a00 */
[----:B------:R-:W-:Y:S02]  /*422a0*/  IMAD.MOV.U32 R10, RZ, RZ, R17 ;  /* 0x000000ffff0a7224 */ /* 0x000fe400078e0011 */
[----:B------:R-:W-:-:S05]  /*422b0*/  IMAD.MOV.U32 R11, RZ, RZ, R16 ;  /* 0x000000ffff0b7224 */ /* 0x000fca00078e0010 */
[----:B------:R0:W-:Y:S02]  /*422c0*/  STL.64 [R1+0x22a8], R10 ;  /* 0x0022a80a01007387 */ /* 0x0001e40000100a00 */
[C---:B--2---:R-:W-:Y:S06]  /*422d0*/  HMMA.16816.F32.BF16 R20, R4.reuse, R10, R20 ;  /* 0x0000000a0414723c */ /* 0x044fec0000041814 */
[----:B---3--:R-:W-:Y:S01]  /*422e0*/  HMMA.16816.F32.BF16 R24, R4, R18, R24 ;  /* 0x000000120418723c */ /* 0x008fe20000041818 */
[----:B0-----:R-:W-:Y:S02]  /*422f0*/  IMAD.MOV.U32 R10, RZ, RZ, R9 ;  /* 0x000000ffff0a7224 */ /* 0x001fe400078e0009 */
[----:B------:R-:W-:-:S14]  /*42300*/  IMAD.MOV.U32 R11, RZ, RZ, R8 ;  /* 0x000000ffff0b7224 */ /* 0x000fdc00078e0008 */
[----:B------:R-:W-:Y:S04]  /*42310*/  STL.64 [R1+0x520], R20 ;  /* 0x0005201401007387 */ /* 0x000fe80000100a00 */
[----:B------:R-:W-:Y:S04]  /*42320*/  STL.64 [R1+0x528], R22 ;  /* 0x0005281601007387 */ /* 0x000fe80000100a00 */
[----:B------:R0:W-:Y:S02]  /*42330*/  STL.64 [R1+0x22c0], R10 ;  /* 0x0022c00a01007387 */ /* 0x0001e40000100a00 */
[----:B0-----:R-:W-:-:S02]  /*42340*/  IMAD.MOV.U32 R10, RZ, RZ, R15 ;  /* 0x000000ffff0a7224 */ /* 0x001fc400078e000f */
[----:B------:R-:W-:-:S05]  /*42350*/  IMAD.MOV.U32 R11, RZ, RZ, R14 ;  /* 0x000000ffff0b7224 */ /* 0x000fca00078e000e */
[----:B------:R0:W-:Y:S04]  /*42360*/  STL.64 [R1+0x22d8], R10 ;  /* 0x0022d80a01007387 */ /* 0x0001e80000100a00 */
[----:B------:R-:W2:Y:S04]  /*42370*/  LDL.LU R20, [R1+0x1b0] ;  /* 0x0001b00001147983 */ /* 0x000ea80000300800 */
[----:B------:R-:W2:Y:S04]  /*42380*/  LDL.LU R21, [R1+0x1b4] ;  /* 0x0001b40001157983 */ /* 0x000ea80000300800 */
[----:B------:R-:W2:Y:S04]  /*42390*/  LDL.LU R22, [R1+0x1b8] ;  /* 0x0001b80001167983 */ /* 0x000ea80000300800 */
[----:B------:R-:W2:Y:S01]  /*423a0*/  LDL.LU R23, [R1+0x1bc] ;  /* 0x0001bc0001177983 */ /* 0x000ea20000300800 */
[----:B0-----:R-:W-:-:S02]  /*423b0*/  IMAD.MOV.U32 R10, RZ, RZ, R13 ;  /* 0x000000ffff0a7224 */ /* 0x001fc400078e000d */
[----:B------:R-:W-:Y:S02]  /*423c0*/  IMAD.MOV.U32 R11, RZ, RZ, R12 ;  /* 0x000000ffff0b7224 */ /* 0x000fe400078e000c */
        /* <DEDUP_REMOVED lines=39> */
[----:B------:R-:W4:Y:S01]  /*42640*/  LDL.LU.64 R20, [R1+0x2308] ;  /* 0x0023080001147983 */ /* 0x000f220000300a00 */
[----:B---3--:R-:W-:Y:S03]  /*42650*/  HMMA.16816.F32.BF16 R4, R4, R22, R12 ;  /* 0x000000160404723c */ /* 0x008fe6000004180c */
[----:B------:R-:W3:Y:S04]  /*42660*/  LDL.LU.64 R14, [R1+0x2300] ;  /* 0x00230000010e7983 */ /* 0x000ee80000300a00 */
[----:B------:R-:W3:-:S15]  /*42670*/  LDL.LU.64 R12, [R1+0x22f8] ;  /* 0x0022f800010c7983 */ /* 0x000ede0000300a00 */
[----:B------:R-:W-:-:S01]  /*42680*/  NOP ;  /* 0x0000000000007918 */ /* 0x000fc20000000000 */
        /* <DEDUP_REMOVED lines=35> */
[----:B------:R-:W2:Y:S04]  /*428c0*/  LDL.LU.64 R8, [R1+0x2290] ;  /* 0x0022900001087983 */ /* 0x000ea80000300a00 */
[----:B------:R-:W3:Y:S01]  /*428d0*/  LDL R29, [R1+0x17f0] ;  /* 0x0017f000011d7983 */ /* 0x000ee20000100800 */
[----:B--2---:R-:W-:Y:S03]  /*428e0*/  HMMA.16816.F32.BF16 R16, R12, R18, R8 ;  /* 0x000000120c10723c */ /* 0x004fe60000041808 */
[----:B------:R-:W2:Y:S04]  /*428f0*/  LDL.LU.64 R10, [R1+0x2288] ;  /* 0x00228800010a7983 */ /* 0x000ea80000300a00 */
[----:B------:R-:W2:-:S15]  /*42900*/  LDL.LU.64 R8, [R1+0x2280] ;  /* 0x0022800001087983 */ /* 0x000e9e0000300a00 */
[----:B------:R-:W-:-:S01]  /*42910*/  NOP ;  /* 0x0000000000007918 */ /* 0x000fc20000000000 */
[----:B------:R-:W-:Y:S04]  /*42920*/  STL.64 [R1+0x5e0], R16 ;  /* 0x0005e01001007387 */ /* 0x000fe80000100a00 */
[----:B------:R0:W-:Y:S04]  /*42930*/  STL.64 [R1+0x5e8], R18 ;  /* 0x0005e81201007387 */ /* 0x0001e80000100a00 */
[----:B0-----:R-:W4:Y:S04]  /*42940*/  LDL.LU.64 R18, [R1+0x2278] ;  /* 0x0022780001127983 */ /* 0x001f280000300a00 */
[----:B------:R-:W4:Y:S01]  /*42950*/  LDL.LU.64 R16, [R1+0x2270] ;  /* 0x0022700001107983 */ /* 0x000f220000300a00 */
[----:B--2---:R-:W-:-:S15]  /*42960*/  HMMA.16816.F32.BF16 R8, R12, R26, R8 ;  /* 0x0000001a0c08723c */ /* 0x004fde0000041808 */
[----:B------:R-:W-:-:S08]  /*42970*/  NOP ;  /* 0x0000000000007918 */ /* 0x000fd00000000000 */
[----:B------:R-:W-:Y:S04]  /*42980*/  STL.64 [R1+0x5d0], R8 ;  /* 0x0005d00801007387 */ /* 0x000fe80000100a00 */
[----:B------:R4:W-:Y:S02]  /*42990*/  STL.64 [R1+0x5d8], R10 ;  /* 0x0005d80a01007387 */ /* 0x0009e40000100a00 */
[----:B----4-:R-:W-:Y:S02]  /*429a0*/  HMMA.16816.F32.BF16 R8, R12, R22, R16 ;  /* 0x000000160c08723c */ /* 0x010fe40000041810 */
[----:B------:R-:W0:Y:S04]  /*429b0*/  LDSM.16.MT88.4 R12, [R2+UR4+0x6000] ;  /* 0x00600004020c783b */ /* 0x000e280008004200 */
[----:B------:R-:W-:Y:S04]  /*429c0*/  STL.64 [R1+0x21f8], R22 ;  /* 0x0021f81601007387 */ /* 0x000fe80000100a00 */
[----:B------:R-:W-:Y:S04]  /*429d0*/  STL.64 [R1+0x21f0], R20 ;  /* 0x0021f01401007387 */ /* 0x000fe80000100a00 */
[----:B------:R-:W1:Y:S09]  /*429e0*/  LDSM.16.M88.4 R16, [R3+UR4+0x8080] ;  /* 0x008080040310783b */ /* 0x000e720008000200 */
[----:B------:R-:W-:Y:S04]  /*429f0*/  STL.64 [R1+0x170], R8 ;  /* 0x0001700801007387 */ /* 0x000fe80000100a00 */
[----:B------:R-:W-:Y:S04]  /*42a00*/  STL.64 [R1+0x178], R10 ;  /* 0x0001780a01007387 */ /* 0x000fe80000100a00 */
[----:B------:R-:W2:Y:S04]  /*42a10*/  LDSM.16.M88.4 R8, [R3+UR4+0x9080] ;  /* 0x009080040308783b */ /* 0x000ea80008000200 */
[----:B0-----:R0:W-:Y:S04]  /*42a20*/  STL [R1+0x2158], R13 ;  /* 0x0021580d01007387 */ /* 0x0011e80000100800 */
[----:B------:R4:W-:Y:S04]  /*42a30*/  STL [R1+0x2154], R14 ;  /* 0x0021540e01007387 */ /* 0x0009e80000100800 */
[----:B------:R-:W-:Y:S04]  /*42a40*/  STL [R1+0x2150], R15 ;  /* 0x0021500f01007387 */ /* 0x000fe80000100800 */
[----:B-1----:R-:W-:Y:S04]  /*42a50*/  STL.64 [R1+0x70], R16 ;  /* 0x0000701001007387 */ /* 0x002fe80000100a00 */
[----:B------:R-:W-:Y:S04]  /*42a60*/  STL.64 [R1+0x78], R18 ;  /* 0x0000781201007387 */ /* 0x000fe80000100a00 */
[----:B------:R-:W1:Y:S04]  /*42a70*/  LDSM.16.M88.4 R16, [R3+UR4+0xa080] ;  /* 0x00a080040310783b */ /* 0x000e680008000200 */
[----:B--2---:R-:W-:Y:S01]  /*42a80*/  STL.64 [R1+0x60], R8 ;  /* 0x0000600801007387 */ /* 0x004fe20000100a00 */
[----:B0-----:R-:W-:-:S03]  /*42a90*/  IMAD.MOV.U32 R13, RZ, RZ, R8 ;  /* 0x000000ffff0d7224 */ /* 0x001fc600078e0008 */
[----:B------:R-:W-:Y:S01]  /*42aa0*/  STL.64 [R1+0x68], R10 ;  /* 0x0000680a01007387 */ /* 0x000fe20000100a00 */
[----:B----4-:R-:W-:-:S03]  /*42ab0*/  IMAD.MOV.U32 R14, RZ, RZ, R9 ;  /* 0x000000ffff0e7224 */ /* 0x010fc600078e0009 */
[----:B------:R-:W0:Y:S04]  /*42ac0*/  LDSM.16.M88.4 R8, [R3+UR4+0xb080] ;  /* 0x00b080040308783b */ /* 0x000e280008000200 */
[----:B-1----:R-:W-:Y:S04]  /*42ad0*/  STL.64 [R1+0x50], R16 ;  /* 0x0000501001007387 */ /* 0x002fe80000100a00 */
[----:B------:R-:W-:Y:S04]  /*42ae0*/  STL.64 [R1+0x58], R18 ;  /* 0x0000581201007387 */ /* 0x000fe80000100a00 */
[----:B------:R-:W1:Y:S04]  /*42af0*/  LDSM.16.M88.4 R16, [R3+UR4+0xc080] ;  /* 0x00c080040310783b */ /* 0x000e680008000200 */
[----:B0-----:R-:W-:Y:S04]  /*42b00*/  STL.64 [R1+0x40], R8 ;  /* 0x0000400801007387 */ /* 0x001fe80000100a00 */
[----:B------:R-:W-:Y:S04]  /*42b10*/  STL.64 [R1+0x48], R10 ;  /* 0x0000480a01007387 */ /* 0x000fe80000100a00 */
[----:B------:R-:W2:Y:S04]  /*42b20*/  LDL.LU.64 R22, [R1+0xf8] ;  /* 0x0000f80001167983 */ /* 0x000ea80000300a00 */
[----:B--2---:R0:W-:Y:S04]  /*42b30*/  STL.64 [R1+0x2210], R22 ;  /* 0x0022101601007387 */ /* 0x0041e80000100a00 */
[----:B0-----:R-:W2:Y:S01]  /*42b40*/  LDL.LU.64 R22, [R1+0x108] ;  /* 0x0001080001167983 */ /* 0x001ea20000300a00 */
[----:B------:R-:W-:-:S02]  /*42b50*/  IMAD.MOV.U32 R15, RZ, RZ, R8 ;  /* 0x000000ffff0f7224 */ /* 0x000fc400078e0008 */
[----:B------:R-:W-:Y:S01]  /*42b60*/  IMAD.MOV.U32 R28, RZ, RZ, R9 ;  /* 0x000000ffff1c7224 */ /* 0x000fe200078e0009 */
[----:B--2---:R0:W-:Y:S04]  /*42b70*/  STL.64 [R1+0x2228], R22 ;  /* 0x0022281601007387 */ /* 0x0041e80000100a00 */
[----:B------:R-:W2:Y:S04]  /*42b80*/  LDL.LU R8, [R1+0x4b0] ;  /* 0x0004b00001087983 */ /* 0x000ea80000300800 */
[----:B------:R-:W2:Y:S04]  /*42b90*/  LDL.LU R9, [R1+0x4b4] ;  /* 0x0004b40001097983 */ /* 0x000ea80000300800 */
[----:B------:R-:W4:Y:S04]  /*42ba0*/  LDL.LU R10, [R1+0x4b8] ;  /* 0x0004b800010a7983 */ /* 0x000f280000300800 */
[----:B------:R-:W4:Y:S04]  /*42bb0*/  LDL.LU R11, [R1+0x4bc] ;  /* 0x0004bc00010b7983 */ /* 0x000f280000300800 */
[----:B0-----:R-:W3:Y:S04]  /*42bc0*/  LDL.LU.64 R22, [R1+0x128] ;  /* 0x0001280001167983 */ /* 0x001ee80000300a00 */
[----:B---3--:R0:W-:Y:S04]  /*42bd0*/  STL.64 [R1+0x2230], R22 ;  /* 0x0022301601007387 */ /* 0x0081e80000100a00 */
[----:B0-----:R-:W3:Y:S04]  /*42be0*/  LDL.64 R22, [R1+0x138] ;  /* 0x0001380001167983 */ /* 0x001ee80000100a00 */
[----:B---3--:R-:W-:Y:S04]  /*42bf0*/  STL.64 [R1+0x2248], R22 ;  /* 0x0022481601007387 */ /* 0x008fe80000100a00 */
[----:B----4-:R-:W-:Y:S04]  /*42c00*/  STL.64 [R1+0x2208], R10 ;  /* 0x0022080a01007387 */ /* 0x010fe80000100a00 */
[----:B--2---:R0:W-:Y:S04]  /*42c10*/  STL.64 [R1+0x2200], R8 ;  /* 0x0022000801007387 */ /* 0x0041e80000100a00 */
[----:B0-----:R-:W2:Y:S04]  /*42c20*/  LDL.LU R8, [R1+0x240] ;  /* 0x0002400001087983 */ /* 0x001ea80000300800 */
[----:B------:R-:W2:Y:S04]  /*42c30*/  LDL.LU R9, [R1+0x244] ;  /* 0x0002440001097983 */ /* 0x000ea80000300800 */
[----:B------:R-:W3:Y:S04]  /*42c40*/  LDL.LU R10, [R1+0x248] ;  /* 0x00024800010a7983 */ /* 0x000ee80000300800 */
[----:B------:R-:W3:Y:S04]  /*42c50*/  LDL.LU R11, [R1+0x24c] ;  /* 0x00024c00010b7983 */ /* 0x000ee80000300800 */
[----:B------:R-:W4:Y:S04]  /*42c60*/  LDL.LU.64 R22, [R1+0x148] ;  /* 0x0001480001167983 */ /* 0x000f280000300a00 */
        /* <DEDUP_REMOVED lines=14> */
[----:B0-----:R-:W4:Y:S04]  /*42d50*/  LDL.LU R8, [R1+0x280] ;  /* 0x0002800001087983 */ /* 0x001f280000300800 */
[----:B------:R-:W4:Y:S04]  /*42d60*/  LDL.LU R9, [R1+0x284] ;  /* 0x0002840001097983 */ /* 0x000f280000300800 */
[----:B------:R-:W4:Y:S04]  /*42d70*/  LDL.LU R10, [R1+0x288] ;  /* 0x00028800010a7983 */ /* 0x000f280000300800 */
[----:B------:R-:W4:Y:S04]  /*42d80*/  LDL.LU R11, [R1+0x28c] ;  /* 0x00028c00010b7983 */ /* 0x000f280000300800 */
[----:B------:R-:W-:Y:S04]  /*42d90*/  STL [R1+0x21c8], R28 ;  /* 0x0021c81c01007387 */ /* 0x000fe80000100800 */
[----:B------:R-:W-:Y:S04]  /*42da0*/  STL.64 [R1+0x2168], R14 ;  /* 0x0021680e01007387 */ /* 0x000fe80000100a00 */
[----:B------:R0:W-:Y:S04]  /*42db0*/  STL.64 [R1+0x2160], R12 ;  /* 0x0021600c01007387 */ /* 0x0001e80000100a00 */
[----:B0-----:R-:W2:Y:S04]  /*42dc0*/  LDL.LU R12, [R1+0x230] ;  /* 0x00023000010c7983 */ /* 0x001ea80000300800 */
[----:B------:R-:W2:Y:S04]  /*42dd0*/  LDL.LU R13, [R1+0x234] ;  /* 0x00023400010d7983 */ /* 0x000ea80000300800 */
[----:B------:R-:W2:Y:S04]  /*42de0*/  LDL.LU R14, [R1+0x238] ;  /* 0x00023800010e7983 */ /* 0x000ea80000300800 */
[----:B------:R-:W2:Y:S04]  /*42df0*/  LDL.LU R15, [R1+0x23c] ;  /* 0x00023c00010f7983 */ /* 0x000ea80000300800 */
[----:B-1----:R-:W-:Y:S04]  /*42e00*/  STL.64 [R1+0x30], R16 ;  /* 0x0000301001007387 */ /* 0x002fe80000100a00 */
[----:B------:R-:W-:Y:S04]  /*42e10*/  STL.64 [R1+0x38], R18 ;  /* 0x0000381201007387 */ /* 0x000fe80000100a00 */
[----:B------:R-:W0:Y:S04]  /*42e20*/  LDSM.16.M88.4 R16, [R3+UR4+0xd080] ;  /* 0x00d080040310783b */ /* 0x000e280008000200 */
[----:B0-----:R-:W-:Y:S01]  /*42e30*/  STL.64 [R1+0x20], R16 ;  /* 0x0000201001007387 */ /* 0x001fe20000100a00 */
[----:B------:R-:W-:-:S03]  /*42e40*/  IMAD.MOV.U32 R25, RZ, RZ, R16 ;  /* 0x000000ffff197224 */ /* 0x000fc600078e0010 */
[----:B------:R-:W-:Y:S01]  /*42e50*/  STL.64 [R1+0x28], R18 ;  /* 0x0000281201007387 */ /* 0x000fe20000100a00 */
[----:B------:R-:W-:-:S03]  /*42e60*/  IMAD.MOV.U32 R24, RZ, RZ, R17 ;  /* 0x000000ffff187224 */ /* 0x000fc600078e0011 */
[----:B------:R-:W0:Y:S04]  /*42e70*/  LDSM.16.M88.4 R16, [R3+UR4+0xe080] ;  /* 0x00e080040310783b */ /* 0x000e280008000200 */
[----:B0-----:R-:W-:Y:S04]  /*42e80*/  STL.64 [R1+0x10], R16 ;  /* 0x0000101001007387 */ /* 0x001fe80000100a00 */
[----:B------:R-:W-:Y:S04]  /*42e90*/  STL.64 [R1+0x18], R18 ;  /* 0x0000181201007387 */ /* 0x000fe80000100a00 */
[----:B------:R-:W0:Y:S04]  /*42ea0*/  LDSM.16.M88.4 R16, [R3+UR4+0xf080] ;  /* 0x00f080040310783b */ /* 0x000e280008000200 */
[----:B0-----:R-:W-:Y:S04]  /*42eb0*/  STL.64 [R1], R16 ;  /* 0x0000001001007387 */ /* 0x001fe80000100a00 */
[----:B------:R0:W-:Y:S04]  /*42ec0*/  STL.64 [R1+0x8], R18 ;  /* 0x0000081201007387 */ /* 0x0001e80000100a00 */
[----:B0-----:R-:W2:Y:S04]  /*42ed0*/  LDL.LU.64 R18, [R1+0x2268] ;  /* 0x0022680001127983 */ /* 0x001ea80000300a00 */
[----:B------:R-:W2:Y:S02]  /*42ee0*/  LDL.LU.64 R16, [R1+0x2260] ;  /* 0x0022600001107983 */ /* 0x000ea40000300a00 */
[----:B--2---:R-:W-:-:S15]  /*42ef0*/  HMMA.16816.F32.BF16 R12, R16, R6, R12 ;  /* 0x00000006100c723c */ /* 0x004fde000004180c */
[----:B------:R-:W-:-:S08]  /*42f00*/  NOP ;  /* 0x0000000000007918 */ /* 0x000fd00000000000 */
[----:B------:R-:W-:Y:S04]  /*42f10*/  STL.64 [R1+0x510], R12 ;  /* 0x0005100c01007387 */ /* 0x000fe80000100a00 */
[----:B------:R0:W-:Y:S02]  /*42f20*/  STL.64 [R1+0x518], R14 ;  /* 0x0005180e01007387 */ /* 0x0001e40000100a00 */
[----:B0-----:R-:W-:Y:S01]  /*42f30*/  IMAD.MOV.U32 R15, RZ, RZ, R6 ;  /* 0x000000ffff0f7224 */ /* 0x001fe200078e0006 */
[----:B------:R-:W-:Y:S02]  /*42f40*/  MOV R14, R7 ;  /* 0x00000007000e7202 */ /* 0x000fe40000000f00 */
[----:B------:R-:W0:Y:S01]  /*42f50*/  LDSM.16.MT88.4 R4, [R2+UR4+0x6080] ;  /* 0x006080040204783b */ /* 0x000e220008004200 */
[----:B----4-:R-:W-:Y:S06]  /*42f60*/  HMMA.16816.F32.BF16 R8, R16, R22, R8 ;  /* 0x000000161008723c */ /* 0x010fec0000041808 */
[----:B------:R-:W-:-:S02]  /*42f70*/  IMAD.MOV.U32 R13, RZ, RZ, R22 ;  /* 0x000000ffff0d7224 */ /* 0x000fc400078e0016 */
[----:B------:R-:W-:Y:S01]  /*42f80*/  IMAD.MOV.U32 R12, RZ, RZ, R23 ;  /* 0x000000ffff0c7224 */ /* 0x000fe200078e0017 */
[----:B0-----:R-:W-:Y:S04]  /*42f90*/  STL.64 [R1+0x20c8], R6 ;  /* 0x0020c80601007387 */ /* 0x001fe80000100a00 */
        /* <DEDUP_REMOVED lines=21> */
[----:B------:R-:W-:Y:S01]  /*430f0*/  STL.64 [R1+0x4e8], R6 ;  /* 0x0004e80601007387 */ /* 0x000fe20000100a00 */
        /* <DEDUP_REMOVED lines=16> */
[----:B------:R-:W2:Y:S01]  /*43200*/  LDL.LU.64 R8, [R1+0x2200] ;  /* 0x0022000001087983 */ /* 0x000ea20000300a00 */
[----:B------:R-:W-:-:S02]  /*43210*/  IMAD.MOV.U32 R6, RZ, RZ, R22 ;  /* 0x000000ffff067224 */ /* 0x000fc400078e0016 */
[----:B------:R-:W-:Y:S02]  /*43220*/  IMAD.MOV.U32 R7, RZ, RZ, R23 ;  /* 0x000000ffff077224 */ /* 0x000fe400078e0017 */
[----:B------:R-:W3:Y:S04]  /*43230*/  LDL.LU.64 R22, [R1+0x21f8] ;  /* 0x0021f80001167983 */ /* 0x000ee80000300a00 */
[----:B------:R-:W4:Y:S04]  /*43240*/  LDL.LU.64 R20, [R1+0x21f0] ;  /* 0x0021f00001147983 */ /* 0x000f280000300a00 */
[----:B------:R-:W-:Y:S01]  /*43250*/  STL.64 [R1+0x2190], R6 ;  /* 0x0021900601007387 */ /* 0x000fe20000100a00 */
[----:B--2---:R-:W-:-:S15]  /*43260*/  HMMA.16816.F32.BF16 R8, R16, R26, R8 ;  /* 0x0000001a1008723c */ /* 0x004fde0000041808 */
[----:B------:R-:W-:-:S08]  /*43270*/  NOP ;  /* 0x0000000000007918 */ /* 0x000fd00000000000 */
[----:B------:R-:W-:Y:S04]  /*43280*/  STL.64 [R1+0x5c0], R8 ;  /* 0x0005c00801007387 */ /* 0x000fe80000100a00 */
[----:B------:R0:W-:Y:S04]  /*43290*/  STL.64 [R1+0x5c8], R10 ;  /* 0x0005c80a01007387 */ /* 0x0001e80000100a00 */
[----:B0-----:R-:W2:Y:S04]  /*432a0*/  LDL.LU.64 R10, [R1+0x21e8] ;  /* 0x0021e800010a7983 */ /* 0x001ea80000300a00 */
[----:B------:R-:W2:Y:S04]  /*432b0*/  LDL.LU.64 R8, [R1+0x21e0] ;  /* 0x0021e00001087983 */ /* 0x000ea80000300a00 */
[----:B------:R-:W-:Y:S04]  /*432c0*/  STL.64 [R1+0x2178], R26 ;  /* 0x0021781a01007387 */ /* 0x000fe80000100a00 */
[----:B------:R0:W-:Y:S04]  /*432d0*/  STL.64 [R1+0x2170], R24 ;  /* 0x0021701801007387 */ /* 0x0001e80000100a00 */
[----:B0-----:R-:W2:Y:S04]  /*432e0*/  LDL.LU R24, [R1+0x220] ;  /* 0x0002200001187983 */ /* 0x001ea80000300800 */
[----:B------:R-:W2:Y:S04]  /*432f0*/  LDL.LU R25, [R1+0x224] ;  /* 0x0002240001197983 */ /* 0x000ea80000300800 */
[----:B------:R-:W2:Y:S04]  /*43300*/  LDL.LU R26, [R1+0x228] ;  /* 0x00022800011a7983 */ /* 0x000ea80000300800 */
[----:B------:R-:W2:Y:S04]  /*43310*/  LDL.LU R27, [R1+0x22c] ;  /* 0x00022c00011b7983 */ /* 0x000ea80000300800 */
[----:B---3--:R-:W-:Y:S04]  /*43320*/  STL.64 [R1+0x2188], R22 ;  /* 0x0021881601007387 */ /* 0x008fe80000100a00 */
[----:B----4-:R-:W-:Y:S01]  /*43330*/  STL.64 [R1+0x2180], R20 ;  /* 0x0021801401007387 */ /* 0x010fe20000100a00 */
[----:B------:R-:W-:-:S02]  /*43340*/  IMAD.MOV.U32 R6, RZ, RZ, R5 ;  /* 0x000000ffff067224 */ /* 0x000fc400078e0005 */
[----:B------:R-:W-:Y:S01]  /*43350*/  IMAD.MOV.U32 R7, RZ, RZ, R4 ;  /* 0x000000ffff077224 */ /* 0x000fe200078e0004 */
[----:B--2---:R-:W-:Y:S07]  /*43360*/  HMMA.16816.F32.BF16 R16, R16, R22, R24 ;  /* 0x000000161010723c */ /* 0x004fee0000041818 */
[----:B------:R-:W-:Y:S02]  /*43370*/  IMAD.MOV.U32 R26, RZ, RZ, R2 ;  /* 0x000000ffff1a7224 */ /* 0x000fe400078e0002 */
[----:B------:R-:W-:-:S14]  /*43380*/  IMAD.MOV.U32 R27, RZ, RZ, R3 ;  /* 0x000000ffff1b7224 */ /* 0x000fdc00078e0003 */
[----:B------:R-:W-:Y:S04]  /*43390*/  STL.64 [R1+0x4b0], R16 ;  /* 0x0004b01001007387 */ /* 0x000fe80000100a00 */
[----:B------:R-:W-:Y:S04]  /*433a0*/  STL.64 [R1+0x4b8], R18 ;  /* 0x0004b81201007387 */ /* 0x000fe80000100a00 */
[----:B------:R-:W2:Y:S04]  /*433b0*/  LDL.LU R2, [R1+0x21dc] ;  /* 0x0021dc0001027983 */ /* 0x000ea80000300800 */
[----:B------:R-:W3:Y:S04]  /*433c0*/  LDL.LU R3, [R1+0x21d8] ;  /* 0x0021d80001037983 */ /* 0x000ee80000300800 */
[----:B------:R-:W-:Y:S04]  /*433d0*/  STL.64 [R1+0x2198], R26 ;  /* 0x0021981a01007387 */ /* 0x000fe80000100a00 */
[----:B------:R0:W-:Y:S04]  /*433e0*/  STL.64 [R1+0x21a0], R6 ;  /* 0x0021a00601007387 */ /* 0x0001e80000100a00 */
[----:B------:R-:W4:Y:S04]  /*433f0*/  LDL.LU R4, [R1+0x5a0] ;  /* 0x0005a00001047983 */ /* 0x000f280000300800 */
[----:B------:R-:W4:Y:S04]  /*43400*/  LDL.LU R5, [R1+0x5a4] ;  /* 0x0005a40001057983 */ /* 0x000f280000300800 */
[----:B0-----:R-:W2:Y:S04]  /*43410*/  LDL.LU R6, [R1+0x5a8] ;  /* 0x0005a80001067983 */ /* 0x001ea80000300800 */
[----:B------:R-:W2:Y:S04]  /*43420*/  LDL.LU R7, [R1+0x5ac] ;  /* 0x0005ac0001077983 */ /* 0x000ea80000300800 */
[----:B--2---:R0:W-:Y:S04]  /*43430*/  STL.64 [R1+0x21b0], R6 ;  /* 0x0021b00601007387 */ /* 0x0041e80000100a00 */
[----:B----4-:R1:W-:Y:S01]  /*43440*/  STL.64 [R1+0x21a8], R4 ;  /* 0x0021a80401007387 */ /* 0x0103e20000100a00 */
[----:B0-----:R-:W-:-:S02]  /*43450*/  IMAD.MOV.U32 R6, RZ, RZ, R13 ;  /* 0x000000ffff067224 */ /* 0x001fc400078e000d */
[----:B------:R-:W-:-:S05]  /*43460*/  IMAD.MOV.U32 R7, RZ, RZ, R12 ;  /* 0x000000ffff077224 */ /* 0x000fca00078e000c */
[----:B------:R0:W-:Y:S04]  /*43470*/  STL.64 [R1+0x21d0], R6 ;  /* 0x0021d00601007387 */ /* 0x0001e80000100a00 */
[----:B-1----:R-:W2:Y:S04]  /*43480*/  LDL.LU R4, [R1+0x210] ;  /* 0x0002100001047983 */ /* 0x002ea80000300800 */
[----:B------:R-:W2:Y:S04]  /*43490*/  LDL.LU R5, [R1+0x214] ;  /* 0x0002140001057983 */ /* 0x000ea80000300800 */
[----:B0-----:R-:W2:Y:S04]  /*434a0*/  LDL.LU R6, [R1+0x218] ;  /* 0x0002180001067983 */ /* 0x001ea80000300800 */
[----:B------:R-:W2:Y:S04]  /*434b0*/  LDL.LU R7, [R1+0x21c] ;  /* 0x00021c0001077983 */ /* 0x000ea80000300800 */
[----:B------:R-:W4:Y:S04]  /*434c0*/  LDL.LU R24, [R1+0x590] ;  /* 0x0005900001187983 */ /* 0x000f280000300800 */
[----:B------:R-:W4:Y:S04]  /*434d0*/  LDL.LU R25, [R1+0x594] ;  /* 0x0005940001197983 */ /* 0x000f280000300800 */
[----:B------:R-:W2:Y:S04]  /*434e0*/  LDL.LU R26, [R1+0x598] ;  /* 0x00059800011a7983 */ /* 0x000ea80000300800 */
[----:B------:R-:W2:Y:S01]  /*434f0*/  LDL.LU R27, [R1+0x59c] ;  /* 0x00059c00011b7983 */ /* 0x000ea20000300800 */
[----:B------:R-:W-:-:S02]  /*43500*/  IMAD.MOV.U32 R18, RZ, RZ, R15 ;  /* 0x000000ffff127224 */ /* 0x000fc400078e000f */
[----:B------:R-:W-:Y:S01]  /*43510*/  IMAD.MOV.U32 R19, RZ, RZ, R14 ;  /* 0x000000ffff137224 */ /* 0x000fe200078e000e */
[----:B---3--:R-:W-:Y:S01]  /*43520*/  MOV R13, R3 ;  /* 0x00000003000d7202 */ /* 0x008fe20000000f00 */
[----:B------:R-:W-:Y:S02]  /*43530*/  IMAD.MOV.U32 R14, RZ, RZ, R2 ;  /* 0x000000ffff0e7224 */ /* 0x000fe400078e0002 */
[----:B------:R-:W-:Y:S01]  /*43540*/  IMAD.MOV.U32 R15, RZ, RZ, R0 ;  /* 0x000000ffff0f7224 */ /* 0x000fe200078e0000 */
[----:B--2---:R-:W-:Y:S04]  /*43550*/  STL.64 [R1+0x21c0], R26 ;  /* 0x0021c01a01007387 */ /* 0x004fe80000100a00 */
[----:B----4-:R0:W-:Y:S01]  /*43560*/  STL.64 [R1+0x21b8], R24 ;  /* 0x0021b81801007387 */ /* 0x0101e20000100a00 */
[----:B------:R-:W-:Y:S03]  /*43570*/  HMMA.16816.F32.BF16 R16, R8, R18, R4 ;  /* 0x000000120810723c */ /* 0x000fe60000041804 */
        /* <DEDUP_REMOVED lines=8> */
[----:B------:R-:W4:Y:S04]  /*43600*/  LDL.LU R12, [R1+0x570] ;  /* 0x00057000010c7983 */ /* 0x000f280000300800 */
[----:B------:R-:W2:Y:S04]  /*43610*/  LDL.LU.64 R6, [R1+0x21d0] ;  /* 0x0021d00001067983 */ /* 0x000ea80000300a00 */
[----:B------:R-:W-:Y:S01]  /*43620*/  STL [R1+0xe0], R16 ;  /* 0x0000e01001007387 */ /* 0x000fe20000100800 */
[----:B------:R-:W-:-:S02]  /*43630*/  IMAD.MOV.U32 R3, RZ, RZ, R17 ;  /* 0x000000ffff037224 */ /* 0x000fc400078e0011 */
[----:B------:R-:W-:Y:S02]  /*43640*/  IMAD.MOV.U32 R2, RZ, RZ, R18 ;  /* 0x000000ffff027224 */ /* 0x000fe400078e0012 */
[----:B------:R-:W-:Y:S02]  /*43650*/  IMAD.MOV.U32 R0, RZ, RZ, R19 ;  /* 0x000000ffff007224 */ /* 0x000fe400078e0013 */
[----:B------:R-:W0:Y:S04]  /*43660*/  LDSM.16.MT88.4 R16, [R29+UR4+0x6000] ;  /* 0x006000041d10783b */ /* 0x000e280008004200 */
[----:B------:R-:W-:Y:S04]  /*43670*/  STL [R1+0x1e10], R2 ;  /* 0x001e100201007387 */ /* 0x000fe80000100800 */
[----:B------:R-:W-:Y:S04]  /*43680*/  STL [R1+0x1e0c], R3 ;  /* 0x001e0c0301007387 */ /* 0x000fe80000100800 */
[----:B------:R-:W-:Y:S04]  /*43690*/  STL [R1+0x1e08], R0 ;  /* 0x001e080001007387 */ /* 0x000fe80000100800 */
[----:B0-----:R0:W-:Y:S04]  /*436a0*/  STL.64 [R1+0x2048], R18 ;  /* 0x0020481201007387 */ /* 0x0011e80000100a00 */
[----:B------:R-:W-:Y:S04]  /*436b0*/  STL.64 [R1+0x2040], R16 ;  /* 0x0020401001007387 */ /* 0x000fe80000100a00 */
[----:B0-----:R-:W3:Y:S01]  /*436c0*/  LDL.LU R18, [R1+0x138] ;  /* 0x0001380001127983 */ /* 0x001ee20000300800 */
[----:B------:R-:W-:-:S03]  /*436d0*/  IMAD.MOV.U32 R19, RZ, RZ, R28 ;  /* 0x000000ffff137224 */ /* 0x000fc600078e001c */
[----:B------:R-:W4:Y:S01]  /*436e0*/  LDL.LU R28, [R1+0x21c8] ;  /* 0x0021c800011c7983 */ /* 0x000f220000300800 */
[----:B--2---:R-:W-:Y:S03]  /*436f0*/  HMMA.16816.F32.BF16 R4, R8, R6, R24 ;  /* 0x000000060804723c */ /* 0x004fe60000041818 */
[----:B------:R-:W2:Y:S04]  /*43700*/  LDL.LU.64 R26, [R1+0x21c0] ;  /* 0x0021c000011a7983 */ /* 0x000ea80000300a00 */
[----:B------:R-:W2:-:S15]  /*43710*/  LDL.LU.64 R24, [R1+0x21b8] ;  /* 0x0021b80001187983 */ /* 0x000e9e0000300a00 */
[----:B------:R-:W-:-:S01]  /*43720*/  NOP ;  /* 0x0000000000007918 */ /* 0x000fc20000000000 */
[----:B------:R-:W-:Y:S04]  /*43730*/  STL.64 [R1+0xd0], R4 ;  /* 0x0000d00401007387 */ /* 0x000fe80000100a00 */
[----:B------:R0:W-:Y:S04]  /*43740*/  STL.64 [R1+0xd8], R6 ;  /* 0x0000d80601007387 */ /* 0x0001e80000100a00 */
[----:B0-----:R-:W3:Y:S04]  /*43750*/  LDL.LU.64 R6, [R1+0x21b0] ;  /* 0x0021b00001067983 */ /* 0x001ee80000300a00 */
[----:B------:R-:W3:Y:S02]  /*43760*/  LDL.LU.64 R4, [R1+0x21a8] ;  /* 0x0021a80001047983 */ /* 0x000ee40000300a00 */
[----:B---3--:R-:W-:Y:S02]  /*43770*/  HMMA.16816.F32.BF16 R16, R8, R18, R4 ;  /* 0x000000120810723c */ /* 0x008fe40000041804 */
[----:B------:R-:W2:-:S15]  /*43780*/  LDL.LU.64 R6, [R1+0x21a0] ;  /* 0x0021a00001067983 */ /* 0x000e9e0000300a00 */
[----:B------:R-:W-:-:S06]  /*43790*/  NOP ;  /* 0x0000000000007918 */ /* 0x000fcc0000000000 */
[----:B------:R-:W-:Y:S01]  /*437a0*/  STL.64 [R1+0xc8], R18 ;  /* 0x0000c81201007387 */ /* 0x000fe20000100a00 */
[----:B------:R-:W-:Y:S02]  /*437b0*/  IMAD.MOV.U32 R3, RZ, RZ, R16 ;  /* 0x000000ffff037224 */ /* 0x000fe400078e0010 */
[----:B------:R-:W-:Y:S02]  /*437c0*/  IMAD.MOV.U32 R0, RZ, RZ, R17 ;  /* 0x000000ffff007224 */ /* 0x000fe400078e0011 */
[----:B------:R-:W3:Y:S01]  /*437d0*/  LDL.64 R16, [R1] ;  /* 0x0000000001107983 */ /* 0x000ee20000100a00 */
[----:B--2---:R-:W-:Y:S03]  /*437e0*/  HMMA.16816.F32.BF16 R4, R8, R6, R24 ;  /* 0x000000060804723c */ /* 0x004fe60000041818 */
[----:B---3--:R0:W-:Y:S04]  /*437f0*/  STL.64 [R1+0x2138], R16 ;  /* 0x0021381001007387 */ /* 0x0081e80000100a00 */
[----:B0-----:R-:W2:Y:S04]  /*43800*/  LDL.LU R16, [R1+0x2b0] ;  /* 0x0002b00001107983 */ /* 0x001ea80000300800 */
[----:B------:R-:W2:Y:S04]  /*43810*/  LDL.LU R17, [R1+0x2b4] ;  /* 0x0002b40001117983 */ /* 0x000ea80000300800 */
[----:B------:R-:W2:Y:S04]  /*43820*/  LDL.LU R18, [R1+0x2b8] ;  /* 0x0002b80001127983 */ /* 0x000ea80000300800 */
[----:B------:R-:W2:Y:S04]  /*43830*/  LDL.LU R19, [R1+0x2bc] ;  /* 0x0002bc0001137983 */ /* 0x000ea80000300800 */
[----:B------:R-:W-:Y:S04]  /*43840*/  STL [R1+0x1e24], R0 ;  /* 0x001e240001007387 */ /* 0x000fe80000100800 */
[----:B------:R-:W-:Y:S04]  /*43850*/  STL [R1+0x1e20], R3 ;  /* 0x001e200301007387 */ /* 0x000fe80000100800 */
[----:B------:R-:W3:Y:S04]  /*43860*/  LDL.LU.64 R26, [R1+0x2198] ;  /* 0x00219800011a7983 */ /* 0x000ee80000300a00 */
[----:B------:R-:W-:Y:S04]  /*43870*/  STL.64 [R1+0xb0], R4 ;  /* 0x0000b00401007387 */ /* 0x000fe80000100a00 */
[----:B------:R0:W-:Y:S01]  /*43880*/  STL [R1+0xb8], R6 ;  /* 0x0000b80601007387 */ /* 0x0001e20000100800 */
[----:B------:R-:W-:-:S03]  /*43890*/  IMAD.MOV.U32 R2, RZ, RZ, R7 ;  /* 0x000000ffff027224 */ /* 0x000fc600078e0007 */
[----:B0-----:R-:W4:Y:S04]  /*438a0*/  LDL.LU.64 R6, [R1+0x2190] ;  /* 0x0021900001067983 */ /* 0x001f280000300a00 */
[----:B------:R-:W2:Y:S01]  /*438b0*/  LDL.64 R4, [R1+0x10] ;  /* 0x0000100001047983 */ /* 0x000ea20000100a00 */
[C---:B---3--:R-:W-:Y:S03]  /*438c0*/  HMMA.16816.F32.BF16 R24, R8.reuse, R26, R20 ;  /* 0x0000001a0818723c */ /* 0x048fe60000041814 */
[----:B--2---:R-:W-:Y:S04]  /*438d0*/  STL.64 [R1+0x20d0], R4 ;  /* 0x0020d00401007387 */ /* 0x004fe80000100a00 */
[----:B------:R-:W-:Y:S04]  /*438e0*/  STL [R1+0x1ea8], R2 ;  /* 0x001ea80201007387 */ /* 0x000fe80000100800 */
[----:B------:R-:W2:Y:S04]  /*438f0*/  LDL.LU.64 R22, [R1+0x2188] ;  /* 0x0021880001167983 */ /* 0x000ea80000300a00 */
[----:B------:R-:W3:Y:S08]  /*43900*/  LDL.LU.64 R20, [R1+0x2180] ;  /* 0x0021800001147983 */ /* 0x000ef00000300a00 */
[----:B------:R-:W-:Y:S04]  /*43910*/  STL.64 [R1+0xa0], R24 ;  /* 0x0000a01801007387 */ /* 0x000fe80000100a00 */
[----:B------:R0:W-:Y:S04]  /*43920*/  STL.64 [R1+0xa8], R26 ;  /* 0x0000a81a01007387 */ /* 0x0001e80000100a00 */
[----:B0-----:R-:W2:Y:S04]  /*43930*/  LDL.LU.64 R26, [R1+0x2178] ;  /* 0x00217800011a7983 */ /* 0x001ea80000300a00 */
[----:B------:R-:W3:Y:S01]  /*43940*/  LDL.LU.64 R24, [R1+0x2170] ;  /* 0x0021700001187983 */ /* 0x000ee20000300a00 */
[----:B----4-:R-:W-:Y:S03]  /*43950*/  HMMA.16816.F32.BF16 R4, R8, R6, R12 ;  /* 0x000000060804723c */ /* 0x010fe6000004180c */
[----:B------:R-:W4:Y:S04]  /*43960*/  LDL.LU.64 R14, [R1+0x2168] ;  /* 0x00216800010e7983 */ /* 0x000f280000300a00 */
[----:B------:R-:W4:-:S15]  /*43970*/  LDL.LU.64 R12, [R1+0x2160] ;  /* 0x00216000010c7983 */ /* 0x000f1e0000300a00 */
[----:B------:R-:W-:-:S01]  /*43980*/  NOP ;  /* 0x0000000000007918 */ /* 0x000fc20000000000 */
[----:B------:R3:W-:Y:S04]  /*43990*/  STL.64 [R1+0x90], R4 ;  /* 0x0000900401007387 */ /* 0x0007e80000100a00 */
[----:B------:R-:W-:Y:S01]  /*439a0*/  STL.64 [R1+0x98], R6 ;  /* 0x0000980601007387 */ /* 0x000fe20000100a00 */
[----:B---3--:R-:W-:Y:S02]  /*439b0*/  IMAD.MOV.U32 R4, RZ, RZ, R25 ;  /* 0x000000ffff047224 */ /* 0x008fe400078e0019 */
[----:B------:R-:W-:Y:S01]  /*439c0*/  IMAD.MOV.U32 R5, RZ, RZ, R24 ;  /* 0x000000ffff057224 */ /* 0x000fe200078e0018 */
[----:B------:R-:W3:Y:S04]  /*439d0*/  LDL.LU R25, [R1+0x215c] ;  /* 0x00215c0001197983 */ /* 0x000ee80000300800 */
[----:B------:R0:W-:Y:S04]  /*439e0*/  STL.64 [R1+0x20e8], R4 ;  /* 0x0020e80401007387 */ /* 0x0001e80000100a00 */
[----:B0-----:R-:W2:Y:S04]  /*439f0*/  LDL.LU R4, [R1+0x480] ;  /* 0x0004800001047983 */ /* 0x001ea80000300800 */
[----:B------:R-:W2:Y:S04]  /*43a00*/  LDL.LU R5, [R1+0x484] ;  /* 0x0004840001057983 */ /* 0x000ea80000300800 */
[----:B------:R-:W2:Y:S04]  /*43a10*/  LDL.LU R6, [R1+0x488] ;  /* 0x0004880001067983 */ /* 0x000ea80000300800 */
[----:B------:R-:W2:Y:S02]  /*43a20*/  LDL.LU R7, [R1+0x48c] ;  /* 0x00048c0001077983 */ /* 0x000ea40000300800 */
[----:B--2---:R-:W-:Y:S02]  /*43a30*/  HMMA.16816.F32.BF16 R4, R8, R26, R4 ;  /* 0x0000001a0804723c */ /* 0x004fe40000041804 */
[----:B---3--:R-:W-:-:S15]  /*43a40*/  STL [R1+0x2140], R25 ;  /* 0x0021401901007387 */ /* 0x008fde0000100800 */
[----:B------:R-:W-:-:S06]  /*43a50*/  NOP ;  /* 0x0000000000007918 */ /* 0x000fcc0000000000 */
[----:B------:R0:W-:Y:S04]  /*43a60*/  STL.64 [R1+0x480], R4 ;  /* 0x0004800401007387 */ /* 0x0001e80000100a00 */
[----:B------:R-:W-:Y:S04]  /*43a70*/  STL.64 [R1+0x488], R6 ;  /* 0x0004880601007387 */ /* 0x000fe80000100a00 */
[----:B0-----:R-:W2:Y:S01]  /*43a80*/  LDL.64 R4, [R1+0x30] ;  /* 0x0000300001047983 */ /* 0x001ea20000100a00 */
[----:B------:R-:W-:Y:S03]  /*43a90*/  HMMA.16816.F32.BF16 R8, R8, R22, R16 ;  /* 0x000000160808723c */ /* 0x000fe60000041810 */
[----:B--2---:R0:W-:-:S15]  /*43aa0*/  STL.64 [R1+0x2100], R4 ;  /* 0x0021000401007387 */ /* 0x0041de0000100a00 */
[----:B------:R-:W-:-:S05]  /*43ab0*/  NOP ;  /* 0x0000000000007918 */ /* 0x000fca0000000000 */
[----:B------:R-:W-:Y:S04]  /*43ac0*/  STL.64 [R1+0x80], R8 ;  /* 0x0000800801007387 */ /* 0x000fe80000100a00 */
[----:B------:R-:W-:Y:S04]  /*43ad0*/  STL.64 [R1+0x88], R10 ;  /* 0x0000880a01007387 */ /* 0x000fe80000100a00 */
[----:B------:R-:W1:Y:S04]  /*43ae0*/  LDSM.16.MT88.4 R8, [R29+UR4+0x6080] ;  /* 0x006080041d08783b */ /* 0x000e680008004200 */
        /* <DEDUP_REMOVED lines=14> */
[----:B------:R-:W4:Y:S04]  /*43bd0*/  LDL.64 R16, [R1+0x70] ;  /* 0x0000700001107983 */ /* 0x000f280000100a00 */
[----:B---3--:R-:W-:Y:S04]  /*43be0*/  STL.64 [R1+0x2128], R6 ;  /* 0x0021280601007387 */ /* 0x008fe80000100a00 */
[----:B--2---:R4:W-:Y:S02]  /*43bf0*/  STL.64 [R1+0x2120], R4 ;  /* 0x0021200401007387 */ /* 0x0049e40000100a00 */
[----:B----4-:R-:W-:-:S02]  /*43c00*/  IMAD.MOV.U32 R4, RZ, RZ, R13 ;  /* 0x000000ffff047224 */ /* 0x010fc400078e000d */
[----:B------:R-:W-:Y:S01]  /*43c10*/  IMAD.MOV.U32 R5, RZ, RZ, R14 ;  /* 0x000000ffff057224 */ /* 0x000fe200078e000e */
[----:B------:R-:W2:Y:S04]  /*43c20*/  LDL.LU R13, [R1+0x2158] ;  /* 0x00215800010d7983 */ /* 0x000ea80000300800 */
[----:B------:R-:W2:Y:S04]  /*43c30*/  LDL.LU R14, [R1+0x2154] ;  /* 0x00215400010e7983 */ /* 0x000ea80000300800 */
[----:B------:R0:W-:Y:S02]  /*43c40*/  STL.64 [R1+0x1f90], R20 ;  /* 0x001f901401007387 */ /* 0x0001e40000100a00 */
[----:B0-----:R-:W-:-:S02]  /*43c50*/  IMAD.MOV.U32 R20, RZ, RZ, R15 ;  /* 0x000000ffff147224 */ /* 0x001fc400078e000f */
[----:B------:R-:W-:Y:S01]  /*43c60*/  IMAD.MOV.U32 R21, RZ, RZ, R28 ;  /* 0x000000ffff157224 */ /* 0x000fe200078e001c */
[----:B------:R-:W2:Y:S04]  /*43c70*/  LDL.LU R15, [R1+0x2150] ;  /* 0x00215000010f7983 */ /* 0x000ea80000300800 */
[----:B------:R-:W3:Y:S04]  /*43c80*/  LDL.LU R28, [R1+0x214c] ;  /* 0x00214c00011c7983 */ /* 0x000ee80000300800 */
[----:B------:R0:W-:Y:S04]  /*43c90*/  STL.64 [R1+0x2118], R20 ;  /* 0x0021181401007387 */ /* 0x0001e80000100a00 */
[----:B0-----:R-:W4:Y:S04]  /*43ca0*/  LDL.64 R20, [R1+0x50] ;  /* 0x0000500001147983 */ /* 0x001f280000100a00 */
[----:B----4-:R0:W-:Y:S04]  /*43cb0*/  STL.64 [R1+0x2130], R20 ;  /* 0x0021301401007387 */ /* 0x0101e80000100a00 */
[----:B0-----:R-:W4:Y:S04]  /*43cc0*/  LDL.LU R20, [R1+0x2c0] ;  /* 0x0002c00001147983 */ /* 0x001f280000300800 */
[----:B------:R-:W4:Y:S04]  /*43cd0*/  LDL.LU R21, [R1+0x2c4] ;  /* 0x0002c40001157983 */ /* 0x000f280000300800 */
[----:B------:R-:W4:Y:S04]  /*43ce0*/  LDL.LU R22, [R1+0x2c8] ;  /* 0x0002c80001167983 */ /* 0x000f280000300800 */
[----:B------:R-:W4:Y:S04]  /*43cf0*/  LDL.LU R23, [R1+0x2cc] ;  /* 0x0002cc0001177983 */ /* 0x000f280000300800 */
[----:B------:R-:W4:Y:S04]  /*43d00*/  LDL.LU R29, [R1+0x2148] ;  /* 0x00214800011d7983 */ /* 0x000f280000300800 */
[----:B-1----:R-:W-:Y:S04]  /*43d10*/  STL.64 [R1+0x1fd8], R10 ;  /* 0x001fd80a01007387 */ /* 0x002fe80000100a00 */
[----:B------:R0:W-:Y:S04]  /*43d20*/  STL.64 [R1+0x1fd0], R8 ;  /* 0x001fd00801007387 */ /* 0x0001e80000100a00 */
[----:B0-----:R-:W4:Y:S04]  /*43d30*/  LDL.LU R8, [R1+0x3f0] ;  /* 0x0003f00001087983 */ /* 0x001f280000300800 */
[----:B------:R-:W4:Y:S04]  /*43d40*/  LDL.LU R9, [R1+0x3f4] ;  /* 0x0003f40001097983 */ /* 0x000f280000300800 */
[----:B------:R-:W4:Y:S01]  /*43d50*/  LDL.LU R10, [R1+0x3f8] ;  /* 0x0003f800010a7983 */ /* 0x000f220000300800 */
[----:B---3--:R-:W-:-:S03]  /*43d60*/  IMAD.MOV.U32 R11, RZ, RZ, R28 ;  /* 0x000000ffff0b7224 */ /* 0x008fc600078e001c */
[----:B------:R-:W3:Y:S01]  /*43d70*/  LDL.LU R28, [R1+0x2144] ;  /* 0x00214400011c7983 */ /* 0x000ee20000300800 */
[C---:B--2---:R-:W-:Y:S03]  /*43d80*/  HMMA.16816.F32.BF16 R24, R12.reuse, R16, R24 ;  /* 0x000000100c18723c */ /* 0x044fe60000041818 */
[----:B----4-:R-:W-:Y:S04]  /*43d90*/  STL.64 [R1+0x20e0], R10 ;  /* 0x0020e00a01007387 */ /* 0x010fe80000100a00 */
[----:B------:R0:W-:Y:S04]  /*43da0*/  STL.64 [R1+0x20d8], R8 ;  /* 0x0020d80801007387 */ /* 0x0001e80000100a00 */
[----:B0-----:R-:W2:Y:S04]  /*43db0*/  LDL.LU R8, [R1+0x400] ;  /* 0x0004000001087983 */ /* 0x001ea80000300800 */
[----:B------:R-:W2:Y:S04]  /*43dc0*/  LDL.LU R9, [R1+0x404] ;  /* 0x0004040001097983 */ /* 0x000ea80000300800 */
[----:B------:R-:W4:Y:S04]  /*43dd0*/  LDL.LU R10, [R1+0x408] ;  /* 0x00040800010a7983 */ /* 0x000f280000300800 */
[----:B------:R-:W4:Y:S01]  /*43de0*/  LDL.LU R11, [R1+0x40c] ;  /* 0x00040c00010b7983 */ /* 0x000f220000300800 */
[----:B------:R-:W-:Y:S01]  /*43df0*/  HMMA.16816.F32.BF16 R4, R12, R4, R20 ;  /* 0x000000040c04723c */ /* 0x000fe20000041814 */
[----:B------:R-:W-:-:S02]  /*43e00*/  IMAD.MOV.U32 R19, RZ, RZ, R17 ;  /* 0x000000ffff137224 */ /* 0x000fc400078e0011 */
[----:B----4-:R-:W-:Y:S04]  /*43e10*/  STL.64 [R1+0x20f8], R10 ;  /* 0x0020f80a01007387 */ /* 0x010fe80000100a00 */
[----:B--2---:R0:W-:Y:S04]  /*43e20*/  STL.64 [R1+0x20f0], R8 ;  /* 0x0020f00801007387 */ /* 0x0041e80000100a00 */
[----:B0-----:R-:W2:Y:S04]  /*43e30*/  LDL.LU R8, [R1+0x420] ;  /* 0x0004200001087983 */ /* 0x001ea80000300800 */
[----:B------:R-:W2:Y:S04]  /*43e40*/  LDL.LU R9, [R1+0x424] ;  /* 0x0004240001097983 */ /* 0x000ea80000300800 */
[----:B------:R-:W2:Y:S04]  /*43e50*/  LDL.LU R10, [R1+0x428] ;  /* 0x00042800010a7983 */ /* 0x000ea80000300800 */
[----:B------:R0:W-:Y:S04]  /*43e60*/  STL.64 [R1+0x2d0], R24 ;  /* 0x0002d01801007387 */ /* 0x0001e80000100a00 */
[----:B------:R1:W-:Y:S04]  /*43e70*/  STL.64 [R1+0x2d8], R26 ;  /* 0x0002d81a01007387 */ /* 0x0003e80000100a00 */
[----:B0-----:R-:W4:Y:S01]  /*43e80*/  LDL.LU R25, [R1+0x2140] ;  /* 0x0021400001197983 */ /* 0x001f220000300800 */
[----:B-1----:R-:W-:-:S03]  /*43e90*/  MOV R26, R16 ;  /* 0x00000010001a7202 */ /* 0x002fc60000000f00 */
[----:B------:R-:W4:Y:S04]  /*43ea0*/  LDL.LU.64 R16, [R1+0x2138] ;  /* 0x0021380001107983 */ /* 0x000f280000300a00 */
[----:B------:R-:W2:Y:S04]  /*43eb0*/  LDL.LU.64 R20, [R1+0x2130] ;  /* 0x0021300001147983 */ /* 0x000ea80000300a00 */
[----:B------:R-:W-:Y:S04]  /*43ec0*/  STL.64 [R1+0x2c0], R4 ;  /* 0x0002c00401007387 */ /* 0x000fe80000100a00 */
[----:B------:R0:W-:Y:S04]  /*43ed0*/  STL.64 [R1+0x2c8], R6 ;  /* 0x0002c80601007387 */ /* 0x0001e80000100a00 */
[----:B0-----:R-:W2:Y:S04]  /*43ee0*/  LDL.LU.64 R6, [R1+0x2128] ;  /* 0x0021280001067983 */ /* 0x001ea80000300a00 */
[----:B------:R-:W2:Y:S01]  /*43ef0*/  LDL.LU.64 R4, [R1+0x2120] ;  /* 0x0021200001047983 */ /* 0x000ea20000300a00 */
[----:B---3--:R-:W-:Y:S01]  /*43f00*/  IMAD.MOV.U32 R11, RZ, RZ, R28 ;  /* 0x000000ffff0b7224 */ /* 0x008fe200078e001c */
[----:B--2---:R-:W-:Y:S06]  /*43f10*/  HMMA.16816.F32.BF16 R4, R12, R20, R4 ;  /* 0x000000140c04723c */ /* 0x004fec0000041804 */
[----:B------:R-:W-:-:S02]  /*43f20*/  IMAD.MOV.U32 R2, RZ, RZ, R20 ;  /* 0x000000ffff027224 */ /* 0x000fc400078e0014 */
[----:B------:R-:W-:Y:S02]  /*43f30*/  IMAD.MOV.U32 R0, RZ, RZ, R21 ;  /* 0x000000ffff007224 */ /* 0x000fe400078e0015 */
[----:B------:R-:W2:-:S13]  /*43f40*/  LDL.LU.64 R20, [R1+0x2118] ;  /* 0x0021180001147983 */ /* 0x000e9a0000300a00 */
[----:B------:R-:W-:Y:S04]  /*43f50*/  STL.64 [R1+0x2b0], R4 ;  /* 0x0002b00401007387 */ /* 0x000fe80000100a00 */
[----:B------:R0:W-:Y:S01]  /*43f60*/  STL [R1+0x2b8], R6 ;  /* 0x0002b80601007387 */ /* 0x0001e20000100800 */
[----:B------:R-:W-:-:S03]  /*43f70*/  IMAD.MOV.U32 R28, RZ, RZ, R7 ;  /* 0x000000ffff1c7224 */ /* 0x000fc600078e0007 */
[----:B0-----:R-:W2:Y:S04]  /*43f80*/  LDL.LU.64 R6, [R1+0x2110] ;  /* 0x0021100001067983 */ /* 0x001ea80000300a00 */
[----:B------:R-:W2:Y:S04]  /*43f90*/  LDL.LU.64 R4, [R1+0x2108] ;  /* 0x0021080001047983 */ /* 0x000ea80000300a00 */
[----:B------:R-:W-:Y:S01]  /*43fa0*/  STL [R1+0x1d30], R28 ;  /* 0x001d301c01007387 */ /* 0x000fe20000100800 */
[----:B--2---:R-:W-:-:S15]  /*43fb0*/  HMMA.16816.F32.BF16 R4, R12, R20, R4 ;  /* 0x000000140c04723c */ /* 0x004fde0000041804 */
        /* <DEDUP_REMOVED lines=21> */
[----:B------:R0:W-:Y:S04]  /*44110*/  STL.64 [R1+0x280], R4 ;  /* 0x0002800401007387 */ /* 0x0001e80000100a00 */
[----:B------:R1:W-:Y:S04]  /*44120*/  STL.64 [R1+0x288], R6 ;  /* 0x0002880601007387 */ /* 0x0003e80000100a00 */
[----:B0-----:R-:W2:Y:S04]  /*44130*/  LDL.LU.64 R4, [R1+0x20d0] ;  /* 0x0020d00001047983 */ /* 0x001ea80000300a00 */
[----:B-1----:R-:W3:Y:S01]  /*44140*/  LDL.LU.64 R6, [R1+0x20c8] ;  /* 0x0020c80001067983 */ /* 0x002ee20000300a00 */
[----:B--2---:R-:W-:Y:S06]  /*44150*/  HMMA.16816.F32.BF16 R8, R12, R4, R8 ;  /* 0x000000040c08723c */ /* 0x004fec0000041808 */
[----:B------:R-:W-:-:S02]  /*44160*/  IMAD.MOV.U32 R24, RZ, RZ, R4 ;  /* 0x000000ffff187224 */ /* 0x000fc400078e0004 */
[----:B------:R-:W-:Y:S02]  /*44170*/  IMAD.MOV.U32 R27, RZ, RZ, R5 ;  /* 0x000000ffff1b7224 */ /* 0x000fe400078e0005 */
[----:B------:R-:W3:-:S13]  /*44180*/  LDL.LU.64 R4, [R1+0x20c0] ;  /* 0x0020c00001047983 */ /* 0x000eda0000300a00 */
[----:B------:R0:W-:Y:S04]  /*44190*/  STL.64 [R1+0x270], R8 ;  /* 0x0002700801007387 */ /* 0x0001e80000100a00 */
[----:B------:R4:W-:Y:S04]  /*441a0*/  STL [R1+0x278], R10 ;  /* 0x0002780a01007387 */ /* 0x0009e80000100800 */
[----:B0-----:R-:W2:Y:S04]  /*441b0*/  LDL.LU R8, [R1+0x340] ;  /* 0x0003400001087983 */ /* 0x001ea80000300800 */
[----:B------:R-:W2:Y:S01]  /*441c0*/  LDL.LU R9, [R1+0x344] ;  /* 0x0003440001097983 */ /* 0x000ea20000300800 */
[----:B------:R-:W-:-:S02]  /*441d0*/  IMAD.MOV.U32 R28, RZ, RZ, R11 ;  /* 0x000000ffff1c7224 */ /* 0x000fc400078e000b */
[----:B----4-:R-:W-:Y:S02]  /*441e0*/  IMAD.MOV.U32 R10, RZ, RZ, R25 ;  /* 0x000000ffff0a7224 */ /* 0x010fe400078e0019 */
[----:B------:R-:W-:Y:S01]  /*441f0*/  IMAD.MOV.U32 R11, RZ, RZ, R29 ;  /* 0x000000ffff0b7224 */ /* 0x000fe200078e001d */
[----:B------:R-:W4:Y:S04]  /*44200*/  LDL.LU R25, [R1+0x20b8] ;  /* 0x0020b80001197983 */ /* 0x000f280000300800 */
[----:B------:R-:W3:Y:S04]  /*44210*/  LDL.LU R29, [R1+0x20b4] ;  /* 0x0020b400011d7983 */ /* 0x000ee80000300800 */
[----:B------:R-:W-:Y:S04]  /*44220*/  STL.64 [R1+0x2020], R10 ;  /* 0x0020200a01007387 */ /* 0x000fe80000100a00 */
[----:B--2---:R0:W-:Y:S04]  /*44230*/  STL.64 [R1+0x2018], R8 ;  /* 0x0020180801007387 */ /* 0x0041e80000100a00 */
[----:B0-----:R-:W2:Y:S04]  /*44240*/  LDL.LU R8, [R1+0x3c0] ;  /* 0x0003c00001087983 */ /* 0x001ea80000300800 */
[----:B------:R-:W2:Y:S04]  /*44250*/  LDL.LU R9, [R1+0x3c4] ;  /* 0x0003c40001097983 */ /* 0x000ea80000300800 */
[----:B------:R-:W2:Y:S04]  /*44260*/  LDL.LU R10, [R1+0x3c8] ;  /* 0x0003c800010a7983 */ /* 0x000ea80000300800 */
[----:B------:R-:W2:Y:S04]  /*44270*/  LDL.LU R11, [R1+0x3cc] ;  /* 0x0003cc00010b7983 */ /* 0x000ea80000300800 */
[----:B------:R0:W-:Y:S04]  /*44280*/  STL [R1+0x1eac], R28 ;  /* 0x001eac1c01007387 */ /* 0x0001e80000100800 */
[----:B0-----:R-:W4:Y:S04]  /*44290*/  LDL R28, [R1+0x17ec] ;  /* 0x0017ec00011c7983 */ /* 0x001f280000100800 */
[----:B------:R0:W-:Y:S01]  /*442a0*/  STL.64 [R1+0x2050], R16 ;  /* 0x0020501001007387 */ /* 0x0001e20000100a00 */
[----:B--2---:R-:W-:Y:S03]  /*442b0*/  HMMA.16816.F32.BF16 R12, R12, R16, R8 ;  /* 0x000000100c0c723c */ /* 0x004fe60000041808 */
[----:B------:R-:W2:-:S15]  /*442c0*/  LDL.LU R8, [R1+0x380] ;  /* 0x0003800001087983 */ /* 0x000e9e0000300800 */
[----:B------:R-:W-:-:S05]  /*442d0*/  NOP ;  /* 0x0000000000007918 */ /* 0x000fca0000000000 */
[----:B------:R1:W-:Y:S04]  /*442e0*/  STL.64 [R1+0x1a0], R12 ;  /* 0x0001a00c01007387 */ /* 0x0003e80000100a00 */
[----:B------:R-:W-:Y:S04]  /*442f0*/  STL.64 [R1+0x1a8], R14 ;  /* 0x0001a80e01007387 */ /* 0x000fe80000100a00 */
[----:B------:R-:W2:Y:S01]  /*44300*/  LDL.LU R9, [R1+0x384] ;  /* 0x0003840001097983 */ /* 0x000ea20000300800 */
[----:B0-----:R-:W-:Y:S02]  /*44310*/  IMAD.MOV.U32 R16, RZ, RZ, R24 ;  /* 0x000000ffff107224 */ /* 0x001fe400078e0018 */
[----:B------:R-:W-:-:S02]  /*44320*/  IMAD.MOV.U32 R17, RZ, RZ, R27 ;  /* 0x000000ffff117224 */ /* 0x000fc400078e001b */
[----:B---3--:R-:W-:Y:S02]  /*44330*/  IMAD.MOV.U32 R10, RZ, RZ, R29 ;  /* 0x000000ffff0a7224 */ /* 0x008fe400078e001d */
[----:B----4-:R-:W-:Y:S01]  /*44340*/  IMAD.MOV.U32 R11, RZ, RZ, R25 ;  /* 0x000000ffff0b7224 */ /* 0x010fe200078e0019 */
[----:B------:R-:W3:Y:S04]  /*44350*/  LDL.LU R29, [R1+0x20b0] ;  /* 0x0020b000011d7983 */ /* 0x000ee80000300800 */
[----:B------:R-:W4:Y:S04]  /*44360*/  LDL.LU R25, [R1+0x20ac] ;  /* 0x0020ac0001197983 */ /* 0x000f280000300800 */
[----:B------:R-:W4:Y:S04]  /*44370*/  LDL.LU R24, [R1+0x20a8] ;  /* 0x0020a80001187983 */ /* 0x000f280000300800 */
[----:B------:R-:W-:Y:S04]  /*44380*/  STL.64 [R1+0x2060], R16 ;  /* 0x0020601001007387 */ /* 0x000fe80000100a00 */
[----:B------:R-:W-:Y:S01]  /*44390*/  STL.64 [R1+0x2030], R10 ;  /* 0x0020300a01007387 */ /* 0x000fe20000100a00 */
[----:B-1----:R-:W-:Y:S01]  /*443a0*/  MOV R12, R18 ;  /* 0x00000012000c7202 */ /* 0x002fe20000000f00 */
[----:B------:R-:W-:-:S02]  /*443b0*/  IMAD.MOV.U32 R13, RZ, RZ, R3 ;  /* 0x000000ffff0d7224 */ /* 0x000fc400078e0003 */
[----:B--2---:R0:W-:Y:S02]  /*443c0*/  STL.64 [R1+0x2028], R8 ;  /* 0x0020280801007387 */ /* 0x0041e40000100a00 */
[----:B0-----:R-:W-:Y:S02]  /*443d0*/  IMAD.MOV.U32 R8, RZ, RZ, R26 ;  /* 0x000000ffff087224 */ /* 0x001fe400078e001a */
[----:B------:R-:W-:-:S07]  /*443e0*/  IMAD.MOV.U32 R9, RZ, RZ, R19 ;  /* 0x000000ffff097224 */ /* 0x000fce00078e0013 */
[----:B------:R-:W-:-:S15]  /*443f0*/  HMMA.16816.F32.BF16 R20, R4, R8, R20 ;  /* 0x000000080414723c */ /* 0x000fde0000041814 */
[----:B------:R-:W-:-:S08]  /*44400*/  NOP ;  /* 0x0000000000007918 */ /* 0x000fd00000000000 */
[----:B------:R0:W-:Y:S04]  /*44410*/  STL.64 [R1+0x120], R20 ;  /* 0x0001201401007387 */ /* 0x0001e80000100a00 */
[----:B------:R-:W-:Y:S04]  /*44420*/  STL.64 [R1+0x128], R22 ;  /* 0x0001281601007387 */ /* 0x000fe80000100a00 */
[----:B------:R-:W4:Y:S04]  /*44430*/  LDL.LU R26, [R1+0x398] ;  /* 0x00039800011a7983 */ /* 0x000f280000300800 */
[----:B------:R-:W4:Y:S01]  /*44440*/  LDL.LU R27, [R1+0x39c] ;  /* 0x00039c00011b7983 */ /* 0x000f220000300800 */
[----:B0-----:R-:W-:-:S02]  /*44450*/  IMAD.MOV.U32 R20, RZ, RZ, R2 ;  /* 0x000000ffff147224 */ /* 0x001fc400078e0002 */
[----:B------:R-:W-:-:S05]  /*44460*/  IMAD.MOV.U32 R21, RZ, RZ, R0 ;  /* 0x000000ffff157224 */ /* 0x000fca00078e0000 */
[----:B------:R0:W-:Y:S04]  /*44470*/  STL.64 [R1+0x20a0], R20 ;  /* 0x0020a01401007387 */ /* 0x0001e80000100a00 */
[----:B0-----:R-:W4:Y:S04]  /*44480*/  LDL.64 R20, [R1+0x60] ;  /* 0x0000600001147983 */ /* 0x001f280000100a00 */
        /* <DEDUP_REMOVED lines=11> */
[----:B------:R-:W3:Y:S04]  /*44540*/  LDL.64 R16, [R1+0x20] ;  /* 0x0000200001107983 */ /* 0x000ee80000100a00 */
[----:B---3--:R0:W-:Y:S04]  /*44550*/  STL.64 [R1+0x2078], R16 ;  /* 0x0020781001007387 */ /* 0x0081e80000100a00 */
[----:B0-----:R-:W3:Y:S04]  /*44560*/  LDL.LU R16, [R1+0x320] ;  /* 0x0003200001107983 */ /* 0x001ee80000300800 */
[----:B------:R-:W3:Y:S04]  /*44570*/  LDL.LU R17, [R1+0x324] ;  /* 0x0003240001117983 */ /* 0x000ee80000300800 */
[----:B------:R-:W3:Y:S04]  /*44580*/  LDL.LU R18, [R1+0x328] ;  /* 0x0003280001127983 */ /* 0x000ee80000300800 */
[----:B------:R-:W3:Y:S04]  /*44590*/  LDL.LU R19, [R1+0x32c] ;  /* 0x00032c0001137983 */ /* 0x000ee80000300800 */
[----:B------:R0:W-:Y:S04]  /*445a0*/  STL.64 [R1+0x2058], R8 ;  /* 0x0020580801007387 */ /* 0x0001e80000100a00 */
[----:B0-----:R-:W2:Y:S04]  /*445b0*/  LDL.LU R8, [R1+0x3d0] ;  /* 0x0003d00001087983 */ /* 0x001ea80000300800 */
[----:B------:R-:W2:Y:S04]  /*445c0*/  LDL.LU R9, [R1+0x3d4] ;  /* 0x0003d40001097983 */ /* 0x000ea80000300800 */
[----:B------:R-:W3:Y:S04]  /*445d0*/  LDL.LU R10, [R1+0x3d8] ;  /* 0x0003d800010a7983 */ /* 0x000ee80000300800 */
[----:B------:R-:W3:Y:S01]  /*445e0*/  LDL.LU R11, [R1+0x3dc] ;  /* 0x0003dc00010b7983 */ /* 0x000ee20000300800 */
[----:B----4-:R-:W-:Y:S06]  /*445f0*/  HMMA.16816.F32.BF16 R24, R4, R20, R24 ;  /* 0x000000140418723c */ /* 0x010fec0000041818 */
        /* <DEDUP_REMOVED lines=8> */
[----:B------:R-:W3:Y:S04]  /*44680*/  LDL.LU.64 R20, [R1+0x20a0] ;  /* 0x0020a00001147983 */ /* 0x000ee80000300a00 */
[----:B------:R-:W4:Y:S01]  /*44690*/  LDL R0, [R1+0x17e8] ;  /* 0x0017e80001007983 */ /* 0x000f220000100800 */
[----:B---3--:R-:W-:Y:S03]  /*446a0*/  HMMA.16816.F32.BF16 R20, R4, R20, R12 ;  /* 0x000000140414723c */ /* 0x008fe6000004180c */
[----:B----4-:R-:W-:Y:S04]  /*446b0*/  STL [R1+0x2010], R0 ;  /* 0x0020100001007387 */ /* 0x010fe80000100800 */
[----:B------:R-:W-:Y:S04]  /*446c0*/  STL.64 [R1+0x1ca0], R26 ;  /* 0x001ca01a01007387 */ /* 0x000fe80000100a00 */
[----:B------:R0:W-:Y:S04]  /*446d0*/  STL.64 [R1+0x1c98], R24 ;  /* 0x001c981801007387 */ /* 0x0001e80000100a00 */
[----:B0-----:R-:W3:Y:S04]  /*446e0*/  LDL.LU R24, [R1+0x300] ;  /* 0x0003000001187983 */ /* 0x001ee80000300800 */
[----:B------:R-:W3:Y:S04]  /*446f0*/  LDL.LU R25, [R1+0x304] ;  /* 0x0003040001197983 */ /* 0x000ee80000300800 */
[----:B------:R-:W3:Y:S04]  /*44700*/  LDL.LU R26, [R1+0x308] ;  /* 0x00030800011a7983 */ /* 0x000ee80000300800 */
[----:B------:R-:W4:Y:S04]  /*44710*/  LDL.LU.64 R14, [R1+0x2098] ;  /* 0x00209800010e7983 */ /* 0x000f280000300a00 */
[----:B------:R-:W4:Y:S04]  /*44720*/  LDL.LU.64 R12, [R1+0x2090] ;  /* 0x00209000010c7983 */ /* 0x000f280000300a00 */
[----:B------:R0:W-:Y:S04]  /*44730*/  STL.64 [R1+0x250], R20 ;  /* 0x0002501401007387 */ /* 0x0001e80000100a00 */
[----:B------:R-:W-:Y:S04]  /*44740*/  STL [R1+0x258], R22 ;  /* 0x0002581601007387 */ /* 0x000fe80000100800 */
[----:B0-----:R-:W4:Y:S01]  /*44750*/  LDL.LU.64 R20, [R1+0x2088] ;  /* 0x0020880001147983 */ /* 0x001f220000300a00 */
[----:B------:R-:W-:-:S02]  /*44760*/  IMAD.MOV.U32 R27, RZ, RZ, R29 ;  /* 0x000000ffff1b7224 */ /* 0x000fc400078e001d */
[----:B------:R-:W-:-:S05]  /*44770*/  IMAD.MOV.U32 R29, RZ, RZ, R23 ;  /* 0x000000ffff1d7224 */ /* 0x000fca00078e0017 */
[----:B------:R-:W-:Y:S01]  /*44780*/  STL [R1+0x2014], R29 ;  /* 0x0020141d01007387 */ /* 0x000fe20000100800 */
[----:B----4-:R-:W-:-:S15]  /*44790*/  HMMA.16816.F32.BF16 R12, R4, R20, R12 ;  /* 0x00000014040c723c */ /* 0x010fde000004180c */
[----:B------:R-:W-:-:S08]  /*447a0*/  NOP ;  /* 0x0000000000007918 */ /* 0x000fd00000000000 */
[----:B------:R0:W-:Y:S04]  /*447b0*/  STL.64 [R1+0x240], R12 ;  /* 0x0002400c01007387 */ /* 0x0001e80000100a00 */
[----:B------:R-:W-:Y:S04]  /*447c0*/  STL.64 [R1+0x248], R14 ;  /* 0x0002480e01007387 */ /* 0x000fe80000100a00 */
[----:B0-----:R-:W4:Y:S04]  /*447d0*/  LDL.LU.64 R12, [R1+0x2080] ;  /* 0x00208000010c7983 */ /* 0x001f280000300a00 */
[----:B------:R0:W-:Y:S04]  /*447e0*/  STL.64 [R1+0x2038], R20 ;  /* 0x0020381401007387 */ /* 0x0001e80000100a00 */
[----:B0-----:R-:W3:Y:S04]  /*447f0*/  LDL.LU R20, [R1+0x3b0] ;  /* 0x0003b00001147983 */ /* 0x001ee80000300800 */
[----:B------:R-:W3:Y:S04]  /*44800*/  LDL.LU R21, [R1+0x3b4] ;  /* 0x0003b40001157983 */ /* 0x000ee80000300800 */
[----:B------:R-:W3:Y:S04]  /*44810*/  LDL.LU R22, [R1+0x3b8] ;  /* 0x0003b80001167983 */ /* 0x000ee80000300800 */
[----:B------:R-:W3:Y:S01]  /*44820*/  LDL.LU R23, [R1+0x3bc] ;  /* 0x0003bc0001177983 */ /* 0x000ee20000300800 */
[----:B----4-:R-:W-:Y:S03]  /*44830*/  HMMA.16816.F32.BF16 R12, R4, R12, R16 ;  /* 0x0000000c040c723c */ /* 0x010fe60000041810 */
[----:B------:R-:W2:-:S15]  /*44840*/  LDL.LU.64 R16, [R1+0x2078] ;  /* 0x0020780001107983 */ /* 0x000e9e0000300a00 */
[----:B------:R-:W-:-:S05]  /*44850*/  NOP ;  /* 0x0000000000007918 */ /* 0x000fca0000000000 */
[----:B------:R-:W-:Y:S04]  /*44860*/  STL.64 [R1+0x230], R12 ;  /* 0x0002300c01007387 */ /* 0x000fe80000100a00 */
[----:B------:R-:W-:Y:S04]  /*44870*/  STL.64 [R1+0x238], R14 ;  /* 0x0002380e01007387 */ /* 0x000fe80000100a00 */
[----:B------:R-:W0:Y:S04]  /*44880*/  LDSM.16.MT88.4 R12, [R28+UR4+0x6000] ;  /* 0x006000041c0c783b */ /* 0x000e280008004200 */
[----:B0-----:R-:W-:Y:S04]  /*44890*/  STL.64 [R1+0x1f70], R14 ;  /* 0x001f700e01007387 */ /* 0x001fe80000100a00 */
[----:B------:R0:W-:Y:S04]  /*448a0*/  STL.64 [R1+0x1f68], R12 ;  /* 0x001f680c01007387 */ /* 0x0001e80000100a00 */
[----:B0-----:R-:W4:Y:S01]  /*448b0*/  LDL.64 R12, [R1+0x50] ;  /* 0x00005000010c7983 */ /* 0x001f220000100a00 */
        /* <DEDUP_REMOVED lines=11> */
[----:B------:R0:W-:Y:S04]  /*44970*/  STL.64 [R1+0x3d0], R16 ;  /* 0x0003d01001007387 */ /* 0x0001e80000100a00 */
[----:B------:R1:W-:Y:S04]  /*44980*/  STL.64 [R1+0x3d8], R18 ;  /* 0x0003d81201007387 */ /* 0x0003e80000100a00 */
[----:B0-----:R-:W3:Y:S02]  /*44990*/  LDL.LU.64 R16, [R1+0x2050] ;  /* 0x0020500001107983 */ /* 0x001ee40000300a00 */
[----:B---3--:R-:W-:Y:S07]  /*449a0*/  HMMA.16816.F32.BF16 R4, R4, R16, R24 ;  /* 0x000000100404723c */ /* 0x008fee0000041818 */
[----:B------:R-:W-:-:S02]  /*449b0*/  IMAD.MOV.U32 R24, RZ, RZ, R16 ;  /* 0x000000ffff187224 */ /* 0x000fc400078e0010 */
[----:B------:R-:W-:-:S14]  /*449c0*/  IMAD.MOV.U32 R25, RZ, RZ, R17 ;  /* 0x000000ffff197224 */ /* 0x000fdc00078e0011 */
[----:B------:R0:W-:Y:S04]  /*449d0*/  STL.64 [R1+0x220], R4 ;  /* 0x0002200401007387 */ /* 0x0001e80000100a00 */
[----:B------:R3:W-:Y:S04]  /*449e0*/  STL.64 [R1+0x228], R6 ;  /* 0x0002280601007387 */ /* 0x0007e80000100a00 */
[----:B-1----:R-:W2:Y:S04]  /*449f0*/  LDL.LU.64 R18, [R1+0x2048] ;  /* 0x0020480001127983 */ /* 0x002ea80000300a00 */
[----:B------:R-:W2:Y:S04]  /*44a00*/  LDL.LU.64 R16, [R1+0x2040] ;  /* 0x0020400001107983 */ /* 0x000ea80000300a00 */
[----:B0-----:R-:W4:Y:S04]  /*44a10*/  LDL.LU R4, [R1+0x350] ;  /* 0x0003500001047983 */ /* 0x001f280000300800 */
[----:B------:R-:W4:Y:S04]  /*44a20*/  LDL.LU R5, [R1+0x354] ;  /* 0x0003540001057983 */ /* 0x000f280000300800 */
[----:B---3--:R-:W4:Y:S04]  /*44a30*/  LDL.LU R6, [R1+0x358] ;  /* 0x0003580001067983 */ /* 0x008f280000300800 */
[----:B------:R-:W4:Y:S04]  /*44a40*/  LDL.LU R7, [R1+0x35c] ;  /* 0x00035c0001077983 */ /* 0x000f280000300800 */
[----:B------:R-:W-:Y:S01]  /*44a50*/  STL.64 [R1+0x2008], R24 ;  /* 0x0020081801007387 */ /* 0x000fe20000100a00 */
[----:B--2---:R-:W-:Y:S03]  /*44a60*/  HMMA.16816.F32.BF16 R8, R16, R8, R20 ;  /* 0x000000081008723c */ /* 0x004fe60000041814 */
[----:B------:R-:W2:-:S15]  /*44a70*/  LDL.LU.64 R20, [R1+0x2038] ;  /* 0x0020380001147983 */ /* 0x000e9e0000300a00 */
[----:B------:R-:W-:-:S05]  /*44a80*/  NOP ;  /* 0x0000000000007918 */ /* 0x000fca0000000000 */
[----:B------:R-:W-:Y:S04]  /*44a90*/  STL.64 [R1+0x400], R8 ;  /* 0x0004000801007387 */ /* 0x000fe80000100a00 */
[----:B------:R0:W-:Y:S04]  /*44aa0*/  STL.64 [R1+0x408], R10 ;  /* 0x0004080a01007387 */ /* 0x0001e80000100a00 */
[----:B0-----:R-:W3:Y:S04]  /*44ab0*/  LDL.LU.64 R10, [R1+0x2030] ;  /* 0x00203000010a7983 */ /* 0x001ee80000300a00 */
[----:B------:R-:W3:Y:S01]  /*44ac0*/  LDL.LU.64 R8, [R1+0x2028] ;  /* 0x0020280001087983 */ /* 0x000ee20000300a00 */
[----:B------:R-:W-:-:S02]  /*44ad0*/  IMAD.MOV.U32 R24, RZ, RZ, R3 ;  /* 0x000000ffff187224 */ /* 0x000fc400078e0003 */
[----:B------:R-:W-:Y:S01]  /*44ae0*/  IMAD.MOV.U32 R25, RZ, RZ, R2 ;  /* 0x000000ffff197224 */ /* 0x000fe200078e0002 */
[C---:B----4-:R-:W-:Y:S06]  /*44af0*/  HMMA.16816.F32.BF16 R4, R16.reuse, R12, R4 ;  /* 0x0000000c1004723c */ /* 0x050fec0000041804 */
[----:B---3--:R-:W-:Y:S01]  /*44b00*/  HMMA.16816.F32.BF16 R24, R16, R24, R8 ;  /* 0x000000181018723c */ /* 0x008fe20000041808 */
[----:B------:R-:W2:Y:S04]  /*44b10*/  LDL.LU.64 R10, [R1+0x2020] ;  /* 0x00202000010a7983 */ /* 0x000ea80000300a00 */
[----:B------:R-:W2:-:S15]  /*44b20*/  LDL.LU.64 R8, [R1+0x2018] ;  /* 0x0020180001087983 */ /* 0x000e9e0000300a00 */
[----:B------:R-:W-:-:S03]  /*44b30*/  NOP ;  /* 0x0000000000007918 */ /* 0x000fc60000000000 */
[----:B------:R0:W-:Y:S04]  /*44b40*/  STL.64 [R1+0x3f0], R24 ;  /* 0x0003f01801007387 */ /* 0x0001e80000100a00 */
[----:B------:R-:W-:Y:S04]  /*44b50*/  STL.64 [R1+0x3f8], R26 ;  /* 0x0003f81a01007387 */ /* 0x000fe80000100a00 */
[----:B------:R-:W-:Y:S04]  /*44b60*/  STL.64 [R1+0x440], R4 ;  /* 0x0004400401007387 */ /* 0x000fe80000100a00 */
[----:B------:R2:W-:Y:S04]  /*44b70*/  STL.64 [R1+0x448], R6 ;  /* 0x0004480601007387 */ /* 0x0005e80000100a00 */
[----:B0-----:R-:W3:Y:S01]  /*44b80*/  LDL.LU R24, [R1+0x330] ;  /* 0x0003300001187983 */ /* 0x001ee20000300800 */
[----:B------:R-:W-:-:S02]  /*44b90*/  IMAD.MOV.U32 R3, RZ, RZ, R12 ;  /* 0x000000ffff037224 */ /* 0x000fc400078e000c */
[----:B------:R-:W-:Y:S01]  /*44ba0*/  IMAD.MOV.U32 R2, RZ, RZ, R13 ;  /* 0x000000ffff027224 */ /* 0x000fe200078e000d */
[----:B--2---:R-:W-:-:S15]  /*44bb0*/  HMMA.16816.F32.BF16 R4, R16, R20, R8 ;  /* 0x000000141004723c */ /* 0x004fde0000041808 */
[----:B------:R-:W-:-:S08]  /*44bc0*/  NOP ;  /* 0x0000000000007918 */ /* 0x000fd00000000000 */
[----:B------:R0:W-:Y:S04]  /*44bd0*/  STL.64 [R1+0x430], R4 ;  /* 0x0004300401007387 */ /* 0x0001e80000100a00 */
[----:B------:R-:W-:Y:S04]  /*44be0*/  STL.64 [R1+0x438], R6 ;  /* 0x0004380601007387 */ /* 0x000fe80000100a00 */
[----:B------:R-:W3:Y:S04]  /*44bf0*/  LDL.LU R25, [R1+0x334] ;  /* 0x0003340001197983 */ /* 0x000ee80000300800 */
[----:B------:R-:W3:Y:S04]  /*44c00*/  LDL.LU R26, [R1+0x338] ;  /* 0x00033800011a7983 */ /* 0x000ee80000300800 */
[----:B------:R-:W3:Y:S04]  /*44c10*/  LDL.LU R27, [R1+0x33c] ;  /* 0x00033c00011b7983 */ /* 0x000ee80000300800 */
[----:B0-----:R-:W3:Y:S04]  /*44c20*/  LDL.64 R4, [R1+0x30] ;  /* 0x0000300001047983 */ /* 0x001ee80000100a00 */
[----:B------:R0:W-:Y:S04]  /*44c30*/  STL.64 [R1+0x1fa0], R20 ;  /* 0x001fa01401007387 */ /* 0x0001e80000100a00 */
[----:B0-----:R-:W2:Y:S04]  /*44c40*/  LDL.LU R20, [R1+0x200] ;  /* 0x0002000001147983 */ /* 0x001ea80000300800 */
[----:B------:R-:W2:Y:S04]  /*44c50*/  LDL.LU R21, [R1+0x204] ;  /* 0x0002040001157983 */ /* 0x000ea80000300800 */
[----:B------:R-:W4:Y:S04]  /*44c60*/  LDL.LU R22, [R1+0x208] ;  /* 0x0002080001167983 */ /* 0x000f280000300800 */
[----:B------:R-:W4:Y:S04]  /*44c70*/  LDL.LU R23, [R1+0x20c] ;  /* 0x00020c0001177983 */ /* 0x000f280000300800 */
[----:B------:R-:W3:Y:S04]  /*44c80*/  LDL.LU R8, [R1+0x310] ;  /* 0x0003100001087983 */ /* 0x000ee80000300800 */
[----:B------:R-:W3:Y:S04]  /*44c90*/  LDL.LU R9, [R1+0x314] ;  /* 0x0003140001097983 */ /* 0x000ee80000300800 */
[----:B------:R-:W2:Y:S04]  /*44ca0*/  LDL.LU R10, [R1+0x318] ;  /* 0x00031800010a7983 */ /* 0x000ea80000300800 */
[----:B------:R-:W2:Y:S04]  /*44cb0*/  LDL.LU R11, [R1+0x31c] ;  /* 0x00031c00010b7983 */ /* 0x000ea80000300800 */
[----:B------:R-:W4:Y:S04]  /*44cc0*/  LDL.LU R12, [R1+0x410] ;  /* 0x00041000010c7983 */ /* 0x000f280000300800 */
[----:B------:R-:W4:Y:S04]  /*44cd0*/  LDL.LU R13, [R1+0x414] ;  /* 0x00041400010d7983 */ /* 0x000f280000300800 */
[----:B------:R-:W3:Y:S04]  /*44ce0*/  LDL.LU R14, [R1+0x418] ;  /* 0x00041800010e7983 */ /* 0x000ee80000300800 */
[----:B------:R-:W3:Y:S04]  /*44cf0*/  LDL.LU R15, [R1+0x41c] ;  /* 0x00041c00010f7983 */ /* 0x000ee80000300800 */
[----:B---3--:R-:W-:Y:S04]  /*44d00*/  STL.64 [R1+0x1ff8], R14 ;  /* 0x001ff80e01007387 */ /* 0x008fe80000100a00 */
[----:B----4-:R0:W-:Y:S02]  /*44d10*/  STL.64 [R1+0x1ff0], R12 ;  /* 0x001ff00c01007387 */ /* 0x0101e40000100a00 */
[----:B0-----:R-:W-:-:S02]  /*44d20*/  IMAD.MOV.U32 R12, RZ, RZ, R29 ;  /* 0x000000ffff0c7224 */ /* 0x001fc400078e001d */
[----:B------:R-:W-:Y:S01]  /*44d30*/  IMAD.MOV.U32 R13, RZ, RZ, R0 ;  /* 0x000000ffff0d7224 */ /* 0x000fe200078e0000 */
[----:B------:R-:W3:Y:S04]  /*44d40*/  LDL.LU R29, [R1+0x2014] ;  /* 0x00201400011d7983 */ /* 0x000ee80000300800 */
[----:B------:R-:W4:Y:S04]  /*44d50*/  LDL.LU R0, [R1+0x2010] ;  /* 0x0020100001007983 */ /* 0x000f280000300800 */
[----:B--2---:R-:W-:Y:S04]  /*44d60*/  STL.64 [R1+0x1fe8], R10 ;  /* 0x001fe80a01007387 */ /* 0x004fe80000100a00 */
[----:B------:R0:W-:Y:S04]  /*44d70*/  STL.64 [R1+0x1fe0], R8 ;  /* 0x001fe00801007387 */ /* 0x0001e80000100a00 */
[----:B0-----:R-:W2:Y:S01]  /*44d80*/  LDL.64 R8, [R1+0x10] ;  /* 0x0000100001087983 */ /* 0x001ea20000100a00 */
[----:B------:R-:W-:Y:S03]  /*44d90*/  HMMA.16816.F32.BF16 R24, R16, R4, R24 ;  /* 0x000000041018723c */ /* 0x000fe60000041818 */
[----:B--2---:R0:W-:Y:S04]  /*44da0*/  STL.64 [R1+0x2000], R8 ;  /* 0x0020000801007387 */ /* 0x0041e80000100a00 */
[----:B0-----:R-:W2:Y:S04]  /*44db0*/  LDL.LU R8, [R1+0x450] ;  /* 0x0004500001087983 */ /* 0x001ea80000300800 */
[----:B------:R-:W2:Y:S04]  /*44dc0*/  LDL.LU R9, [R1+0x454] ;  /* 0x0004540001097983 */ /* 0x000ea80000300800 */
[----:B------:R-:W2:Y:S04]  /*44dd0*/  LDL.LU R10, [R1+0x458] ;  /* 0x00045800010a7983 */ /* 0x000ea80000300800 */
[----:B------:R-:W2:Y:S04]  /*44de0*/  LDL.LU R11, [R1+0x45c] ;  /* 0x00045c00010b7983 */ /* 0x000ea80000300800 */
[----:B------:R-:W-:Y:S04]  /*44df0*/  STL.64 [R1+0x1fb0], R22 ;  /* 0x001fb01601007387 */ /* 0x000fe80000100a00 */
[----:B------:R0:W-:Y:S04]  /*44e00*/  STL.64 [R1+0x1fa8], R20 ;  /* 0x001fa81401007387 */ /* 0x0001e80000100a00 */
[----:B0-----:R-:W3:Y:S01]  /*44e10*/  LDL.64 R20, [R1+0x60] ;  /* 0x0000600001147983 */ /* 0x001ee20000100a00 */
[----:B------:R-:W-:Y:S01]  /*44e20*/  MOV R15, R4 ;  /* 0x00000004000f7202 */ /* 0x000fe20000000f00 */
[----:B------:R-:W-:-:S02]  /*44e30*/  IMAD.MOV.U32 R14, RZ, RZ, R5 ;  /* 0x000000ffff0e7224 */ /* 0x000fc400078e0005 */
[----:B------:R-:W0:Y:S04]  /*44e40*/  LDSM.16.MT88.4 R4, [R28+UR4+0x6080] ;  /* 0x006080041c04783b */ /* 0x000e280008004200 */
[----:B---3--:R1:W-:Y:S04]  /*44e50*/  STL.64 [R1+0x1fc8], R20 ;  /* 0x001fc81401007387 */ /* 0x0083e80000100a00 */
[----:B-1----:R-:W3:Y:S04]  /*44e60*/  LDL.64 R20, [R1+0x70] ;  /* 0x0000700001147983 */ /* 0x002ee80000100a00 */
[----:B------:R1:W-:Y:S04]  /*44e70*/  STL.64 [R1+0x420], R24 ;  /* 0x0004201801007387 */ /* 0x0003e80000100a00 */
[----:B------:R4:W-:Y:S04]  /*44e80*/  STL.64 [R1+0x428], R26 ;  /* 0x0004281a01007387 */ /* 0x0009e80000100a00 */
[----:B-1----:R-:W3:Y:S04]  /*44e90*/  LDL.LU.64 R24, [R1+0x2008] ;  /* 0x0020080001187983 */ /* 0x002ee80000300a00 */
[----:B----4-:R-:W4:Y:S04]  /*44ea0*/  LDL R27, [R1+0x474] ;  /* 0x00047400011b7983 */ /* 0x010f280000100800 */
[----:B----4-:R-:W-:Y:S04]  /*44eb0*/  STL [R1+0x1ed8], R27 ;  /* 0x001ed81b01007387 */ /* 0x010fe80000100800 */
[----:B0-----:R-:W-:Y:S04]  /*44ec0*/  STL.64 [R1+0x1ee8], R6 ;  /* 0x001ee80601007387 */ /* 0x001fe80000100a00 */
[----:B------:R0:W-:Y:S02]  /*44ed0*/  STL.64 [R1+0x1ee0], R4 ;  /* 0x001ee00401007387 */ /* 0x0001e40000100a00 */
[----:B0-----:R-:W-:-:S02]  /*44ee0*/  IMAD.MOV.U32 R4, RZ, RZ, R15 ;  /* 0x000000ffff047224 */ /* 0x001fc400078e000f */
[----:B------:R-:W-:-:S05]  /*44ef0*/  IMAD.MOV.U32 R5, RZ, RZ, R14 ;  /* 0x000000ffff057224 */ /* 0x000fca00078e000e */
[----:B------:R0:W-:Y:S04]  /*44f00*/  STL.64 [R1+0x1f98], R4 ;  /* 0x001f980401007387 */ /* 0x0001e80000100a00 */
[----:B0-----:R-:W4:Y:S04]  /*44f10*/  LDL.LU R4, [R1+0x1f0] ;  /* 0x0001f00001047983 */ /* 0x001f280000300800 */
[----:B------:R-:W4:Y:S04]  /*44f20*/  LDL.LU R5, [R1+0x1f4] ;  /* 0x0001f40001057983 */ /* 0x000f280000300800 */
[----:B------:R-:W3:Y:S04]  /*44f30*/  LDL.LU R6, [R1+0x1f8] ;  /* 0x0001f80001067983 */ /* 0x000ee80000300800 */
[----:B------:R-:W3:Y:S01]  /*44f40*/  LDL.LU R7, [R1+0x1fc] ;  /* 0x0001fc0001077983 */ /* 0x000ee20000300800 */
[C---:B--2---:R-:W-:Y:S03]  /*44f50*/  HMMA.16816.F32.BF16 R12, R16.reuse, R12, R8 ;  /* 0x0000000c100c723c */ /* 0x044fe60000041808 */
[----:B---3--:R-:W-:Y:S04]  /*44f60*/  STL.64 [R1+0x1fc0], R6 ;  /* 0x001fc00601007387 */ /* 0x008fe80000100a00 */
[----:B----4-:R0:W-:Y:S04]  /*44f70*/  STL.64 [R1+0x1fb8], R4 ;  /* 0x001fb80401007387 */ /* 0x0101e80000100a00 */
[----:B0-----:R-:W2:Y:S04]  /*44f80*/  LDL.LU R4, [R1+0x2e0] ;  /* 0x0002e00001047983 */ /* 0x001ea80000300800 */
[----:B------:R-:W2:Y:S04]  /*44f90*/  LDL.LU R5, [R1+0x2e4] ;  /* 0x0002e40001057983 */ /* 0x000ea80000300800 */
        /* <DEDUP_REMOVED lines=10> */
[----:B------:R-:W-:Y:S04]  /*45040*/  STL.64 [R1+0x458], R14 ;  /* 0x0004580e01007387 */ /* 0x000fe80000100a00 */
[----:B------:R-:W3:Y:S01]  /*45050*/  LDL.LU.64 R10, [R1+0x1fe8] ;  /* 0x001fe800010a7983 */ /* 0x000ee20000300a00 */
[----:B0-----:R-:W-:Y:S02]  /*45060*/  IMAD.MOV.U32 R13, RZ, RZ, R8 ;  /* 0x000000ffff0d7224 */ /* 0x001fe400078e0008 */
[----:B------:R-:W-:-:S02]  /*45070*/  IMAD.MOV.U32 R12, RZ, RZ, R9 ;  /* 0x000000ffff0c7224 */ /* 0x000fc400078e0009 */
[----:B------:R-:W3:Y:S02]  /*45080*/  LDL.LU.64 R8, [R1+0x1fe0] ;  /* 0x001fe00001087983 */ /* 0x000ee40000300a00 */
[----:B---3--:R-:W-:Y:S02]  /*45090*/  HMMA.16816.F32.BF16 R16, R16, R24, R8 ;  /* 0x000000181010723c */ /* 0x008fe40000041808 */
[----:B------:R-:W3:Y:S04]  /*450a0*/  LDL.LU.64 R10, [R1+0x1fd8] ;  /* 0x001fd800010a7983 */ /* 0x000ee80000300a00 */
[----:B------:R-:W3:Y:S04]  /*450b0*/  LDL.LU.64 R8, [R1+0x1fd0] ;  /* 0x001fd00001087983 */ /* 0x000ee80000300a00 */
[----:B------:R0:W-:Y:S04]  /*450c0*/  STL.64 [R1+0x1f78], R24 ;  /* 0x001f781801007387 */ /* 0x0001e80000100a00 */
[----:B0-----:R-:W3:Y:S09]  /*450d0*/  LDL.LU R24, [R1+0x2f0] ;  /* 0x0002f00001187983 */ /* 0x001ef20000300800 */
[----:B------:R-:W-:Y:S04]  /*450e0*/  STL.64 [R1+0x410], R16 ;  /* 0x0004101001007387 */ /* 0x000fe80000100a00 */
[----:B------:R-:W-:Y:S04]  /*450f0*/  STL.64 [R1+0x418], R18 ;  /* 0x0004181201007387 */ /* 0x000fe80000100a00 */
[----:B------:R-:W3:Y:S04]  /*45100*/  LDL.LU R25, [R1+0x2f4] ;  /* 0x0002f40001197983 */ /* 0x000ee80000300800 */
[----:B------:R-:W3:Y:S04]  /*45110*/  LDL.LU R26, [R1+0x2f8] ;  /* 0x0002f800011a7983 */ /* 0x000ee80000300800 */
[----:B------:R-:W3:Y:S02]  /*45120*/  LDL.LU R27, [R1+0x2fc] ;  /* 0x0002fc00011b7983 */ /* 0x000ee40000300800 */
[----:B---3--:R-:W-:-:S15]  /*45130*/  HMMA.16816.F32.BF16 R24, R8, R20, R24 ;  /* 0x000000140818723c */ /* 0x008fde0000041818 */
[----:B------:R-:W-:-:S08]  /*45140*/  NOP ;  /* 0x0000000000007918 */ /* 0x000fd00000000000 */
[----:B------:R-:W-:Y:S04]  /*45150*/  STL.64 [R1+0x3c0], R24 ;  /* 0x0003c01801007387 */ /* 0x000fe80000100a00 */
[----:B------:R0:W-:Y:S02]  /*45160*/  STL.64 [R1+0x3c8], R26 ;  /* 0x0003c81a01007387 */ /* 0x0001e40000100a00 */
[----:B0-----:R-:W-:Y:S02]  /*45170*/  IMAD.MOV.U32 R27, RZ, RZ, R20 ;  /* 0x000000ffff1b7224 */ /* 0x001fe400078e0014 */
[----:B------:R-:W-:Y:S02]  /*45180*/  IMAD.MOV.U32 R26, RZ, RZ, R21 ;  /* 0x000000ffff1a7224 */ /* 0x000fe400078e0015 */
[----:B------:R-:W2:Y:S01]  /*45190*/  LDL.LU.64 R20, [R1+0x1fc8] ;  /* 0x001fc80001147983 */ /* 0x000ea20000300a00 */
[----:B------:R-:W-:-:S02]  /*451a0*/  IMAD.MOV.U32 R16, RZ, RZ, R3 ;  /* 0x000000ffff107224 */ /* 0x000fc400078e0003 */
        /* <DEDUP_REMOVED lines=20> */
[----:B--2---:R-:W-:Y:S03]  /*452f0*/  HMMA.16816.F32.BF16 R20, R8, R20, R4 ;  /* 0x000000140814723c */ /* 0x004fe60000041804 */
[----:B------:R-:W3:-:S15]  /*45300*/  LDL.LU.64 R4, [R1+0x1f98] ;  /* 0x001f980001047983 */ /* 0x000ede0000300a00 */
[----:B------:R-:W-:-:S05]  /*45310*/  NOP ;  /* 0x0000000000007918 */ /* 0x000fca0000000000 */
[----:B------:R0:W-:Y:S04]  /*45320*/  STL.64 [R1+0x390], R20 ;  /* 0x0003901401007387 */ /* 0x0001e80000100a00 */
[----:B------:R-:W-:Y:S04]  /*45330*/  STL.64 [R1+0x398], R22 ;  /* 0x0003981601007387 */ /* 0x000fe80000100a00 */
[----:B0-----:R-:W2:Y:S04]  /*45340*/  LDL.LU.64 R20, [R1+0x1f90] ;  /* 0x001f900001147983 */ /* 0x001ea80000300a00 */
[----:B------:R-:W4:Y:S01]  /*45350*/  LDL.64 R24, [R1+0x20] ;  /* 0x0000200001187983 */ /* 0x000f220000100a00 */
[----:B---3--:R-:W-:Y:S03]  /*45360*/  HMMA.16816.F32.BF16 R4, R8, R4, R16 ;  /* 0x000000040804723c */ /* 0x008fe60000041810 */
[----:B------:R-:W3:-:S15]  /*45370*/  LDL.LU R16, [R1+0x490] ;  /* 0x0004900001107983 */ /* 0x000ede0000300800 */
[----:B------:R-:W-:-:S05]  /*45380*/  NOP ;  /* 0x0000000000007918 */ /* 0x000fca0000000000 */
[----:B------:R-:W-:Y:S04]  /*45390*/  STL.64 [R1+0x380], R4 ;  /* 0x0003800401007387 */ /* 0x000fe80000100a00 */
[----:B------:R-:W-:Y:S04]  /*453a0*/  STL.64 [R1+0x388], R6 ;  /* 0x0003880601007387 */ /* 0x000fe80000100a00 */
[----:B------:R-:W3:Y:S04]  /*453b0*/  LDL.LU R17, [R1+0x494] ;  /* 0x0004940001117983 */ /* 0x000ee80000300800 */
[----:B------:R-:W2:Y:S04]  /*453c0*/  LDL.LU R18, [R1+0x498] ;  /* 0x0004980001127983 */ /* 0x000ea80000300800 */
[----:B------:R-:W2:Y:S04]  /*453d0*/  LDL.LU R19, [R1+0x49c] ;  /* 0x00049c0001137983 */ /* 0x000ea80000300800 */
[----:B--2---:R0:W-:Y:S02]  /*453e0*/  STL.64 [R1+0x1f88], R18 ;  /* 0x001f881201007387 */ /* 0x0041e40000100a00 */
[----:B0-----:R-:W-:-:S02]  /*453f0*/  IMAD.MOV.U32 R18, RZ, RZ, R21 ;  /* 0x000000ffff127224 */ /* 0x001fc400078e0015 */
[----:B------:R-:W-:Y:S02]  /*45400*/  IMAD.MOV.U32 R19, RZ, RZ, R20 ;  /* 0x000000ffff137224 */ /* 0x000fe400078e0014 */
[----:B------:R-:W0:Y:S04]  /*45410*/  LDSM.16.MT88.4 R20, [R0+UR4+0x6000] ;  /* 0x006000040014783b */ /* 0x000e280008004200 */
[----:B---3--:R1:W-:Y:S04]  /*45420*/  STL.64 [R1+0x1f80], R16 ;  /* 0x001f801001007387 */ /* 0x0083e80000100a00 */
[----:B-1----:R-:W4:Y:S04]  /*45430*/  LDL.LU R16, [R1+0x4a0] ;  /* 0x0004a00001107983 */ /* 0x002f280000300800 */
[----:B------:R-:W4:Y:S04]  /*45440*/  LDL.LU R17, [R1+0x4a4] ;  /* 0x0004a40001117983 */ /* 0x000f280000300800 */
[----:B0-----:R-:W-:Y:S04]  /*45450*/  STL.64 [R1+0x1e60], R22 ;  /* 0x001e601601007387 */ /* 0x001fe80000100a00 */
[----:B------:R0:W-:Y:S04]  /*45460*/  STL.64 [R1+0x1e58], R20 ;  /* 0x001e581401007387 */ /* 0x0001e80000100a00 */
[----:B0-----:R-:W2:Y:S04]  /*45470*/  LDL.LU R20, [R1+0x180] ;  /* 0x0001800001147983 */ /* 0x001ea80000300800 */
        /* <DEDUP_REMOVED lines=8> */
[----:B----4-:R-:W-:Y:S04]  /*45500*/  STL.64 [R1+0x1ef0], R4 ;  /* 0x001ef00401007387 */ /* 0x010fe80000100a00 */
[----:B---3--:R-:W-:Y:S04]  /*45510*/  STL.64 [R1+0x1eb8], R22 ;  /* 0x001eb81601007387 */ /* 0x008fe80000100a00 */
[----:B------:R0:W-:Y:S04]  /*45520*/  STL.64 [R1+0x1eb0], R20 ;  /* 0x001eb01401007387 */ /* 0x0001e80000100a00 */
[----:B0-----:R-:W2:Y:S04]  /*45530*/  LDL.LU R20, [R1+0x1b0] ;  /* 0x0001b00001147983 */ /* 0x001ea80000300800 */
[----:B------:R-:W2:Y:S04]  /*45540*/  LDL.LU R21, [R1+0x1b4] ;  /* 0x0001b40001157983 */ /* 0x000ea80000300800 */
[----:B------:R-:W3:Y:S04]  /*45550*/  LDL.LU R22, [R1+0x1b8] ;  /* 0x0001b80001167983 */ /* 0x000ee80000300800 */
[----:B------:R-:W3:Y:S01]  /*45560*/  LDL.LU R23, [R1+0x1bc] ;  /* 0x0001bc0001177983 */ /* 0x000ee20000300800 */
[----:B------:R-:W-:Y:S01]  /*45570*/  HMMA.16816.F32.BF16 R16, R8, R24, R16 ;  /* 0x000000180810723c */ /* 0x000fe20000041810 */
[----:B------:R-:W-:-:S02]  /*45580*/  IMAD.MOV.U32 R5, RZ, RZ, R12 ;  /* 0x000000ffff057224 */ /* 0x000fc400078e000c */
[----:B------:R-:W-:Y:S01]  /*45590*/  IMAD.MOV.U32 R4, RZ, RZ, R13 ;  /* 0x000000ffff047224 */ /* 0x000fe200078e000d */
[----:B------:R-:W4:Y:S04]  /*455a0*/  LDL.LU R12, [R1+0x160] ;  /* 0x00016000010c7983 */ /* 0x000f280000300800 */
[----:B------:R-:W4:Y:S04]  /*455b0*/  LDL.LU R13, [R1+0x164] ;  /* 0x00016400010d7983 */ /* 0x000f280000300800 */
[----:B------:R-:W4:Y:S04]  /*455c0*/  LDL.LU R14, [R1+0x168] ;  /* 0x00016800010e7983 */ /* 0x000f280000300800 */
[----:B------:R-:W4:Y:S04]  /*455d0*/  LDL.LU R15, [R1+0x16c] ;  /* 0x00016c00010f7983 */ /* 0x000f280000300800 */
[----:B---3--:R-:W-:Y:S04]  /*455e0*/  STL.64 [R1+0x1ec8], R22 ;  /* 0x001ec81601007387 */ /* 0x008fe80000100a00 */
[----:B--2---:R-:W-:Y:S04]  /*455f0*/  STL.64 [R1+0x1ec0], R20 ;  /* 0x001ec01401007387 */ /* 0x004fe80000100a00 */
[----:B------:R-:W-:Y:S04]  /*45600*/  STL.64 [R1+0x370], R16 ;  /* 0x0003701001007387 */ /* 0x000fe80000100a00 */
[----:B------:R0:W-:Y:S04]  /*45610*/  STL.64 [R1+0x378], R18 ;  /* 0x0003781201007387 */ /* 0x0001e80000100a00 */
[----:B0-----:R-:W2:Y:S04]  /*45620*/  LDL.LU.64 R18, [R1+0x1f88] ;  /* 0x001f880001127983 */ /* 0x001ea80000300a00 */
[----:B------:R-:W2:Y:S01]  /*45630*/  LDL.LU.64 R16, [R1+0x1f80] ;  /* 0x001f800001107983 */ /* 0x000ea20000300a00 */
[----:B------:R-:W-:Y:S01]  /*45640*/  MOV R7, R24 ;  /* 0x0000001800077202 */ /* 0x000fe20000000f00 */
[----:B------:R-:W-:-:S02]  /*45650*/  IMAD.MOV.U32 R6, RZ, RZ, R25 ;  /* 0x000000ffff067224 */ /* 0x000fc400078e0019 */
[----:B------:R-:W4:Y:S04]  /*45660*/  LDL.LU.64 R24, [R1+0x1f78] ;  /* 0x001f780001187983 */ /* 0x000f280000300a00 */
[----:B------:R0:W-:Y:S01]  /*45670*/  STL.64 [R1+0x1f08], R4 ;  /* 0x001f080401007387 */ /* 0x0001e20000100a00 */
[----:B--2---:R-:W-:Y:S07]  /*45680*/  HMMA.16816.F32.BF16 R16, R8, R4, R16 ;  /* 0x000000040810723c */ /* 0x004fee0000041810 */
[----:B0-----:R-:W-:-:S02]  /*45690*/  IMAD.MOV.U32 R4, RZ, RZ, R7 ;  /* 0x000000ffff047224 */ /* 0x001fc400078e0007 */
[----:B------:R-:W-:-:S14]  /*456a0*/  IMAD.MOV.U32 R5, RZ, RZ, R6 ;  /* 0x000000ffff057224 */ /* 0x000fdc00078e0006 */
[----:B------:R0:W-:Y:S04]  /*456b0*/  STL.64 [R1+0x360], R16 ;  /* 0x0003601001007387 */ /* 0x0001e80000100a00 */
[----:B------:R-:W-:Y:S01]  /*456c0*/  STL.64 [R1+0x368], R18 ;  /* 0x0003681201007387 */ /* 0x000fe20000100a00 */
[----:B0-----:R-:W-:Y:S02]  /*456d0*/  IMAD.MOV.U32 R16, RZ, RZ, R3 ;  /* 0x000000ffff107224 */ /* 0x001fe400078e0003 */
[----:B------:R-:W-:-:S05]  /*456e0*/  IMAD.MOV.U32 R17, RZ, RZ, R2 ;  /* 0x000000ffff117224 */ /* 0x000fca00078e0002 */
[----:B------:R-:W-:Y:S04]  /*456f0*/  STL.64 [R1+0x1f60], R16 ;  /* 0x001f601001007387 */ /* 0x000fe80000100a00 */
[----:B------:R0:W-:Y:S04]  /*45700*/  STL.64 [R1+0x1f20], R4 ;  /* 0x001f200401007387 */ /* 0x0001e80000100a00 */
[----:B0-----:R-:W2:Y:S04]  /*45710*/  LDL.LU.64 R4, [R1+0x30] ;  /* 0x0000300001047983 */ /* 0x001ea80000300a00 */
[----:B--2---:R0:W-:Y:S04]  /*45720*/  STL.64 [R1+0x1f28], R4 ;  /* 0x001f280401007387 */ /* 0x0041e80000100a00 */
[----:B0-----:R-:W2:Y:S01]  /*45730*/  LDL.LU.64 R4, [R1+0x40] ;  /* 0x0000400001047983 */ /* 0x001ea20000300a00 */
[----:B----4-:R-:W-:Y:S03]  /*45740*/  HMMA.16816.F32.BF16 R8, R8, R24, R12 ;  /* 0x000000180808723c */ /* 0x010fe6000004180c */
        /* <DEDUP_REMOVED lines=17> */
[----:B------:R-:W4:Y:S04]  /*45860*/  LDL.LU.64 R14, [R1+0x1f70] ;  /* 0x001f7000010e7983 */ /* 0x000f280000300a00 */
[----:B------:R-:W4:Y:S04]  /*45870*/  LDL.LU.64 R12, [R1+0x1f68] ;  /* 0x001f6800010c7983 */ /* 0x000f280000300a00 */
[----:B------:R0:W-:Y:S04]  /*45880*/  STL.64 [R1+0x1f00], R24 ;  /* 0x001f001801007387 */ /* 0x0001e80000100a00 */
[----:B0-----:R-:W3:Y:S04]  /*45890*/  LDL.LU R24, [R1+0x1d0] ;  /* 0x0001d00001187983 */ /* 0x001ee80000300800 */
[----:B------:R-:W-:Y:S04]  /*458a0*/  STL.64 [R1+0x2e0], R8 ;  /* 0x0002e00801007387 */ /* 0x000fe80000100a00 */
[----:B------:R-:W-:Y:S04]  /*458b0*/  STL.64 [R1+0x2e8], R10 ;  /* 0x0002e80a01007387 */ /* 0x000fe80000100a00 */
[----:B------:R-:W3:Y:S04]  /*458c0*/  LDL.LU R25, [R1+0x1d4] ;  /* 0x0001d40001197983 */ /* 0x000ee80000300800 */
[----:B------:R-:W2:Y:S04]  /*458d0*/  LDL.LU R26, [R1+0x1d8] ;  /* 0x0001d800011a7983 */ /* 0x000ea80000300800 */
[----:B------:R-:W2:Y:S04]  /*458e0*/  LDL.LU R27, [R1+0x1dc] ;  /* 0x0001dc00011b7983 */ /* 0x000ea80000300800 */
[----:B------:R-:W0:Y:S04]  /*458f0*/  LDSM.16.MT88.4 R8, [R0+UR4+0x6080] ;  /* 0x006080040008783b */ /* 0x000e280008004200 */
[----:B--2---:R-:W-:Y:S04]  /*45900*/  STL.64 [R1+0x1f18], R26 ;  /* 0x001f181a01007387 */ /* 0x004fe80000100a00 */
[----:B---3--:R1:W-:Y:S04]  /*45910*/  STL.64 [R1+0x1f10], R24 ;  /* 0x001f101801007387 */ /* 0x0083e80000100a00 */
[----:B-1----:R-:W2:Y:S04]  /*45920*/  LDL.LU R24, [R1+0x1e0] ;  /* 0x0001e00001187983 */ /* 0x002ea80000300800 */
[----:B------:R-:W2:Y:S04]  /*45930*/  LDL.LU R25, [R1+0x1e4] ;  /* 0x0001e40001197983 */ /* 0x000ea80000300800 */
[----:B------:R-:W3:Y:S04]  /*45940*/  LDL.LU R26, [R1+0x1e8] ;  /* 0x0001e800011a7983 */ /* 0x000ee80000300800 */
[----:B------:R-:W3:Y:S01]  /*45950*/  LDL.LU R27, [R1+0x1ec] ;  /* 0x0001ec00011b7983 */ /* 0x000ee20000300800 */
[C---:B----4-:R-:W-:Y:S03]  /*45960*/  HMMA.16816.F32.BF16 R16, R12.reuse, R20, R16 ;  /* 0x000000140c10723c */ /* 0x050fe60000041810 */
[----:B---3--:R-:W-:Y:S04]  /*45970*/  STL.64 [R1+0x1f38], R26 ;  /* 0x001f381a01007387 */ /* 0x008fe80000100a00 */
[----:B--2---:R1:W-:Y:S04]  /*45980*/  STL.64 [R1+0x1f30], R24 ;  /* 0x001f301801007387 */ /* 0x0043e80000100a00 */
[----:B-1----:R-:W2:Y:S04]  /*45990*/  LDL.LU R24, [R1+0x530] ;  /* 0x0005300001187983 */ /* 0x002ea80000300800 */
[----:B------:R-:W2:Y:S04]  /*459a0*/  LDL.LU R25, [R1+0x534] ;  /* 0x0005340001197983 */ /* 0x000ea80000300800 */
[----:B------:R-:W2:Y:S04]  /*459b0*/  LDL.LU R26, [R1+0x538] ;  /* 0x00053800011a7983 */ /* 0x000ea80000300800 */
[----:B------:R-:W2:Y:S04]  /*459c0*/  LDL.LU R27, [R1+0x53c] ;  /* 0x00053c00011b7983 */ /* 0x000ea80000300800 */
[----:B0-----:R-:W-:Y:S04]  /*459d0*/  STL.64 [R1+0x1dd8], R10 ;  /* 0x001dd80a01007387 */ /* 0x001fe80000100a00 */
[----:B------:R0:W-:Y:S04]  /*459e0*/  STL.64 [R1+0x1dd0], R8 ;  /* 0x001dd00801007387 */ /* 0x0001e80000100a00 */
[----:B0-----:R-:W3:Y:S04]  /*459f0*/  LDL.LU R8, [R1+0x520] ;  /* 0x0005200001087983 */ /* 0x001ee80000300800 */
[----:B------:R-:W3:Y:S04]  /*45a00*/  LDL.LU R9, [R1+0x524] ;  /* 0x0005240001097983 */ /* 0x000ee80000300800 */
[----:B------:R-:W3:Y:S04]  /*45a10*/  LDL.LU R10, [R1+0x528] ;  /* 0x00052800010a7983 */ /* 0x000ee80000300800 */
[----:B------:R-:W3:Y:S04]  /*45a20*/  LDL.LU R11, [R1+0x52c] ;  /* 0x00052c00010b7983 */ /* 0x000ee80000300800 */
[----:B------:R0:W-:Y:S04]  /*45a30*/  STL.64 [R1+0x350], R16 ;  /* 0x0003501001007387 */ /* 0x0001e80000100a00 */
[----:B------:R1:W-:Y:S04]  /*45a40*/  STL.64 [R1+0x358], R18 ;  /* 0x0003581201007387 */ /* 0x0003e80000100a00 */
[----:B0-----:R-:W1:Y:S02]  /*45a50*/  LDL.LU.64 R16, [R1+0x1f60] ;  /* 0x001f600001107983 */ /* 0x001e640000300a00 */
[----:B-1----:R-:W-:Y:S02]  /*45a60*/  HMMA.16816.F32.BF16 R16, R12, R16, R4 ;  /* 0x000000100c10723c */ /* 0x002fe40000041804 */
[----:B------:R-:W4:Y:S04]  /*45a70*/  LDL.LU.64 R6, [R1+0x1f58] ;  /* 0x001f580001067983 */ /* 0x000f280000300a00 */
[----:B------:R-:W4:-:S15]  /*45a80*/  LDL.LU.64 R4, [R1+0x1f50] ;  /* 0x001f500001047983 */ /* 0x000f1e0000300a00 */
[----:B------:R-:W-:-:S02]  /*45a90*/  NOP ;  /* 0x0000000000007918 */ /* 0x000fc40000000000 */
[----:B------:R0:W-:Y:S04]  /*45aa0*/  STL.64 [R1+0x340], R16 ;  /* 0x0003401001007387 */ /* 0x0001e80000100a00 */
[----:B------:R-:W-:Y:S04]  /*45ab0*/  STL.64 [R1+0x348], R18 ;  /* 0x0003481201007387 */ /* 0x000fe80000100a00 */
[----:B0-----:R-:W4:Y:S02]  /*45ac0*/  LDL.LU.64 R16, [R1+0x1f48] ;  /* 0x001f480001107983 */ /* 0x001f240000300a00 */
[----:B----4-:R-:W-:-:S15]  /*45ad0*/  HMMA.16816.F32.BF16 R4, R12, R16, R4 ;  /* 0x000000100c04723c */ /* 0x010fde0000041804 */
[----:B------:R-:W-:-:S08]  /*45ae0*/  NOP ;  /* 0x0000000000007918 */ /* 0x000fd00000000000 */
[----:B------:R0:W-:Y:S04]  /*45af0*/  STL.64 [R1+0x330], R4 ;  /* 0x0003300401007387 */ /* 0x0001e80000100a00 */
[----:B------:R-:W-:Y:S04]  /*45b00*/  STL.64 [R1+0x338], R6 ;  /* 0x0003380601007387 */ /* 0x000fe80000100a00 */
[----:B0-----:R-:W2:Y:S04]  /*45b10*/  LDL.LU.64 R4, [R1+0x1f40] ;  /* 0x001f400001047983 */ /* 0x001ea80000300a00 */
[----:B------:R0:W-:Y:S04]  /*45b20*/  STL.64 [R1+0x1ed0], R16 ;  /* 0x001ed01001007387 */ /* 0x0001e80000100a00 */
[----:B0-----:R-:W4:Y:S04]  /*45b30*/  LDL.LU R16, [R1+0x1c0] ;  /* 0x0001c00001107983 */ /* 0x001f280000300800 */
[----:B------:R-:W4:Y:S04]  /*45b40*/  LDL.LU R17, [R1+0x1c4] ;  /* 0x0001c40001117983 */ /* 0x000f280000300800 */
[----:B------:R-:W4:Y:S04]  /*45b50*/  LDL.LU R18, [R1+0x1c8] ;  /* 0x0001c80001127983 */ /* 0x000f280000300800 */
[----:B------:R-:W4:Y:S01]  /*45b60*/  LDL.LU R19, [R1+0x1cc] ;  /* 0x0001cc0001137983 */ /* 0x000f220000300800 */
        /* <DEDUP_REMOVED lines=11> */
[----:B------:R-:W-:Y:S01]  /*45c20*/  STL.64 [R1+0x318], R10 ;  /* 0x0003180a01007387 */ /* 0x000fe20000100a00 */
[----:B0-----:R-:W-:Y:S02]  /*45c30*/  IMAD.MOV.U32 R9, RZ, RZ, R4 ;  /* 0x000000ffff097224 */ /* 0x001fe400078e0004 */
[----:B------:R-:W-:Y:S02]  /*45c40*/  IMAD.MOV.U32 R8, RZ, RZ, R5 ;  /* 0x000000ffff087224 */ /* 0x000fe400078e0005 */
[----:B------:R-:W2:Y:S02]  /*45c50*/  LDL.LU.64 R4, [R1+0x1f20] ;  /* 0x001f200001047983 */ /* 0x000ea40000300a00 */
        /* <DEDUP_REMOVED lines=15> */
[----:B------:R-:W4:Y:S04]  /*45d50*/  LDL.LU.64 R6, [R1+0x1ee8] ;  /* 0x001ee80001067983 */ /* 0x000f280000300a00 */
[----:B------:R-:W4:Y:S04]  /*45d60*/  LDL.LU.64 R4, [R1+0x1ee0] ;  /* 0x001ee00001047983 */ /* 0x000f280000300a00 */
[----:B------:R-:W2:-:S13]  /*45d70*/  LDL.LU R27, [R1+0x1ed8] ;  /* 0x001ed800011b7983 */ /* 0x000e9a0000300800 */
[----:B------:R-:W-:Y:S04]  /*45d80*/  STL.64 [R1+0x260], R12 ;  /* 0x0002600c01007387 */ /* 0x000fe80000100a00 */
[----:B------:R-:W-:Y:S04]  /*45d90*/  STL.64 [R1+0x268], R14 ;  /* 0x0002680e01007387 */ /* 0x000fe80000100a00 */
[----:B--2---:R-:W0:Y:S01]  /*45da0*/  LDSM.16.MT88.4 R12, [R27+UR4+0x7000] ;  /* 0x007000041b0c783b */ /* 0x004e220008004200 */
[C---:B----4-:R-:W-:Y:S03]  /*45db0*/  HMMA.16816.F32.BF16 R20, R4.reuse, R20, R16 ;  /* 0x000000140414723c */ /* 0x050fe60000041810 */
[----:B0-----:R-:W-:Y:S04]  /*45dc0*/  STL.64 [R1+0x1d40], R14 ;  /* 0x001d400e01007387 */ /* 0x001fe80000100a00 */
[----:B------:R0:W-:Y:S04]  /*45dd0*/  STL.64 [R1+0x1d38], R12 ;  /* 0x001d380c01007387 */ /* 0x0001e80000100a00 */
[----:B0-----:R-:W2:Y:S04]  /*45de0*/  LDL.64 R12, [R1+0x60] ;  /* 0x00006000010c7983 */ /* 0x001ea80000100a00 */
[----:B------:R-:W3:Y:S08]  /*45df0*/  LDL.LU.64 R16, [R1+0x1ed0] ;  /* 0x001ed00001107983 */ /* 0x000ef00000300a00 */
        /* <DEDUP_REMOVED lines=12> */
[----:B------:R-:W2:Y:S01]  /*45ec0*/  LDL.LU R24, [R1+0x80] ;  /* 0x0000800001187983 */ /* 0x000ea20000300800 */
[----:B---3--:R-:W-:Y:S03]  /*45ed0*/  HMMA.16816.F32.BF16 R12, R4, R16, R20 ;  /* 0x00000010040c723c */ /* 0x008fe60000041814 */
[----:B------:R0:W1:-:S15]  /*45ee0*/  LDSM.16.MT88.4 R16, [R27+UR4+0x7080] ;  /* 0x007080041b10783b */ /* 0x00005e0008004200 */
[----:B------:R-:W-:-:S05]  /*45ef0*/  NOP ;  /* 0x0000000000007918 */ /* 0x000fca0000000000 */
[----:B------:R-:W-:Y:S04]  /*45f00*/  STL.64 [R1+0x1f0], R12 ;  /* 0x0001f00c01007387 */ /* 0x000fe80000100a00 */
[----:B------:R-:W-:Y:S04]  /*45f10*/  STL.64 [R1+0x1f8], R14 ;  /* 0x0001f80e01007387 */ /* 0x000fe80000100a00 */
[----:B------:R-:W2:Y:S04]  /*45f20*/  LDL.LU R25, [R1+0x84] ;  /* 0x0000840001197983 */ /* 0x000ea80000300800 */
[----:B------:R-:W3:Y:S04]  /*45f30*/  LDL.LU R26, [R1+0x88] ;  /* 0x00008800011a7983 */ /* 0x000ee80000300800 */
[----:B0-----:R-:W3:Y:S04]  /*45f40*/  LDL.LU R27, [R1+0x8c] ;  /* 0x00008c00011b7983 */ /* 0x001ee80000300800 */
[----:B---3--:R-:W-:Y:S04]  /*45f50*/  STL.64 [R1+0x1d50], R26 ;  /* 0x001d501a01007387 */ /* 0x008fe80000100a00 */
[----:B--2---:R0:W-:Y:S04]  /*45f60*/  STL.64 [R1+0x1d48], R24 ;  /* 0x001d481801007387 */ /* 0x0041e80000100a00 */
[----:B0-----:R-:W2:Y:S04]  /*45f70*/  LDL.LU R24, [R1+0x90] ;  /* 0x0000900001187983 */ /* 0x001ea80000300800 */
[----:B------:R-:W2:Y:S04]  /*45f80*/  LDL.LU R25, [R1+0x94] ;  /* 0x0000940001197983 */ /* 0x000ea80000300800 */
[----:B------:R-:W3:Y:S04]  /*45f90*/  LDL.LU R26, [R1+0x98] ;  /* 0x00009800011a7983 */ /* 0x000ee80000300800 */
[----:B------:R-:W3:Y:S04]  /*45fa0*/  LDL.LU R27, [R1+0x9c] ;  /* 0x00009c00011b7983 */ /* 0x000ee80000300800 */
[----:B---3--:R-:W-:Y:S04]  /*45fb0*/  STL.64 [R1+0x1d60], R26 ;  /* 0x001d601a01007387 */ /* 0x008fe80000100a00 */
[----:B--2---:R0:W-:Y:S02]  /*45fc0*/  STL.64 [R1+0x1d58], R24 ;  /* 0x001d581801007387 */ /* 0x0041e40000100a00 */
[----:B0-----:R-:W-:-:S02]  /*45fd0*/  IMAD.MOV.U32 R24, RZ, RZ, R9 ;  /* 0x000000ffff187224 */ /* 0x001fc400078e0009 */
[----:B------:R-:W-:-:S05]  /*45fe0*/  IMAD.MOV.U32 R25, RZ, RZ, R8 ;  /* 0x000000ffff197224 */ /* 0x000fca00078e0008 */
[----:B------:R-:W-:Y:S04]  /*45ff0*/  STL.64 [R1+0x1ea0], R24 ;  /* 0x001ea01801007387 */ /* 0x000fe80000100a00 */
[----:B------:R-:W2:Y:S04]  /*46000*/  LDL.LU R12, [R1+0x480] ;  /* 0x00048000010c7983 */ /* 0x000ea80000300800 */
        /* <DEDUP_REMOVED lines=19> */
[----:B------:R-:W2:Y:S04]  /*46140*/  LDL.LU R26, [R1+0x608] ;  /* 0x00060800011a7983 */ /* 0x000ea80000300800 */
[----:B------:R-:W2:Y:S04]  /*46150*/  LDL.LU R27, [R1+0x60c] ;  /* 0x00060c00011b7983 */ /* 0x000ea80000300800 */
[----:B----4-:R0:W-:Y:S02]  /*46160*/  STL.64 [R1+0x1e70], R22 ;  /* 0x001e701601007387 */ /* 0x0101e40000100a00 */
[----:B0-----:R-:W-:-:S02]  /*46170*/  IMAD.MOV.U32 R22, RZ, RZ, R28 ;  /* 0x000000ffff167224 */ /* 0x001fc400078e001c */
[----:B------:R-:W-:Y:S01]  /*46180*/  IMAD.MOV.U32 R23, RZ, RZ, R2 ;  /* 0x000000ffff177224 */ /* 0x000fe200078e0002 */
[----:B------:R-:W4:Y:S04]  /*46190*/  LDL.LU R28, [R1+0x1eac] ;  /* 0x001eac00011c7983 */ /* 0x000f280000300800 */
[----:B------:R-:W4:Y:S04]  /*461a0*/  LDL.LU R2, [R1+0x1ea8] ;  /* 0x001ea80001027983 */ /* 0x000f280000300800 */
[----:B---3--:R0:W-:Y:S04]  /*461b0*/  STL.64 [R1+0x1e68], R20 ;  /* 0x001e681401007387 */ /* 0x0081e80000100a00 */
[----:B0-----:R-:W3:Y:S04]  /*461c0*/  LDL.64 R20, [R1+0x10] ;  /* 0x0000100001147983 */ /* 0x001ee80000100a00 */
[----:B---3--:R0:W-:Y:S04]  /*461d0*/  STL.64 [R1+0x1e88], R20 ;  /* 0x001e881401007387 */ /* 0x0081e80000100a00 */
[----:B0-----:R-:W3:Y:S04]  /*461e0*/  LDL.LU.64 R20, [R1+0x20] ;  /* 0x0000200001147983 */ /* 0x001ee80000300a00 */
[----:B---3--:R0:W-:Y:S04]  /*461f0*/  STL.64 [R1+0x1e98], R20 ;  /* 0x001e981401007387 */ /* 0x0081e80000100a00 */
[----:B--2---:R-:W-:Y:S04]  /*46200*/  STL.64 [R1+0x1e30], R10 ;  /* 0x001e300a01007387 */ /* 0x004fe80000100a00 */
[----:B------:R2:W-:Y:S04]  /*46210*/  STL.64 [R1+0x1e28], R8 ;  /* 0x001e280801007387 */ /* 0x0005e80000100a00 */
[----:B0-----:R-:W3:Y:S04]  /*46220*/  LDL.LU R20, [R1+0x5f0] ;  /* 0x0005f00001147983 */ /* 0x001ee80000300800 */
[----:B------:R-:W3:Y:S01]  /*46230*/  LDL.LU R21, [R1+0x5f4] ;  /* 0x0005f40001157983 */ /* 0x000ee20000300800 */
[----:B--2---:R-:W-:-:S02]  /*46240*/  IMAD.MOV.U32 R8, RZ, RZ, R22 ;  /* 0x000000ffff087224 */ /* 0x004fc400078e0016 */
[----:B------:R-:W-:Y:S01]  /*46250*/  IMAD.MOV.U32 R9, RZ, RZ, R23 ;  /* 0x000000ffff097224 */ /* 0x000fe200078e0017 */
[----:B------:R-:W3:Y:S04]  /*46260*/  LDL.LU R22, [R1+0x5f8] ;  /* 0x0005f80001167983 */ /* 0x000ee80000300800 */
[----:B------:R-:W3:Y:S04]  /*46270*/  LDL.LU R23, [R1+0x5fc] ;  /* 0x0005fc0001177983 */ /* 0x000ee80000300800 */
[----:B------:R0:W-:Y:S04]  /*46280*/  STL.64 [R1+0x1e40], R8 ;  /* 0x001e400801007387 */ /* 0x0001e80000100a00 */
[----:B0-----:R-:W2:Y:S04]  /*46290*/  LDL.LU.64 R8, [R1+0x70] ;  /* 0x0000700001087983 */ /* 0x001ea80000300a00 */
[----:B--2---:R0:W-:Y:S04]  /*462a0*/  STL.64 [R1+0x1e90], R8 ;  /* 0x001e900801007387 */ /* 0x0041e80000100a00 */
[----:B0-----:R-:W2:Y:S04]  /*462b0*/  LDL.LU R8, [R1+0x5e0] ;  /* 0x0005e00001087983 */ /* 0x001ea80000300800 */
[----:B------:R-:W2:Y:S04]  /*462c0*/  LDL.LU R9, [R1+0x5e4] ;  /* 0x0005e40001097983 */ /* 0x000ea80000300800 */
[----:B------:R-:W2:Y:S04]  /*462d0*/  LDL.LU R10, [R1+0x5e8] ;  /* 0x0005e800010a7983 */ /* 0x000ea80000300800 */
[----:B------:R-:W2:Y:S04]  /*462e0*/  LDL.LU R11, [R1+0x5ec] ;  /* 0x0005ec00010b7983 */ /* 0x000ea80000300800 */
[----:B------:R-:W-:Y:S04]  /*462f0*/  STL.64 [R1+0x1d80], R14 ;  /* 0x001d800e01007387 */ /* 0x000fe80000100a00 */
[----:B------:R-:W-:Y:S04]  /*46300*/  STL.64 [R1+0x1d78], R12 ;  /* 0x001d780c01007387 */ /* 0x000fe80000100a00 */
[----:B-1----:R-:W-:Y:S04]  /*46310*/  STL.64 [R1+0x1cb0], R18 ;  /* 0x001cb01201007387 */ /* 0x002fe80000100a00 */
[----:B------:R0:W-:Y:S04]  /*46320*/  STL.64 [R1+0x1ca8], R16 ;  /* 0x001ca81001007387 */ /* 0x0001e80000100a00 */
[----:B0-----:R-:W4:Y:S04]  /*46330*/  LDL.LU.64 R16, [R1] ;  /* 0x0000000001107983 */ /* 0x001f280000300a00 */
[----:B------:R-:W3:Y:S01]  /*46340*/  LDL.64 R18, [R1+0x8] ;  /* 0x0000080001127983 */ /* 0x000ee20000100a00 */
[----:B------:R-:W-:Y:S01]  /*46350*/  MOV R12, R3 ;  /* 0x00000003000c7202 */ /* 0x000fe20000000f00 */
[----:B------:R-:W-:-:S07]  /*46360*/  IMAD.MOV.U32 R13, RZ, RZ, R0 ;  /* 0x000000ffff0d7224 */ /* 0x000fce00078e0000 */
[C---:B------:R-:W-:Y:S01]  /*46370*/  HMMA.16816.F32.BF16 R24, R4.reuse, R12, R24 ;  /* 0x0000000c0418723c */ /* 0x040fe20000041818 */
[----:B---3--:R-:W-:Y:S04]  /*46380*/  STL.64 [R1+0x1e80], R18 ;  /* 0x001e801201007387 */ /* 0x008fe80000100a00 */
[----:B----4-:R0:W-:Y:S04]  /*46390*/  STL.64 [R1+0x1e78], R16 ;  /* 0x001e781001007387 */ /* 0x0101e80000100a00 */
[----:B0-----:R-:W3:Y:S04]  /*463a0*/  LDL.LU R16, [R1+0x5d0] ;  /* 0x0005d00001107983 */ /* 0x001ee80000300800 */
[----:B------:R-:W3:Y:S04]  /*463b0*/  LDL.LU R17, [R1+0x5d4] ;  /* 0x0005d40001117983 */ /* 0x000ee80000300800 */
[----:B------:R-:W3:Y:S04]  /*463c0*/  LDL.LU R18, [R1+0x5d8] ;  /* 0x0005d80001127983 */ /* 0x000ee80000300800 */
[----:B------:R-:W3:Y:S04]  /*463d0*/  LDL.LU R19, [R1+0x5dc] ;  /* 0x0005dc0001137983 */ /* 0x000ee80000300800 */
[----:B------:R0:W-:Y:S04]  /*463e0*/  STL.64 [R1+0x1e0], R24 ;  /* 0x0001e01801007387 */ /* 0x0001e80000100a00 */
[----:B------:R-:W-:Y:S04]  /*463f0*/  STL.64 [R1+0x1e8], R26 ;  /* 0x0001e81a01007387 */ /* 0x000fe80000100a00 */
[----:B0-----:R-:W4:Y:S04]  /*46400*/  LDL.LU.64 R24, [R1+0x1ea0] ;  /* 0x001ea00001187983 */ /* 0x001f280000300a00 */
[----:B------:R0:W-:Y:S04]  /*46410*/  STL.64 [R1+0x1e38], R12 ;  /* 0x001e380c01007387 */ /* 0x0001e80000100a00 */
        /* <DEDUP_REMOVED lines=13> */
[----:B0-----:R-:W3:Y:S02]  /*464f0*/  LDL.LU.64 R20, [R1+0x1e98] ;  /* 0x001e980001147983 */ /* 0x001ee40000300a00 */
        /* <DEDUP_REMOVED lines=8> */
[----:B----4-:R-:W-:Y:S06]  /*46580*/  HMMA.16816.F32.BF16 R16, R4, R20, R16 ;  /* 0x000000140410723c */ /* 0x010fec0000041810 */
[----:B------:R-:W-:Y:S02]  /*46590*/  IMAD.MOV.U32 R0, RZ, RZ, R20 ;  /* 0x000000ffff007224 */ /* 0x000fe400078e0014 */
[----:B------:R-:W-:-:S15]  /*465a0*/  IMAD.MOV.U32 R3, RZ, RZ, R21 ;  /* 0x000000ffff037224 */ /* 0x000fde00078e0015 */
[----:B------:R-:W-:Y:S04]  /*465b0*/  STL.64 [R1+0x1b0], R16 ;  /* 0x0001b01001007387 */ /* 0x000fe80000100a00 */
[----:B------:R0:W-:Y:S04]  /*465c0*/  STL.64 [R1+0x1b8], R18 ;  /* 0x0001b81201007387 */ /* 0x0001e80000100a00 */
[----:B0-----:R-:W4:Y:S04]  /*465d0*/  LDL.LU.64 R18, [R1+0x1e80] ;  /* 0x001e800001127983 */ /* 0x001f280000300a00 */
[----:B------:R-:W2:Y:S04]  /*465e0*/  LDL.LU.64 R16, [R1+0x1e78] ;  /* 0x001e780001107983 */ /* 0x000ea80000300a00 */
[----:B------:R-:W2:Y:S04]  /*465f0*/  LDL.LU.64 R22, [R1+0x1e70] ;  /* 0x001e700001167983 */ /* 0x000ea80000300a00 */
[----:B------:R-:W2:Y:S02]  /*46600*/  LDL.LU.64 R20, [R1+0x1e68] ;  /* 0x001e680001147983 */ /* 0x000ea40000300a00 */
[----:B--2---:R-:W-:Y:S02]  /*46610*/  HMMA.16816.F32.BF16 R4, R4, R16, R20 ;  /* 0x000000100404723c */ /* 0x004fe40000041814 */
[----:B------:R-:W2:Y:S04]  /*46620*/  LDL.LU.64 R22, [R1+0x1e60] ;  /* 0x001e600001167983 */ /* 0x000ea80000300a00 */
[----:B------:R-:W2:Y:S04]  /*46630*/  LDL.LU.64 R20, [R1+0x1e58] ;  /* 0x001e580001147983 */ /* 0x000ea80000300a00 */
[----:B----4-:R-:W-:Y:S04]  /*46640*/  STL.64 [R1+0x1de8], R18 ;  /* 0x001de81201007387 */ /* 0x010fe80000100a00 */
[----:B------:R0:W-:Y:S01]  /*46650*/  STL.64 [R1+0x1de0], R16 ;  /* 0x001de01001007387 */ /* 0x0001e20000100a00 */
[----:B---3--:R-:W-:-:S02]  /*46660*/  IMAD.MOV.U32 R27, RZ, RZ, R8 ;  /* 0x000000ffff1b7224 */ /* 0x008fc400078e0008 */
[----:B------:R-:W-:-:S06]  /*46670*/  IMAD.MOV.U32 R26, RZ, RZ, R9 ;  /* 0x000000ffff1a7224 */ /* 0x000fcc00078e0009 */
[----:B------:R1:W-:Y:S04]  /*46680*/  STL.64 [R1+0x110], R4 ;  /* 0x0001100401007387 */ /* 0x0003e80000100a00 */
[----:B------:R-:W-:Y:S04]  /*46690*/  STL.64 [R1+0x118], R6 ;  /* 0x0001180601007387 */ /* 0x000fe80000100a00 */
[----:B0-----:R-:W3:Y:S01]  /*466a0*/  LDL.LU.64 R16, [R1+0x50] ;  /* 0x0000500001107983 */ /* 0x001ee20000300a00 */
[----:B-1----:R-:W-:Y:S02]  /*466b0*/  IMAD.MOV.U32 R4, RZ, RZ, R11 ;  /* 0x000000ffff047224 */ /* 0x002fe400078e000b */
[----:B------:R-:W-:-:S05]  /*466c0*/  IMAD.MOV.U32 R5, RZ, RZ, R10 ;  /* 0x000000ffff057224 */ /* 0x000fca00078e000a */
        /* <DEDUP_REMOVED lines=15> */
[----:B------:R-:W-:Y:S04]  /*467c0*/  STL.64 [R1+0x180], R8 ;  /* 0x0001800801007387 */ /* 0x000fe80000100a00 */
[----:B------:R0:W-:Y:S04]  /*467d0*/  STL.64 [R1+0x188], R10 ;  /* 0x0001880a01007387 */ /* 0x0001e80000100a00 */
[----:B0-----:R-:W2:Y:S04]  /*467e0*/  LDL.LU.64 R10, [R1+0x1e30] ;  /* 0x001e3000010a7983 */ /* 0x001ea80000300a00 */
[----:B------:R-:W2:Y:S01]  /*467f0*/  LDL.LU.64 R8, [R1+0x1e28] ;  /* 0x001e280001087983 */ /* 0x000ea20000300a00 */
[----:B---3--:R-:W-:Y:S06]  /*46800*/  HMMA.16816.F32.BF16 R4, R20, R16, R4 ;  /* 0x000000101404723c */ /* 0x008fec0000041804 */
[----:B------:R-:W-:-:S02]  /*46810*/  IMAD.MOV.U32 R15, RZ, RZ, R16 ;  /* 0x000000ffff0f7224 */ /* 0x000fc400078e0010 */
[----:B------:R-:W-:-:S15]  /*46820*/  IMAD.MOV.U32 R14, RZ, RZ, R17 ;  /* 0x000000ffff0e7224 */ /* 0x000fde00078e0011 */
[----:B------:R0:W-:Y:S04]  /*46830*/  STL.64 [R1+0x170], R4 ;  /* 0x0001700401007387 */ /* 0x0001e80000100a00 */
[----:B------:R1:W-:Y:S04]  /*46840*/  STL.64 [R1+0x178], R6 ;  /* 0x0001780601007387 */ /* 0x0003e80000100a00 */
[----:B0-----:R-:W3:Y:S04]  /*46850*/  LDL.LU R4, [R1+0x4d0] ;  /* 0x0004d00001047983 */ /* 0x001ee80000300800 */
[----:B------:R-:W3:Y:S04]  /*46860*/  LDL.LU R5, [R1+0x4d4] ;  /* 0x0004d40001057983 */ /* 0x000ee80000300800 */
[----:B-1----:R-:W3:Y:S04]  /*46870*/  LDL.LU R6, [R1+0x4d8] ;  /* 0x0004d80001067983 */ /* 0x002ee80000300800 */
[----:B------:R-:W3:Y:S01]  /*46880*/  LDL.LU R7, [R1+0x4dc] ;  /* 0x0004dc0001077983 */ /* 0x000ee20000300800 */
[----:B--2---:R-:W-:Y:S03]  /*46890*/  HMMA.16816.F32.BF16 R16, R20, R12, R8 ;  /* 0x0000000c1410723c */ /* 0x004fe60000041808 */
[----:B------:R-:W2:-:S15]  /*468a0*/  LDL.LU R8, [R1+0x4b0] ;  /* 0x0004b00001087983 */ /* 0x000e9e0000300800 */
[----:B------:R-:W-:-:S05]  /*468b0*/  NOP ;  /* 0x0000000000007918 */ /* 0x000fca0000000000 */
[----:B------:R0:W-:Y:S04]  /*468c0*/  STL.64 [R1+0x160], R16 ;  /* 0x0001601001007387 */ /* 0x0001e80000100a00 */
[----:B------:R-:W-:Y:S04]  /*468d0*/  STL.64 [R1+0x168], R18 ;  /* 0x0001681201007387 */ /* 0x000fe80000100a00 */
[----:B------:R-:W2:Y:S04]  /*468e0*/  LDL.LU R9, [R1+0x4b4] ;  /* 0x0004b40001097983 */ /* 0x000ea80000300800 */
[----:B------:R-:W4:Y:S04]  /*468f0*/  LDL.LU R10, [R1+0x4b8] ;  /* 0x0004b800010a7983 */ /* 0x000f280000300800 */
[----:B------:R-:W4:Y:S01]  /*46900*/  LDL.LU R11, [R1+0x4bc] ;  /* 0x0004bc00010b7983 */ /* 0x000f220000300800 */
[----:B0-----:R-:W-:-:S02]  /*46910*/  IMAD.MOV.U32 R16, RZ, RZ, R0 ;  /* 0x000000ffff107224 */ /* 0x001fc400078e0000 */
[----:B------:R-:W-:Y:S01]  /*46920*/  IMAD.MOV.U32 R17, RZ, RZ, R3 ;  /* 0x000000ffff117224 */ /* 0x000fe200078e0003 */
[----:B----4-:R-:W-:Y:S04]  /*46930*/  STL.64 [R1+0x1df8], R10 ;  /* 0x001df80a01007387 */ /* 0x010fe80000100a00 */
[----:B--2---:R0:W-:Y:S04]  /*46940*/  STL.64 [R1+0x1df0], R8 ;  /* 0x001df00801007387 */ /* 0x0041e80000100a00 */
[----:B------:R-:W2:Y:S04]  /*46950*/  LDL.LU R0, [R1+0x1e24] ;  /* 0x001e240001007983 */ /* 0x000ea80000300800 */
[----:B------:R-:W4:Y:S04]  /*46960*/  LDL.LU R3, [R1+0x1e20] ;  /* 0x001e200001037983 */ /* 0x000f280000300800 */
[----:B------:R1:W-:Y:S04]  /*46970*/  STL.64 [R1+0x1e00], R16 ;  /* 0x001e001001007387 */ /* 0x0003e80000100a00 */
[----:B0-----:R-:W2:Y:S04]  /*46980*/  LDL.LU R8, [R1+0x5c0] ;  /* 0x0005c00001087983 */ /* 0x001ea80000300800 */
[----:B------:R-:W2:Y:S04]  /*46990*/  LDL.LU R9, [R1+0x5c4] ;  /* 0x0005c40001097983 */ /* 0x000ea80000300800 */
[----:B------:R-:W2:Y:S04]  /*469a0*/  LDL.LU R10, [R1+0x5c8] ;  /* 0x0005c800010a7983 */ /* 0x000ea80000300800 */
[----:B------:R-:W2:Y:S04]  /*469b0*/  LDL.LU R11, [R1+0x5cc] ;  /* 0x0005cc00010b7983 */ /* 0x000ea80000300800 */
[----:B-1----:R-:W2:Y:S04]  /*469c0*/  LDL.LU R16, [R1+0x4c0] ;  /* 0x0004c00001107983 */ /* 0x002ea80000300800 */
[----:B------:R-:W2:Y:S04]  /*469d0*/  LDL.LU R17, [R1+0x4c4] ;  /* 0x0004c40001117983 */ /* 0x000ea80000300800 */
[----:B------:R-:W2:Y:S04]  /*469e0*/  LDL.LU R18, [R1+0x4c8] ;  /* 0x0004c80001127983 */ /* 0x000ea80000300800 */
[----:B------:R-:W2:Y:S04]  /*469f0*/  LDL.LU R19, [R1+0x4cc] ;  /* 0x0004cc0001137983 */ /* 0x000ea80000300800 */
[----:B------:R0:W-:Y:S02]  /*46a00*/  STL.64 [R1+0x1d90], R12 ;  /* 0x001d900c01007387 */ /* 0x0001e40000100a00 */
[----:B0-----:R-:W-:-:S02]  /*46a10*/  IMAD.MOV.U32 R12, RZ, RZ, R15 ;  /* 0x000000ffff0c7224 */ /* 0x001fc400078e000f */
[----:B------:R-:W-:-:S05]  /*46a20*/  IMAD.MOV.U32 R13, RZ, RZ, R14 ;  /* 0x000000ffff0d7224 */ /* 0x000fca00078e000e */
[----:B------:R0:W-:Y:S04]  /*46a30*/  STL.64 [R1+0x1da8], R12 ;  /* 0x001da80c01007387 */ /* 0x0001e80000100a00 */
[----:B0-----:R-:W4:Y:S04]  /*46a40*/  LDL.LU R12, [R1+0xd0] ;  /* 0x0000d000010c7983 */ /* 0x001f280000300800 */
[----:B------:R-:W4:Y:S04]  /*46a50*/  LDL.LU R13, [R1+0xd4] ;  /* 0x0000d400010d7983 */ /* 0x000f280000300800 */
[----:B------:R-:W2:Y:S04]  /*46a60*/  LDL.LU R14, [R1+0xd8] ;  /* 0x0000d800010e7983 */ /* 0x000ea80000300800 */
[----:B------:R-:W2:Y:S01]  /*46a70*/  LDL.LU R15, [R1+0xdc] ;  /* 0x0000dc00010f7983 */ /* 0x000ea20000300800 */
[----:B---3--:R-:W-:Y:S03]  /*46a80*/  HMMA.16816.F32.BF16 R4, R20, R24, R4 ;  /* 0x000000181404723c */ /* 0x008fe60000041804 */
[----:B--2---:R-:W-:Y:S04]  /*46a90*/  STL.64 [R1+0x1db8], R14 ;  /* 0x001db80e01007387 */ /* 0x004fe80000100a00 */
[----:B----4-:R-:W-:-:S15]  /*46aa0*/  STL.64 [R1+0x1db0], R12 ;  /* 0x001db00c01007387 */ /* 0x010fde0000100a00 */
[----:B------:R-:W-:-:S01]  /*46ab0*/  NOP ;  /* 0x0000000000007918 */ /* 0x000fc20000000000 */
[----:B------:R0:W-:Y:S04]  /*46ac0*/  STL.64 [R1+0x150], R4 ;  /* 0x0001500401007387 */ /* 0x0001e80000100a00 */
[----:B------:R-:W-:Y:S04]  /*46ad0*/  STL.64 [R1+0x158], R6 ;  /* 0x0001580601007387 */ /* 0x000fe80000100a00 */
[----:B0-----:R-:W2:Y:S04]  /*46ae0*/  LDL.LU.64 R4, [R1+0x1e18] ;  /* 0x001e180001047983 */ /* 0x001ea80000300a00 */
[----:B------:R0:W-:Y:S01]  /*46af0*/  STL.64 [R1+0x1d88], R24 ;  /* 0x001d881801007387 */ /* 0x0001e20000100a00 */
[----:B------:R-:W-:-:S03]  /*46b00*/  IMAD.MOV.U32 R13, RZ, RZ, R26 ;  /* 0x000000ffff0d7224 */ /* 0x000fc600078e001a */
[----:B0-----:R-:W3:Y:S04]  /*46b10*/  LDL.LU R24, [R1+0xb0] ;  /* 0x0000b00001187983 */ /* 0x001ee80000300800 */
[----:B------:R-:W3:Y:S04]  /*46b20*/  LDL.LU R25, [R1+0xb4] ;  /* 0x0000b40001197983 */ /* 0x000ee80000300800 */
[----:B------:R-:W4:Y:S01]  /*46b30*/  LDL.LU R26, [R1+0xb8] ;  /* 0x0000b800011a7983 */ /* 0x000f220000300800 */
[----:B------:R-:W-:Y:S01]  /*46b40*/  IMAD.MOV.U32 R12, RZ, RZ, R27 ;  /* 0x000000ffff0c7224 */ /* 0x000fe200078e001b */
[----:B------:R-:W-:-:S02]  /*46b50*/  MOV R27, R2 ;  /* 0x00000002001b7202 */ /* 0x000fc40000000f00 */
[----:B------:R-:W2:Y:S04]  /*46b60*/  LDL.LU R2, [R1+0x1e10] ;  /* 0x001e100001027983 */ /* 0x000ea80000300800 */
[----:B----4-:R-:W-:Y:S04]  /*46b70*/  STL.64 [R1+0x1da0], R26 ;  /* 0x001da01a01007387 */ /* 0x010fe80000100a00 */
[----:B---3--:R0:W-:Y:S02]  /*46b80*/  STL.64 [R1+0x1d98], R24 ;  /* 0x001d981801007387 */ /* 0x0081e40000100a00 */
[----:B0-----:R-:W-:-:S02]  /*46b90*/  IMAD.MOV.U32 R24, RZ, RZ, R3 ;  /* 0x000000ffff187224 */ /* 0x001fc400078e0003 */
[----:B------:R-:W-:Y:S01]  /*46ba0*/  IMAD.MOV.U32 R25, RZ, RZ, R0 ;  /* 0x000000ffff197224 */ /* 0x000fe200078e0000 */
[----:B------:R-:W3:Y:S04]  /*46bb0*/  LDL.LU R3, [R1+0x1e0c] ;  /* 0x001e0c0001037983 */ /* 0x000ee80000300800 */
[----:B------:R-:W4:Y:S04]  /*46bc0*/  LDL.LU R0, [R1+0x1e08] ;  /* 0x001e080001007983 */ /* 0x000f280000300800 */
[----:B------:R-:W3:Y:S04]  /*46bd0*/  LDL.LU R26, [R1+0xc8] ;  /* 0x0000c800011a7983 */ /* 0x000ee80000300800 */
[----:B------:R-:W3:Y:S01]  /*46be0*/  LDL.LU R27, [R1+0xcc] ;  /* 0x0000cc00011b7983 */ /* 0x000ee20000300800 */
[----:B--2---:R-:W-:Y:S03]  /*46bf0*/  HMMA.16816.F32.BF16 R16, R20, R4, R16 ;  /* 0x000000041410723c */ /* 0x004fe60000041810 */
[----:B---3--:R-:W-:Y:S04]  /*46c00*/  STL.64 [R1+0x1dc8], R26 ;  /* 0x001dc81a01007387 */ /* 0x008fe80000100a00 */
[----:B------:R0:W-:Y:S04]  /*46c10*/  STL.64 [R1+0x1dc0], R24 ;  /* 0x001dc01801007387 */ /* 0x0001e80000100a00 */
[----:B0-----:R-:W2:-:S12]  /*46c20*/  LDL.LU R24, [R1+0xe0] ;  /* 0x0000e00001187983 */ /* 0x001e980000300800 */
[----:B------:R0:W-:Y:S04]  /*46c30*/  STL.64 [R1+0x140], R16 ;  /* 0x0001401001007387 */ /* 0x0001e80000100a00 */
[----:B------:R1:W-:Y:S04]  /*46c40*/  STL.64 [R1+0x148], R18 ;  /* 0x0001481201007387 */ /* 0x0003e80000100a00 */
[----:B0-----:R-:W1:Y:S02]  /*46c50*/  LDL.LU.64 R16, [R1+0x1e00] ;  /* 0x001e000001107983 */ /* 0x001e640000300a00 */
[----:B-1----:R-:W-:Y:S02]  /*46c60*/  HMMA.16816.F32.BF16 R16, R20, R16, R8 ;  /* 0x000000101410723c */ /* 0x002fe40000041808 */
[----:B------:R-:W3:Y:S04]  /*46c70*/  LDL.LU.64 R10, [R1+0x1df8] ;  /* 0x001df800010a7983 */ /* 0x000ee80000300a00 */
[----:B------:R-:W3:-:S15]  /*46c80*/  LDL.LU.64 R8, [R1+0x1df0] ;  /* 0x001df00001087983 */ /* 0x000ede0000300a00 */
[----:B------:R-:W-:-:S02]  /*46c90*/  NOP ;  /* 0x0000000000007918 */ /* 0x000fc40000000000 */
[----:B------:R-:W-:Y:S04]  /*46ca0*/  STL.64 [R1+0x130], R16 ;  /* 0x0001301001007387 */ /* 0x000fe80000100a00 */
[----:B------:R0:W-:Y:S04]  /*46cb0*/  STL.64 [R1+0x138], R18 ;  /* 0x0001381201007387 */ /* 0x0001e80000100a00 */
[----:B0-----:R-:W2:Y:S04]  /*46cc0*/  LDL.LU.64 R18, [R1+0x1de8] ;  /* 0x001de80001127983 */ /* 0x001ea80000300a00 */
[----:B------:R-:W3:Y:S01]  /*46cd0*/  LDL.LU.64 R16, [R1+0x1de0] ;  /* 0x001de00001107983 */ /* 0x000ee20000300a00 */
[----:B------:R-:W-:-:S02]  /*46ce0*/  IMAD.MOV.U32 R25, RZ, RZ, R3 ;  /* 0x000000ffff197224 */ /* 0x000fc400078e0003 */
[----:B------:R-:W-:Y:S02]  /*46cf0*/  IMAD.MOV.U32 R26, RZ, RZ, R2 ;  /* 0x000000ffff1a7224 */ /* 0x000fe400078e0002 */
[----:B----4-:R-:W-:Y:S01]  /*46d00*/  IMAD.MOV.U32 R27, RZ, RZ, R0 ;  /* 0x000000ffff1b7224 */ /* 0x010fe200078e0000 */
[----:B---3--:R-:W-:Y:S01]  /*46d10*/  HMMA.16816.F32.BF16 R20, R20, R16, R8 ;  /* 0x000000101414723c */ /* 0x008fe20000041808 */
[----:B------:R-:W2:Y:S04]  /*46d20*/  LDL.LU.64 R10, [R1+0x1dd8] ;  /* 0x001dd800010a7983 */ /* 0x000ea80000300a00 */
[----:B------:R-:W2:-:S15]  /*46d30*/  LDL.LU.64 R8, [R1+0x1dd0] ;  /* 0x001dd00001087983 */ /* 0x000e9e0000300a00 */
[----:B------:R-:W-:-:S03]  /*46d40*/  NOP ;  /* 0x0000000000007918 */ /* 0x000fc60000000000 */
[----:B------:R0:W-:Y:S04]  /*46d50*/  STL.64 [R1+0x100], R20 ;  /* 0x0001001401007387 */ /* 0x0001e80000100a00 */
[----:B------:R1:W-:Y:S04]  /*46d60*/  STL.64 [R1+0x108], R22 ;  /* 0x0001081601007387 */ /* 0x0003e80000100a00 */
[----:B0-----:R-:W3:Y:S04]  /*46d70*/  LDL.LU.64 R20, [R1+0x60] ;  /* 0x0000600001147983 */ /* 0x001ee80000300a00 */
[----:B-1----:R-:W4:Y:S01]  /*46d80*/  LDL.64 R22, [R1+0x68] ;  /* 0x0000680001167983 */ /* 0x002f220000100a00 */
        /* <DEDUP_REMOVED lines=12> */
[----:B0-----:R-:W2:Y:S04]  /*46e50*/  LDL.LU.64 R12, [R1+0x1da8] ;  /* 0x001da800010c7983 */ /* 0x001ea80000300a00 */
[----:B------:R-:W3:Y:S01]  /*46e60*/  LDL R20, [R1+0x17f0] ;  /* 0x0017f00001147983 */ /* 0x000ee20000100800 */
        /* <DEDUP_REMOVED lines=22> */
[----:B----4-:R-:W-:Y:S02]  /*46fd0*/  HMMA.16816.F32.BF16 R4, R8, R4, R24 ;  /* 0x000000040804723c */ /* 0x010fe40000041818 */
[----:B------:R-:W4:Y:S04]  /*46fe0*/  LDL.LU.64 R26, [R1+0x1d50] ;  /* 0x001d5000011a7983 */ /* 0x000f280000300a00 */
[----:B------:R-:W4:-:S15]  /*46ff0*/  LDL.LU.64 R24, [R1+0x1d48] ;  /* 0x001d480001187983 */ /* 0x000f1e0000300a00 */
[----:B------:R-:W-:-:S02]  /*47000*/  NOP ;  /* 0x0000000000007918 */ /* 0x000fc40000000000 */
[----:B------:R-:W-:Y:S04]  /*47010*/  STL.64 [R1+0xa0], R4 ;  /* 0x0000a00401007387 */ /* 0x000fe80000100a00 */
[----:B------:R-:W-:Y:S04]  /*47020*/  STL.64 [R1+0xa8], R6 ;  /* 0x0000a80601007387 */ /* 0x000fe80000100a00 */
[----:B---3--:R-:W0:Y:S04]  /*47030*/  LDSM.16.MT88.4 R4, [R20+UR4+0x7000] ;  /* 0x007000041404783b */ /* 0x008e280008004200 */
[----:B0-----:R-:W-:Y:S04]  /*47040*/  STL.64 [R1+0x1c58], R6 ;  /* 0x001c580601007387 */ /* 0x001fe80000100a00 */
[----:B------:R0:W-:Y:S04]  /*47050*/  STL.64 [R1+0x1c50], R4 ;  /* 0x001c500401007387 */ /* 0x0001e80000100a00 */
[----:B0-----:R-:W2:Y:S04]  /*47060*/  LDL.LU.64 R4, [R1+0x10] ;  /* 0x0000100001047983 */ /* 0x001ea80000300a00 */
[----:B------:R-:W3:Y:S01]  /*47070*/  LDL.64 R6, [R1+0x18] ;  /* 0x0000180001067983 */ /* 0x000ee20000100a00 */
[C---:B----4-:R-:W-:Y:S06]  /*47080*/  HMMA.16816.F32.BF16 R24, R8.reuse, R16, R24 ;  /* 0x000000100818723c */ /* 0x050fec0000041818 */
[----:B--2---:R-:W-:-:S15]  /*47090*/  HMMA.16816.F32.BF16 R12, R8, R4, R12 ;  /* 0x00000004080c723c */ /* 0x004fde000004180c */
[----:B------:R-:W-:-:S08]  /*470a0*/  NOP ;  /* 0x0000000000007918 */ /* 0x000fd00000000000 */
[----:B------:R-:W-:Y:S04]  /*470b0*/  STL.64 [R1+0x90], R12 ;  /* 0x0000900c01007387 */ /* 0x000fe80000100a00 */
[----:B------:R0:W-:Y:S04]  /*470c0*/  STL.64 [R1+0x98], R14 ;  /* 0x0000980e01007387 */ /* 0x0001e80000100a00 */
[----:B0-----:R-:W2:Y:S04]  /*470d0*/  LDL.LU.64 R14, [R1+0x1d40] ;  /* 0x001d4000010e7983 */ /* 0x001ea80000300a00 */
[----:B------:R-:W2:Y:S04]  /*470e0*/  LDL.LU.64 R12, [R1+0x1d38] ;  /* 0x001d3800010c7983 */ /* 0x000ea80000300a00 */
[----:B---3--:R-:W-:Y:S04]  /*470f0*/  STL.64 [R1+0x1d08], R6 ;  /* 0x001d080601007387 */ /* 0x008fe80000100a00 */
[----:B------:R-:W3:Y:S04]  /*47100*/  LDL R21, [R1+0x17ec] ;  /* 0x0017ec0001157983 */ /* 0x000ee80000100800 */
[----:B------:R-:W-:Y:S04]  /*47110*/  STL [R1+0x80], R24 ;  /* 0x0000801801007387 */ /* 0x000fe80000100800 */
[----:B------:R0:W-:Y:S04]  /*47120*/  STL.64 [R1+0x1cc0], R18 ;  /* 0x001cc01201007387 */ /* 0x0001e80000100a00 */
[----:B------:R-:W4:Y:S04]  /*47130*/  LDL.LU R16, [R1+0x270] ;  /* 0x0002700001107983 */ /* 0x000f280000300800 */
[----:B------:R-:W4:Y:S04]  /*47140*/  LDL.LU R17, [R1+0x274] ;  /* 0x0002740001117983 */ /* 0x000f280000300800 */
[----:B0-----:R-:W2:Y:S01]  /*47150*/  LDL.LU R18, [R1+0x278] ;  /* 0x0002780001127983 */ /* 0x001ea20000300800 */
[----:B------:R-:W-:-:S03]  /*47160*/  IMAD.MOV.U32 R19, RZ, RZ, R28 ;  /* 0x000000ffff137224 */ /* 0x000fc600078e001c */
[----:B------:R-:W3:Y:S01]  /*47170*/  LDL.LU R28, [R1+0x1d30] ;  /* 0x001d3000011c7983 */ /* 0x000ee20000300800 */
[----:B------:R-:W-:-:S03]  /*47180*/  IMAD.MOV.U32 R0, RZ, RZ, R25 ;  /* 0x000000ffff007224 */ /* 0x000fc600078e0019 */
[----:B------:R-:W3:Y:S01]  /*47190*/  LDL.LU R24, [R1+0x2d0] ;  /* 0x0002d00001187983 */ /* 0x000ee20000300800 */
[----:B------:R-:W-:-:S03]  /*471a0*/  IMAD.MOV.U32 R3, RZ, RZ, R26 ;  /* 0x000000ffff037224 */ /* 0x000fc600078e001a */
[----:B------:R-:W3:Y:S01]  /*471b0*/  LDL.LU R25, [R1+0x2d4] ;  /* 0x0002d40001197983 */ /* 0x000ee20000300800 */
[----:B------:R-:W-:-:S03]  /*471c0*/  IMAD.MOV.U32 R2, RZ, RZ, R27 ;  /* 0x000000ffff027224 */ /* 0x000fc600078e001b */
[----:B------:R-:W3:Y:S04]  /*471d0*/  LDL.LU R26, [R1+0x2d8] ;  /* 0x0002d800011a7983 */ /* 0x000ee80000300800 */
[----:B------:R-:W3:Y:S04]  /*471e0*/  LDL.LU R27, [R1+0x2dc] ;  /* 0x0002dc00011b7983 */ /* 0x000ee80000300800 */
[----:B--2---:R0:W-:Y:S04]  /*471f0*/  STL.64 [R1+0x1cd0], R18 ;  /* 0x001cd01201007387 */ /* 0x0041e80000100a00 */
[----:B----4-:R-:W-:Y:S04]  /*47200*/  STL.64 [R1+0x1cc8], R16 ;  /* 0x001cc81001007387 */ /* 0x010fe80000100a00 */
[----:B0-----:R-:W2:Y:S04]  /*47210*/  LDL R18, [R1+0x28] ;  /* 0x0000280001127983 */ /* 0x001ea80000100800 */
[----:B------:R-:W2:Y:S04]  /*47220*/  LDL R19, [R1+0x2c] ;  /* 0x00002c0001137983 */ /* 0x000ea80000100800 */
[----:B--2---:R0:W-:Y:S04]  /*47230*/  STL.64 [R1+0x1ce8], R18 ;  /* 0x001ce81201007387 */ /* 0x0041e80000100a00 */
[----:B0-----:R-:W2:Y:S04]  /*47240*/  LDL R18, [R1+0x38] ;  /* 0x0000380001127983 */ /* 0x001ea80000100800 */
[----:B------:R-:W2:Y:S04]  /*47250*/  LDL R19, [R1+0x3c] ;  /* 0x00003c0001137983 */ /* 0x000ea80000100800 */
[----:B--2---:R-:W-:Y:S04]  /*47260*/  STL.64 [R1+0x1d00], R18 ;  /* 0x001d001201007387 */ /* 0x004fe80000100a00 */
[----:B------:R-:W3:Y:S04]  /*47270*/  LDL R10, [R1+0x78] ;  /* 0x00007800010a7983 */ /* 0x000ee80000100800 */
[----:B------:R-:W3:Y:S04]  /*47280*/  LDL R11, [R1+0x7c] ;  /* 0x00007c00010b7983 */ /* 0x000ee80000100800 */
[----:B------:R-:W2:Y:S04]  /*47290*/  LDL.LU R4, [R1+0x2a0] ;  /* 0x0002a00001047983 */ /* 0x000ea80000300800 */
[----:B------:R-:W2:Y:S04]  /*472a0*/  LDL.LU R5, [R1+0x2a4] ;  /* 0x0002a40001057983 */ /* 0x000ea80000300800 */
[----:B------:R-:W4:Y:S04]  /*472b0*/  LDL.LU R6, [R1+0x2a8] ;  /* 0x0002a80001067983 */ /* 0x000f280000300800 */
[----:B------:R-:W4:Y:S04]  /*472c0*/  LDL.LU R7, [R1+0x2ac] ;  /* 0x0002ac0001077983 */ /* 0x000f280000300800 */
[----:B----4-:R0:W-:Y:S04]  /*472d0*/  STL.64 [R1+0x1d18], R6 ;  /* 0x001d180601007387 */ /* 0x0101e80000100a00 */
[----:B--2---:R1:W-:Y:S04]  /*472e0*/  STL.64 [R1+0x1d10], R4 ;  /* 0x001d100401007387 */ /* 0x0043e80000100a00 */
[----:B0-----:R-:W2:Y:S01]  /*472f0*/  LDL.64 R6, [R1+0x58] ;  /* 0x0000580001067983 */ /* 0x001ea20000100a00 */
[C---:B---3--:R-:W-:Y:S03]  /*47300*/  HMMA.16816.F32.BF16 R24, R12.reuse, R10, R24 ;  /* 0x0000000a0c18723c */ /* 0x048fe60000041818 */
[----:B--2---:R0:W-:Y:S04]  /*47310*/  STL.64 [R1+0x1d28], R6 ;  /* 0x001d280601007387 */ /* 0x0041e80000100a00 */
[----:B-1----:R-:W2:Y:S04]  /*47320*/  LDL.LU R4, [R1+0x2c0] ;  /* 0x0002c00001047983 */ /* 0x002ea80000300800 */
[----:B------:R-:W2:Y:S04]  /*47330*/  LDL.LU R5, [R1+0x2c4] ;  /* 0x0002c40001057983 */ /* 0x000ea80000300800 */
[----:B0-----:R-:W2:Y:S04]  /*47340*/  LDL.LU R6, [R1+0x2c8] ;  /* 0x0002c80001067983 */ /* 0x001ea80000300800 */
[----:B------:R-:W2:Y:S04]  /*47350*/  LDL.LU R7, [R1+0x2cc] ;  /* 0x0002cc0001077983 */ /* 0x000ea80000300800 */
[----:B------:R-:W3:Y:S04]  /*47360*/  LDL.64 R18, [R1+0x48] ;  /* 0x0000480001127983 */ /* 0x000ee80000100a00 */
[----:B---3--:R0:W-:Y:S04]  /*47370*/  STL.64 [R1+0x1d20], R18 ;  /* 0x001d201201007387 */ /* 0x0081e80000100a00 */
[----:B------:R-:W3:Y:S04]  /*47380*/  LDL.LU R16, [R1+0x2b0] ;  /* 0x0002b00001107983 */ /* 0x000ee80000300800 */
[----:B------:R-:W3:Y:S04]  /*47390*/  LDL.LU R17, [R1+0x2b4] ;  /* 0x0002b40001117983 */ /* 0x000ee80000300800 */
[----:B0-----:R-:W3:Y:S04]  /*473a0*/  LDL.LU R18, [R1+0x2b8] ;  /* 0x0002b80001127983 */ /* 0x001ee80000300800 */
[----:B------:R-:W-:Y:S04]  /*473b0*/  STL [R1+0x19d4], R2 ;  /* 0x0019d40201007387 */ /* 0x000fe80000100800 */
[----:B------:R-:W-:Y:S04]  /*473c0*/  STL [R1+0x19d0], R3 ;  /* 0x0019d00301007387 */ /* 0x000fe80000100800 */
[----:B------:R-:W-:Y:S04]  /*473d0*/  STL [R1+0x1978], R0 ;  /* 0x0019780001007387 */ /* 0x000fe80000100800 */
[----:B------:R-:W-:Y:S04]  /*473e0*/  STL.64 [R1+0x6c0], R24 ;  /* 0x0006c01801007387 */ /* 0x000fe80000100a00 */
[----:B------:R-:W-:Y:S04]  /*473f0*/  STL.64 [R1+0x6c8], R26 ;  /* 0x0006c81a01007387 */ /* 0x000fe80000100a00 */
[----:B------:R0:W-:Y:S04]  /*47400*/  STL.64 [R1+0x1cb8], R10 ;  /* 0x001cb80a01007387 */ /* 0x0001e80000100a00 */
[----:B------:R-:W4:Y:S04]  /*47410*/  LDL.LU R8, [R1+0x1a0] ;  /* 0x0001a00001087983 */ /* 0x000f280000300800 */
[----:B------:R-:W4:Y:S04]  /*47420*/  LDL.LU R9, [R1+0x1a4] ;  /* 0x0001a40001097983 */ /* 0x000f280000300800 */
[----:B0-----:R-:W3:Y:S04]  /*47430*/  LDL.LU R10, [R1+0x1a8] ;  /* 0x0001a800010a7983 */ /* 0x001ee80000300800 */
[----:B------:R-:W3:Y:S01]  /*47440*/  LDL.LU R11, [R1+0x1ac] ;  /* 0x0001ac00010b7983 */ /* 0x000ee20000300800 */
[----:B--2---:R-:W-:Y:S03]  /*47450*/  HMMA.16816.F32.BF16 R4, R12, R22, R4 ;  /* 0x000000160c04723c */ /* 0x004fe60000041804 */
[----:B---3--:R-:W-:Y:S04]  /*47460*/  STL.64 [R1+0x1ce0], R10 ;  /* 0x001ce00a01007387 */ /* 0x008fe80000100a00 */
[----:B----4-:R0:W-:Y:S04]  /*47470*/  STL.64 [R1+0x1cd8], R8 ;  /* 0x001cd80801007387 */ /* 0x0101e80000100a00 */
        /* <DEDUP_REMOVED lines=16> */
[----:B------:R-:W-:Y:S04]  /*47580*/  STL [R1+0x17f4], R28 ;  /* 0x0017f41c01007387 */ /* 0x000fe80000100800 */
        /* <DEDUP_REMOVED lines=12> */
[----:B------:R-:W-:-:S15]  /*47650*/  IMAD.MOV.U32 R3, RZ, RZ, R19 ;  /* 0x000000ffff037224 */ /* 0x000fde00078e0013 */
[----:B------:R-:W-:-:S02]  /*47660*/  NOP ;  /* 0x0000000000007918 */ /* 0x000fc40000000000 */
[----:B------:R0:W-:Y:S04]  /*47670*/  STL.64 [R1+0x2d0], R4 ;  /* 0x0002d00401007387 */ /* 0x0001e80000100a00 */
[----:B------:R1:W-:Y:S01]  /*47680*/  STL.64 [R1+0x2d8], R6 ;  /* 0x0002d80601007387 */ /* 0x0003e20000100a00 */
[----:B0-----:R-:W-:-:S03]  /*47690*/  IMAD.MOV.U32 R4, RZ, RZ, R18 ;  /* 0x000000ffff047224 */ /* 0x001fc600078e0012 */
[----:B-1----:R-:W4:Y:S04]  /*476a0*/  LDL.LU.64 R6, [R1+0x1d08] ;  /* 0x001d080001067983 */ /* 0x002f280000300a00 */
        /* <DEDUP_REMOVED lines=18> */
[----:B------:R-:W-:Y:S04]  /*477d0*/  STL.64 [R1+0x280], R16 ;  /* 0x0002801001007387 */ /* 0x000fe80000100a00 */
[----:B------:R0:W-:Y:S04]  /*477e0*/  STL.64 [R1+0x288], R18 ;  /* 0x0002881201007387 */ /* 0x0001e80000100a00 */
[----:B0-----:R-:W2:Y:S04]  /*477f0*/  LDL.LU.64 R18, [R1+0x1cc0] ;  /* 0x001cc00001127983 */ /* 0x001ea80000300a00 */
[----:B------:R0:W-:Y:S04]  /*47800*/  STL.64 [R1+0x1c68], R6 ;  /* 0x001c680601007387 */ /* 0x0001e80000100a00 */
[----:B0-----:R-:W4:Y:S01]  /*47810*/  LDL.64 R6, [R1+0x28] ;  /* 0x0000280001067983 */ /* 0x001f220000100a00 */
[----:B--2---:R-:W-:Y:S03]  /*47820*/  HMMA.16816.F32.BF16 R12, R12, R18, R8 ;  /* 0x000000120c0c723c */ /* 0x004fe60000041808 */
[----:B----4-:R0:W-:Y:S02]  /*47830*/  STL.64 [R1+0x1c70], R6 ;  /* 0x001c700601007387 */ /* 0x0101e40000100a00 */
[----:B0-----:R-:W-:-:S02]  /*47840*/  IMAD.MOV.U32 R6, RZ, RZ, R4 ;  /* 0x000000ffff067224 */ /* 0x001fc400078e0004 */
[----:B------:R-:W-:-:S05]  /*47850*/  IMAD.MOV.U32 R7, RZ, RZ, R3 ;  /* 0x000000ffff077224 */ /* 0x000fca00078e0003 */
[----:B------:R0:W-:Y:S04]  /*47860*/  STL.64 [R1+0x1c80], R6 ;  /* 0x001c800601007387 */ /* 0x0001e80000100a00 */
[----:B------:R-:W3:Y:S07]  /*47870*/  LDL.LU.64 R10, [R1+0x1cb8] ;  /* 0x001cb800010a7983 */ /* 0x000eee0000300a00 */
[----:B------:R-:W-:Y:S04]  /*47880*/  STL.64 [R1+0x270], R12 ;  /* 0x0002700c01007387 */ /* 0x000fe80000100a00 */
[----:B------:R1:W-:Y:S01]  /*47890*/  STL.64 [R1+0x278], R14 ;  /* 0x0002780e01007387 */ /* 0x0003e20000100a00 */
[----:B0-----:R-:W-:Y:S01]  /*478a0*/  MOV R6, R2 ;  /* 0x0000000200067202 */ /* 0x001fe20000000f00 */
[----:B------:R-:W-:-:S02]  /*478b0*/  IMAD.MOV.U32 R7, RZ, RZ, R0 ;  /* 0x000000ffff077224 */ /* 0x000fc400078e0000 */
[----:B------:R-:W-:Y:S02]  /*478c0*/  IMAD.MOV.U32 R2, RZ, RZ, R18 ;  /* 0x000000ffff027224 */ /* 0x000fe400078e0012 */
[----:B------:R-:W-:Y:S02]  /*478d0*/  IMAD.MOV.U32 R0, RZ, RZ, R19 ;  /* 0x000000ffff007224 */ /* 0x000fe400078e0013 */
[----:B------:R-:W3:Y:S04]  /*478e0*/  LDL.LU.64 R18, [R1+0x1cb0] ;  /* 0x001cb00001127983 */ /* 0x000ee80000300a00 */
[----:B------:R-:W3:Y:S04]  /*478f0*/  LDL.LU.64 R16, [R1+0x1ca8] ;  /* 0x001ca80001107983 */ /* 0x000ee80000300a00 */
[----:B-1----:R-:W2:Y:S04]  /*47900*/  LDL.64 R14, [R1+0x38] ;  /* 0x00003800010e7983 */ /* 0x002ea80000100a00 */
[----:B--2---:R0:W-:Y:S04]  /*47910*/  STL.64 [R1+0x1c78], R14 ;  /* 0x001c780e01007387 */ /* 0x0041e80000100a00 */
[----:B------:R-:W2:Y:S04]  /*47920*/  LDL.LU R12, [R1+0x240] ;  /* 0x00024000010c7983 */ /* 0x000ea80000300800 */
[----:B------:R-:W2:Y:S04]  /*47930*/  LDL.LU R13, [R1+0x244] ;  /* 0x00024400010d7983 */ /* 0x000ea80000300800 */
[----:B0-----:R-:W4:Y:S04]  /*47940*/  LDL.LU R14, [R1+0x248] ;  /* 0x00024800010e7983 */ /* 0x001f280000300800 */
[----:B------:R-:W4:Y:S01]  /*47950*/  LDL.LU R15, [R1+0x24c] ;  /* 0x00024c00010f7983 */ /* 0x000f220000300800 */
[----:B---3--:R-:W-:Y:S03]  /*47960*/  HMMA.16816.F32.BF16 R8, R16, R10, R24 ;  /* 0x0000000a1008723c */ /* 0x008fe60000041818 */
[----:B----4-:R-:W-:Y:S04]  /*47970*/  STL.64 [R1+0x1c90], R14 ;  /* 0x001c900e01007387 */ /* 0x010fe80000100a00 */
[----:B--2---:R0:W-:Y:S04]  /*47980*/  STL.64 [R1+0x1c88], R12 ;  /* 0x001c880c01007387 */ /* 0x0041e80000100a00 */
[----:B0-----:R-:W2:Y:S04]  /*47990*/  LDL.LU R12, [R1+0x250] ;  /* 0x00025000010c7983 */ /* 0x001ea80000300800 */
[----:B------:R-:W2:Y:S04]  /*479a0*/  LDL.LU R13, [R1+0x254] ;  /* 0x00025400010d7983 */ /* 0x000ea80000300800 */
[----:B------:R-:W2:Y:S04]  /*479b0*/  LDL.LU R14, [R1+0x258] ;  /* 0x00025800010e7983 */ /* 0x000ea80000300800 */
[----:B------:R-:W3:Y:S04]  /*479c0*/  LDL.LU.64 R26, [R1+0x1ca0] ;  /* 0x001ca000011a7983 */ /* 0x000ee80000300a00 */
[----:B------:R-:W3:Y:S01]  /*479d0*/  LDL.LU.64 R24, [R1+0x1c98] ;  /* 0x001c980001187983 */ /* 0x000ee20000300a00 */
[----:B------:R-:W-:-:S03]  /*479e0*/  IMAD.MOV.U32 R15, RZ, RZ, R29 ;  /* 0x000000ffff0f7224 */ /* 0x000fc600078e001d */
[----:B------:R-:W-:Y:S04]  /*479f0*/  STL.64 [R1+0x690], R8 ;  /* 0x0006900801007387 */ /* 0x000fe80000100a00 */
[----:B------:R3:W-:Y:S01]  /*47a00*/  STL.64 [R1+0x698], R10 ;  /* 0x0006980a01007387 */ /* 0x0007e20000100a00 */
[----:B------:R-:W-:-:S05]  /*47a10*/  IMAD.MOV.U32 R29, RZ, RZ, R8 ;  /* 0x000000ffff1d7224 */ /* 0x000fca00078e0008 */
[----:B------:R-:W-:Y:S01]  /*47a20*/  STL [R1+0x17f8], R29 ;  /* 0x0017f81d01007387 */ /* 0x000fe20000100800 */
[----:B---3--:R-:W-:Y:S03]  /*47a30*/  HMMA.16816.F32.BF16 R8, R16, R22, R24 ;  /* 0x000000161008723c */ /* 0x008fe60000041818 */
[----:B------:R-:W3:-:S15]  /*47a40*/  LDL.LU R24, [R1+0x3e0] ;  /* 0x0003e00001187983 */ /* 0x000ede0000300800 */
[----:B------:R-:W-:-:S05]  /*47a50*/  NOP ;  /* 0x0000000000007918 */ /* 0x000fca0000000000 */
[----:B------:R-:W-:Y:S04]  /*47a60*/  STL.64 [R1+0x5f0], R8 ;  /* 0x0005f00801007387 */ /* 0x000fe80000100a00 */
[----:B------:R-:W-:Y:S04]  /*47a70*/  STL.64 [R1+0x5f8], R10 ;  /* 0x0005f80a01007387 */ /* 0x000fe80000100a00 */
[----:B------:R-:W0:Y:S01]  /*47a80*/  LDSM.16.MT88.4 R8, [R20+UR4+0x7080] ;  /* 0x007080041408783b */ /* 0x000e220008004200 */
[C---:B--2---:R-:W-:Y:S03]  /*47a90*/  HMMA.16816.F32.BF16 R4, R16.reuse, R6, R12 ;  /* 0x000000061004723c */ /* 0x044fe6000004180c */
[----:B------:R-:W3:Y:S04]  /*47aa0*/  LDL.LU R25, [R1+0x3e4] ;  /* 0x0003e40001197983 */ /* 0x000ee80000300800 */
[----:B------:R-:W3:Y:S04]  /*47ab0*/  LDL.LU R26, [R1+0x3e8] ;  /* 0x0003e800011a7983 */ /* 0x000ee80000300800 */
[----:B------:R-:W3:Y:S04]  /*47ac0*/  LDL.LU R27, [R1+0x3ec] ;  /* 0x0003ec00011b7983 */ /* 0x000ee80000300800 */
[----:B------:R-:W-:Y:S04]  /*47ad0*/  STL.64 [R1+0x1c38], R22 ;  /* 0x001c381601007387 */ /* 0x000fe80000100a00 */
[----:B0-----:R-:W-:Y:S04]  /*47ae0*/  STL.64 [R1+0x1bf0], R10 ;  /* 0x001bf00a01007387 */ /* 0x001fe80000100a00 */
[----:B------:R0:W-:Y:S04]  /*47af0*/  STL.64 [R1+0x1be8], R8 ;  /* 0x001be80801007387 */ /* 0x0001e80000100a00 */
[----:B0-----:R-:W2:Y:S04]  /*47b00*/  LDL.LU R8, [R1+0x230] ;  /* 0x0002300001087983 */ /* 0x001ea80000300800 */
[----:B------:R-:W2:Y:S04]  /*47b10*/  LDL.LU R9, [R1+0x234] ;  /* 0x0002340001097983 */ /* 0x000ea80000300800 */
[----:B------:R-:W2:Y:S04]  /*47b20*/  LDL.LU R10, [R1+0x238] ;  /* 0x00023800010a7983 */ /* 0x000ea80000300800 */
[----:B------:R-:W2:Y:S04]  /*47b30*/  LDL.LU R11, [R1+0x23c] ;  /* 0x00023c00010b7983 */ /* 0x000ea80000300800 */
[----:B------:R-:W4:Y:S04]  /*47b40*/  LDL.LU.64 R14, [R1+0x1c90] ;  /* 0x001c9000010e7983 */ /* 0x000f280000300a00 */
[----:B------:R-:W4:Y:S04]  /*47b50*/  LDL.LU.64 R12, [R1+0x1c88] ;  /* 0x001c8800010c7983 */ /* 0x000f280000300a00 */
[----:B------:R-:W-:Y:S04]  /*47b60*/  STL.64 [R1+0x580], R4 ;  /* 0x0005800401007387 */ /* 0x000fe80000100a00 */
[----:B------:R0:W-:Y:S04]  /*47b70*/  STL.64 [R1+0x588], R6 ;  /* 0x0005880601007387 */ /* 0x0001e80000100a00 */
[----:B0-----:R-:W4:Y:S02]  /*47b80*/  LDL.LU.64 R6, [R1+0x1c80] ;  /* 0x001c800001067983 */ /* 0x001f240000300a00 */
[----:B----4-:R-:W-:Y:S02]  /*47b90*/  HMMA.16816.F32.BF16 R4, R16, R6, R12 ;  /* 0x000000061004723c */ /* 0x010fe4000004180c */
[----:B------:R-:W2:-:S15]  /*47ba0*/  LDL.LU.64 R14, [R1+0x1c78] ;  /* 0x001c7800010e7983 */ /* 0x000e9e0000300a00 */
[----:B------:R-:W-:-:S06]  /*47bb0*/  NOP ;  /* 0x0000000000007918 */ /* 0x000fcc0000000000 */
[----:B------:R-:W-:Y:S04]  /*47bc0*/  STL.64 [R1+0x510], R4 ;  /* 0x0005100401007387 */ /* 0x000fe80000100a00 */
[----:B------:R0:W-:Y:S04]  /*47bd0*/  STL.64 [R1+0x518], R6 ;  /* 0x0005180601007387 */ /* 0x0001e80000100a00 */
[----:B0-----:R-:W3:Y:S01]  /*47be0*/  LDL.LU.64 R6, [R1+0x1c70] ;  /* 0x001c700001067983 */ /* 0x001ee20000300a00 */
[----:B--2---:R-:W-:-:S15]  /*47bf0*/  HMMA.16816.F32.BF16 R8, R16, R14, R8 ;  /* 0x0000000e1008723c */ /* 0x004fde0000041808 */
[----:B------:R-:W-:-:S08]  /*47c00*/  NOP ;  /* 0x0000000000007918 */ /* 0x000fd00000000000 */
[----:B------:R0:W-:Y:S02]  /*47c10*/  STL.64 [R1+0x4a0], R8 ;  /* 0x0004a00801007387 */ /* 0x0001e40000100a00 */
[----:B0-----:R-:W-:Y:S02]  /*47c20*/  IMAD.MOV.U32 R9, RZ, RZ, R14 ;  /* 0x000000ffff097224 */ /* 0x001fe400078e000e */
[----:B------:R-:W-:Y:S02]  /*47c30*/  IMAD.MOV.U32 R8, RZ, RZ, R15 ;  /* 0x000000ffff087224 */ /* 0x000fe400078e000f */
[----:B------:R-:W0:Y:S01]  /*47c40*/  LDSM.16.MT88.4 R12, [R21+UR4+0x7000] ;  /* 0x00700004150c783b */ /* 0x000e220008004200 */
[----:B---3--:R-:W-:Y:S03]  /*47c50*/  HMMA.16816.F32.BF16 R24, R16, R6, R24 ;  /* 0x000000061018723c */ /* 0x008fe60000041818 */
[----:B------:R-:W-:Y:S04]  /*47c60*/  STL.64 [R1+0x4a8], R10 ;  /* 0x0004a80a01007387 */ /* 0x000fe80000100a00 */
[----:B------:R1:W-:Y:S04]  /*47c70*/  STL.64 [R1+0x1c60], R8 ;  /* 0x001c600801007387 */ /* 0x0003e80000100a00 */
[----:B-1----:R-:W2:Y:S04]  /*47c80*/  LDL.LU R8, [R1+0x3d0] ;  /* 0x0003d00001087983 */ /* 0x002ea80000300800 */
[----:B------:R-:W2:Y:S04]  /*47c90*/  LDL.LU R9, [R1+0x3d4] ;  /* 0x0003d40001097983 */ /* 0x000ea80000300800 */
[----:B------:R-:W2:Y:S04]  /*47ca0*/  LDL.LU R10, [R1+0x3d8] ;  /* 0x0003d800010a7983 */ /* 0x000ea80000300800 */
[----:B------:R-:W2:Y:S04]  /*47cb0*/  LDL.LU R11, [R1+0x3dc] ;  /* 0x0003dc00010b7983 */ /* 0x000ea80000300800 */
[----:B0-----:R-:W-:Y:S04]  /*47cc0*/  STL.64 [R1+0x1b50], R14 ;  /* 0x001b500e01007387 */ /* 0x001fe80000100a00 */
[----:B------:R-:W-:Y:S04]  /*47cd0*/  STL.64 [R1+0x1b48], R12 ;  /* 0x001b480c01007387 */ /* 0x000fe80000100a00 */
[----:B------:R0:W-:Y:S04]  /*47ce0*/  STL.64 [R1+0x250], R24 ;  /* 0x0002501801007387 */ /* 0x0001e80000100a00 */
[----:B------:R-:W-:Y:S01]  /*47cf0*/  STL.64 [R1+0x258], R26 ;  /* 0x0002581a01007387 */ /* 0x000fe20000100a00 */
[----:B0-----:R-:W-:-:S02]  /*47d00*/  IMAD.MOV.U32 R25, RZ, RZ, R6 ;  /* 0x000000ffff197224 */ /* 0x001fc400078e0006 */
[----:B------:R-:W-:Y:S02]  /*47d10*/  IMAD.MOV.U32 R24, RZ, RZ, R7 ;  /* 0x000000ffff187224 */ /* 0x000fe400078e0007 */
[----:B------:R-:W2:Y:S04]  /*47d20*/  LDL.LU.64 R6, [R1+0x1c68] ;  /* 0x001c680001067983 */ /* 0x000ea80000300a00 */
[----:B------:R0:W-:Y:S04]  /*47d30*/  STL.64 [R1+0x1c18], R24 ;  /* 0x001c181801007387 */ /* 0x0001e80000100a00 */
[----:B0-----:R-:W3:Y:S04]  /*47d40*/  LDL.LU R24, [R1+0x220] ;  /* 0x0002200001187983 */ /* 0x001ee80000300800 */
[----:B------:R-:W3:Y:S04]  /*47d50*/  LDL.LU R25, [R1+0x224] ;  /* 0x0002240001197983 */ /* 0x000ee80000300800 */
[----:B------:R-:W3:Y:S04]  /*47d60*/  LDL.LU R26, [R1+0x228] ;  /* 0x00022800011a7983 */ /* 0x000ee80000300800 */
[----:B------:R-:W3:Y:S01]  /*47d70*/  LDL.LU R27, [R1+0x22c] ;  /* 0x00022c00011b7983 */ /* 0x000ee20000300800 */
[----:B------:R-:W-:-:S02]  /*47d80*/  IMAD.MOV.U32 R14, RZ, RZ, R2 ;  /* 0x000000ffff0e7224 */ /* 0x000fc400078e0002 */
[----:B------:R-:W-:Y:S01]  /*47d90*/  IMAD.MOV.U32 R15, RZ, RZ, R0 ;  /* 0x000000ffff0f7224 */ /* 0x000fe200078e0000 */
[C---:B--2---:R-:W-:Y:S06]  /*47da0*/  HMMA.16816.F32.BF16 R8, R16.reuse, R6, R8 ;  /* 0x000000061008723c */ /* 0x044fec0000041808 */
[----:B---3--:R-:W-:Y:S01]  /*47db0*/  HMMA.16816.F32.BF16 R12, R16, R14, R24 ;  /* 0x0000000e100c723c */ /* 0x008fe20000041818 */
[----:B------:R-:W0:Y:S01]  /*47dc0*/  LDSM.16.MT88.4 R16, [R21+UR4+0x7080] ;  /* 0x007080041510783b */ /* 0x000e220008004200 */
[----:B------:R-:W-:Y:S02]  /*47dd0*/  IMAD.MOV.U32 R2, RZ, RZ, R6 ;  /* 0x000000ffff027224 */ /* 0x000fe400078e0006 */
[----:B------:R-:W-:-:S13]  /*47de0*/  IMAD.MOV.U32 R0, RZ, RZ, R7 ;  /* 0x000000ffff007224 */ /* 0x000fda00078e0007 */
[----:B------:R1:W-:Y:S04]  /*47df0*/  STL.64 [R1+0x240], R8 ;  /* 0x0002400801007387 */ /* 0x0003e80000100a00 */
[----:B------:R-:W-:Y:S04]  /*47e00*/  STL.64 [R1+0x248], R10 ;  /* 0x0002480a01007387 */ /* 0x000fe80000100a00 */
[----:B-1----:R-:W2:Y:S04]  /*47e10*/  LDL.LU.64 R8, [R1+0x1c60] ;  /* 0x001c600001087983 */ /* 0x002ea80000300a00 */
[----:B------:R-:W3:Y:S04]  /*47e20*/  LDL.LU.64 R6, [R1+0x1c58] ;  /* 0x001c580001067983 */ /* 0x000ee80000300a00 */
[----:B------:R-:W3:Y:S04]  /*47e30*/  LDL.LU.64 R4, [R1+0x1c50] ;  /* 0x001c500001047983 */ /* 0x000ee80000300a00 */
[----:B------:R-:W4:Y:S04]  /*47e40*/  LDL R3, [R1+0x17e8] ;  /* 0x0017e80001037983 */ /* 0x000f280000100800 */
[----:B------:R-:W-:Y:S04]  /*47e50*/  STL.64 [R1+0x230], R12 ;  /* 0x0002300c01007387 */ /* 0x000fe80000100a00 */
[----:B------:R-:W-:Y:S04]  /*47e60*/  STL.64 [R1+0x238], R14 ;  /* 0x0002380e01007387 */ /* 0x000fe80000100a00 */
        /* <DEDUP_REMOVED lines=12> */
[----:B------:R-:W4:Y:S04]  /*47f30*/  LDL.64 R22, [R1+0x78] ;  /* 0x0000780001167983 */ /* 0x000f280000100a00 */
[----:B---3--:R0:W-:Y:S04]  /*47f40*/  STL.64 [R1+0x1b70], R18 ;  /* 0x001b701201007387 */ /* 0x0081e80000100a00 */
[----:B--2---:R1:W-:Y:S01]  /*47f50*/  STL.64 [R1+0x1b68], R16 ;  /* 0x001b681001007387 */ /* 0x0043e20000100a00 */
[----:B0-----:R-:W-:-:S02]  /*47f60*/  IMAD.MOV.U32 R18, RZ, RZ, R9 ;  /* 0x000000ffff127224 */ /* 0x001fc400078e0009 */
[----:B------:R-:W-:-:S05]  /*47f70*/  IMAD.MOV.U32 R19, RZ, RZ, R8 ;  /* 0x000000ffff137224 */ /* 0x000fca00078e0008 */
[----:B------:R0:W-:Y:S04]  /*47f80*/  STL.64 [R1+0x1c30], R18 ;  /* 0x001c301201007387 */ /* 0x0001e80000100a00 */
[----:B-1----:R-:W2:Y:S04]  /*47f90*/  LDL.LU R16, [R1+0x3f0] ;  /* 0x0003f00001107983 */ /* 0x002ea80000300800 */
[----:B------:R-:W2:Y:S04]  /*47fa0*/  LDL.LU R17, [R1+0x3f4] ;  /* 0x0003f40001117983 */ /* 0x000ea80000300800 */
[----:B0-----:R-:W3:Y:S04]  /*47fb0*/  LDL.LU R18, [R1+0x3f8] ;  /* 0x0003f80001127983 */ /* 0x001ee80000300800 */
[----:B------:R-:W3:Y:S04]  /*47fc0*/  LDL.LU R19, [R1+0x3fc] ;  /* 0x0003fc0001137983 */ /* 0x000ee80000300800 */
[----:B---3--:R-:W-:Y:S04]  /*47fd0*/  STL.64 [R1+0x1c48], R18 ;  /* 0x001c481201007387 */ /* 0x008fe80000100a00 */
[----:B--2---:R0:W-:Y:S04]  /*47fe0*/  STL.64 [R1+0x1c40], R16 ;  /* 0x001c401001007387 */ /* 0x0041e80000100a00 */
[----:B0-----:R-:W4:Y:S04]  /*47ff0*/  LDL.LU R16, [R1+0x400] ;  /* 0x0004000001107983 */ /* 0x001f280000300800 */
[----:B------:R-:W4:Y:S04]  /*48000*/  LDL.LU R17, [R1+0x404] ;  /* 0x0004040001117983 */ /* 0x000f280000300800 */
[----:B------:R-:W4:Y:S04]  /*48010*/  LDL.LU R18, [R1+0x408] ;  /* 0x0004080001127983 */ /* 0x000f280000300800 */
[----:B------:R-:W4:Y:S04]  /*48020*/  LDL.LU R19, [R1+0x40c] ;  /* 0x00040c0001137983 */ /* 0x000f280000300800 */
[----:B------:R-:W2:Y:S04]  /*48030*/  LDL.LU R24, [R1+0x430] ;  /* 0x0004300001187983 */ /* 0x000ea80000300800 */
[----:B------:R-:W2:Y:S04]  /*48040*/  LDL.LU R25, [R1+0x434] ;  /* 0x0004340001197983 */ /* 0x000ea80000300800 */
[----:B------:R-:W3:Y:S04]  /*48050*/  LDL.LU R26, [R1+0x438] ;  /* 0x00043800011a7983 */ /* 0x000ee80000300800 */
[----:B------:R-:W3:Y:S04]  /*48060*/  LDL.LU R27, [R1+0x43c] ;  /* 0x00043c00011b7983 */ /* 0x000ee80000300800 */
[----:B---3--:R0:W-:Y:S04]  /*48070*/  STL.64 [R1+0x1c28], R26 ;  /* 0x001c281a01007387 */ /* 0x0081e80000100a00 */
[----:B--2---:R-:W-:Y:S04]  /*48080*/  STL.64 [R1+0x1c20], R24 ;  /* 0x001c201801007387 */ /* 0x004fe80000100a00 */
[----:B0-----:R-:W2:Y:S04]  /*48090*/  LDL.64 R26, [R1+0x58] ;  /* 0x00005800011a7983 */ /* 0x001ea80000100a00 */
[----:B------:R-:W3:Y:S04]  /*480a0*/  LDL.LU R8, [R1+0x420] ;  /* 0x0004200001087983 */ /* 0x000ee80000300800 */
[----:B------:R-:W3:Y:S04]  /*480b0*/  LDL.LU R9, [R1+0x424] ;  /* 0x0004240001097983 */ /* 0x000ee80000300800 */
[----:B------:R-:W3:Y:S04]  /*480c0*/  LDL.LU R10, [R1+0x428] ;  /* 0x00042800010a7983 */ /* 0x000ee80000300800 */
[----:B------:R-:W3:Y:S04]  /*480d0*/  LDL.LU R11, [R1+0x42c] ;  /* 0x00042c00010b7983 */ /* 0x000ee80000300800 */
[----:B------:R-:W2:Y:S04]  /*480e0*/  LDL.LU R12, [R1+0x360] ;  /* 0x00036000010c7983 */ /* 0x000ea80000300800 */
        /* <DEDUP_REMOVED lines=9> */
[----:B------:R-:W3:Y:S04]  /*48180*/  LDL.LU R15, [R1+0x38c] ;  /* 0x00038c00010f7983 */ /* 0x000ee80000300800 */
[----:B---3--:R0:W-:Y:S04]  /*48190*/  STL.64 [R1+0x1b90], R14 ;  /* 0x001b900e01007387 */ /* 0x0081e80000100a00 */
[----:B--2---:R1:W-:Y:S04]  /*481a0*/  STL.64 [R1+0x1b88], R12 ;  /* 0x001b880c01007387 */ /* 0x0043e80000100a00 */
[----:B0-----:R-:W2:Y:S04]  /*481b0*/  LDL.64 R14, [R1+0x48] ;  /* 0x00004800010e7983 */ /* 0x001ea80000100a00 */
[----:B------:R-:W-:Y:S04]  /*481c0*/  STL.64 [R1+0x6b0], R16 ;  /* 0x0006b01001007387 */ /* 0x000fe80000100a00 */
[----:B------:R0:W-:Y:S01]  /*481d0*/  STL.64 [R1+0x6b8], R18 ;  /* 0x0006b81201007387 */ /* 0x0001e20000100a00 */
[----:B-1----:R-:W-:-:S02]  /*481e0*/  IMAD.MOV.U32 R13, RZ, RZ, R22 ;  /* 0x000000ffff0d7224 */ /* 0x002fc400078e0016 */
[----:B------:R-:W-:Y:S01]  /*481f0*/  IMAD.MOV.U32 R12, RZ, RZ, R23 ;  /* 0x000000ffff0c7224 */ /* 0x000fe200078e0017 */
[----:B0-----:R-:W3:Y:S04]  /*48200*/  LDL.LU.64 R18, [R1+0x1c48] ;  /* 0x001c480001127983 */ /* 0x001ee80000300a00 */
[----:B------:R-:W3:Y:S04]  /*48210*/  LDL.LU.64 R16, [R1+0x1c40] ;  /* 0x001c400001107983 */ /* 0x000ee80000300a00 */
[----:B------:R-:W3:Y:S02]  /*48220*/  LDL.LU.64 R22, [R1+0x1c38] ;  /* 0x001c380001167983 */ /* 0x000ee40000300a00 */
[----:B---3--:R-:W-:-:S15]  /*48230*/  HMMA.16816.F32.BF16 R16, R4, R22, R16 ;  /* 0x000000160410723c */ /* 0x008fde0000041810 */
[----:B------:R-:W-:-:S08]  /*48240*/  NOP ;  /* 0x0000000000007918 */ /* 0x000fd00000000000 */
[----:B------:R0:W-:Y:S02]  /*48250*/  STL.64 [R1+0x610], R16 ;  /* 0x0006101001007387 */ /* 0x0001e40000100a00 */
[----:B0-----:R-:W-:Y:S01]  /*48260*/  MOV R17, R22 ;  /* 0x0000001600117202 */ /* 0x001fe20000000f00 */
[----:B------:R-:W-:Y:S02]  /*48270*/  IMAD.MOV.U32 R16, RZ, RZ, R23 ;  /* 0x000000ffff107224 */ /* 0x000fe400078e0017 */
[----:B------:R-:W0:Y:S04]  /*48280*/  LDSM.16.MT88.4 R20, [R3+UR4+0x7000] ;  /* 0x007000040314783b */ /* 0x000e280008004200 */
[----:B------:R1:W-:Y:S04]  /*48290*/  STL.64 [R1+0x618], R18 ;  /* 0x0006181201007387 */ /* 0x0003e80000100a00 */
[----:B-1----:R-:W3:Y:S04]  /*482a0*/  LDL.LU.64 R18, [R1+0x1c30] ;  /* 0x001c300001127983 */ /* 0x002ee80000300a00 */
[----:B0-----:R0:W-:Y:S04]  /*482b0*/  STL.64 [R1+0x1a60], R22 ;  /* 0x001a601601007387 */ /* 0x0011e80000100a00 */
[----:B------:R1:W-:Y:S04]  /*482c0*/  STL.64 [R1+0x1a58], R20 ;  /* 0x001a581401007387 */ /* 0x0003e80000100a00 */
[----:B0-----:R-:W4:Y:S04]  /*482d0*/  LDL.LU.64 R22, [R1+0x8] ;  /* 0x0000080001167983 */ /* 0x001f280000300a00 */
[----:B----4-:R0:W-:Y:S04]  /*482e0*/  STL.64 [R1+0x1bf8], R22 ;  /* 0x001bf81601007387 */ /* 0x0101e80000100a00 */
[----:B-1----:R-:W4:Y:S04]  /*482f0*/  LDL.LU R20, [R1+0x440] ;  /* 0x0004400001147983 */ /* 0x002f280000300800 */
[----:B------:R-:W4:Y:S04]  /*48300*/  LDL.LU R21, [R1+0x444] ;  /* 0x0004440001157983 */ /* 0x000f280000300800 */
[----:B0-----:R-:W4:Y:S04]  /*48310*/  LDL.LU R22, [R1+0x448] ;  /* 0x0004480001167983 */ /* 0x001f280000300800 */
[----:B------:R-:W4:Y:S02]  /*48320*/  LDL.LU R23, [R1+0x44c] ;  /* 0x00044c0001177983 */ /* 0x000f240000300800 */
[----:B----4-:R-:W-:-:S15]  /*48330*/  HMMA.16816.F32.BF16 R20, R4, R26, R20 ;  /* 0x0000001a0414723c */ /* 0x010fde0000041814 */
[----:B------:R-:W-:-:S08]  /*48340*/  NOP ;  /* 0x0000000000007918 */ /* 0x000fd00000000000 */
[----:B------:R0:W-:Y:S04]  /*48350*/  STL.64 [R1+0x5a0], R20 ;  /* 0x0005a01401007387 */ /* 0x0001e80000100a00 */
[----:B------:R-:W-:Y:S01]  /*48360*/  STL.64 [R1+0x5a8], R22 ;  /* 0x0005a81601007387 */ /* 0x000fe20000100a00 */
[----:B0-----:R-:W-:Y:S02]  /*48370*/  IMAD.MOV.U32 R21, RZ, RZ, R26 ;  /* 0x000000ffff157224 */ /* 0x001fe400078e001a */
[----:B------:R-:W-:Y:S02]  /*48380*/  IMAD.MOV.U32 R20, RZ, RZ, R27 ;  /* 0x000000ffff147224 */ /* 0x000fe400078e001b */
        /* <DEDUP_REMOVED lines=17> */
[----:B---3--:R-:W-:Y:S02]  /*484a0*/  HMMA.16816.F32.BF16 R12, R4, R18, R8 ;  /* 0x00000012040c723c */ /* 0x008fe40000041808 */
[----:B------:R-:W3:-:S15]  /*484b0*/  LDL.LU R8, [R1+0x410] ;  /* 0x0004100001087983 */ /* 0x000ede0000300800 */
[----:B------:R-:W-:-:S06]  /*484c0*/  NOP ;  /* 0x0000000000007918 */ /* 0x000fcc0000000000 */
[----:B------:R-:W-:Y:S04]  /*484d0*/  STL.64 [R1+0x4c0], R12 ;  /* 0x0004c00c01007387 */ /* 0x000fe80000100a00 */
[----:B------:R-:W-:Y:S04]  /*484e0*/  STL.64 [R1+0x4c8], R14 ;  /* 0x0004c80e01007387 */ /* 0x000fe80000100a00 */
[----:B------:R-:W3:Y:S04]  /*484f0*/  LDL.LU R9, [R1+0x414] ;  /* 0x0004140001097983 */ /* 0x000ee80000300800 */
[----:B------:R-:W4:Y:S04]  /*48500*/  LDL.LU R10, [R1+0x418] ;  /* 0x00041800010a7983 */ /* 0x000f280000300800 */
[----:B------:R-:W4:Y:S04]  /*48510*/  LDL.LU R11, [R1+0x41c] ;  /* 0x00041c00010b7983 */ /* 0x000f280000300800 */
[----:B----4-:R-:W-:Y:S04]  /*48520*/  STL.64 [R1+0x1c10], R10 ;  /* 0x001c100a01007387 */ /* 0x010fe80000100a00 */
[----:B---3--:R0:W-:Y:S04]  /*48530*/  STL.64 [R1+0x1c08], R8 ;  /* 0x001c080801007387 */ /* 0x0081e80000100a00 */
[----:B------:R-:W3:Y:S04]  /*48540*/  LDL.LU R20, [R1+0x450] ;  /* 0x0004500001147983 */ /* 0x000ee80000300800 */
[----:B------:R-:W3:Y:S04]  /*48550*/  LDL.LU R21, [R1+0x454] ;  /* 0x0004540001157983 */ /* 0x000ee80000300800 */
[----:B------:R-:W3:Y:S04]  /*48560*/  LDL.LU R22, [R1+0x458] ;  /* 0x0004580001167983 */ /* 0x000ee80000300800 */
[----:B------:R-:W3:Y:S04]  /*48570*/  LDL.LU R23, [R1+0x45c] ;  /* 0x00045c0001177983 */ /* 0x000ee80000300800 */
[----:B0-----:R-:W4:Y:S04]  /*48580*/  LDL.LU R8, [R1+0x460] ;  /* 0x0004600001087983 */ /* 0x001f280000300800 */
[----:B------:R-:W4:Y:S04]  /*48590*/  LDL.LU R9, [R1+0x464] ;  /* 0x0004640001097983 */ /* 0x000f280000300800 */
[----:B------:R-:W4:Y:S04]  /*485a0*/  LDL.LU R10, [R1+0x468] ;  /* 0x00046800010a7983 */ /* 0x000f280000300800 */
[----:B------:R-:W4:Y:S04]  /*485b0*/  LDL.LU R11, [R1+0x46c] ;  /* 0x00046c00010b7983 */ /* 0x000f280000300800 */
[----:B------:R0:W-:Y:S04]  /*485c0*/  STL.64 [R1+0x1b98], R18 ;  /* 0x001b981201007387 */ /* 0x0001e80000100a00 */
[----:B------:R-:W2:Y:S04]  /*485d0*/  LDL.LU R16, [R1+0x390] ;  /* 0x0003900001107983 */ /* 0x000ea80000300800 */
[----:B------:R-:W2:Y:S04]  /*485e0*/  LDL.LU R17, [R1+0x394] ;  /* 0x0003940001117983 */ /* 0x000ea80000300800 */
[----:B0-----:R-:W3:Y:S04]  /*485f0*/  LDL.LU R18, [R1+0x398] ;  /* 0x0003980001127983 */ /* 0x001ee80000300800 */
[----:B------:R-:W3:Y:S04]  /*48600*/  LDL.LU R19, [R1+0x39c] ;  /* 0x00039c0001137983 */ /* 0x000ee80000300800 */
[----:B---3--:R-:W-:Y:S04]  /*48610*/  STL.64 [R1+0x1bb0], R18 ;  /* 0x001bb01201007387 */ /* 0x008fe80000100a00 */
[----:B--2---:R0:W-:Y:S04]  /*48620*/  STL.64 [R1+0x1ba8], R16 ;  /* 0x001ba81001007387 */ /* 0x0041e80000100a00 */
[----:B0-----:R-:W2:Y:S04]  /*48630*/  LDL.LU R16, [R1+0x3a0] ;  /* 0x0003a00001107983 */ /* 0x001ea80000300800 */
[----:B------:R-:W2:Y:S04]  /*48640*/  LDL.LU R17, [R1+0x3a4] ;  /* 0x0003a40001117983 */ /* 0x000ea80000300800 */
[----:B------:R-:W3:Y:S04]  /*48650*/  LDL.LU R18, [R1+0x3a8] ;  /* 0x0003a80001127983 */ /* 0x000ee80000300800 */
[----:B------:R-:W3:Y:S01]  /*48660*/  LDL.LU R19, [R1+0x3ac] ;  /* 0x0003ac0001137983 */ /* 0x000ee20000300800 */
[----:B------:R-:W-:-:S02]  /*48670*/  IMAD.MOV.U32 R14, RZ, RZ, R25 ;  /* 0x000000ffff0e7224 */ /* 0x000fc400078e0019 */
[----:B------:R-:W-:Y:S02]  /*48680*/  IMAD.MOV.U32 R15, RZ, RZ, R24 ;  /* 0x000000ffff0f7224 */ /* 0x000fe400078e0018 */
[----:B------:R-:W0:Y:S04]  /*48690*/  LDSM.16.MT88.4 R24, [R3+UR4+0x7080] ;  /* 0x007080040318783b */ /* 0x000e280008004200 */
[----:B---3--:R-:W-:Y:S04]  /*486a0*/  STL.64 [R1+0x1bc8], R18 ;  /* 0x001bc81201007387 */ /* 0x008fe80000100a00 */
[----:B--2---:R1:W-:Y:S04]  /*486b0*/  STL.64 [R1+0x1bc0], R16 ;  /* 0x001bc01001007387 */ /* 0x0043e80000100a00 */
[----:B-1----:R-:W2:Y:S04]  /*486c0*/  LDL.LU R16, [R1+0x3b0] ;  /* 0x0003b00001107983 */ /* 0x002ea80000300800 */
[----:B------:R-:W2:Y:S04]  /*486d0*/  LDL.LU R17, [R1+0x3b4] ;  /* 0x0003b40001117983 */ /* 0x000ea80000300800 */
[----:B------:R-:W3:Y:S04]  /*486e0*/  LDL.LU R18, [R1+0x3b8] ;  /* 0x0003b80001127983 */ /* 0x000ee80000300800 */
[----:B------:R-:W3:Y:S01]  /*486f0*/  LDL.LU R19, [R1+0x3bc] ;  /* 0x0003bc0001137983 */ /* 0x000ee20000300800 */
[----:B----4-:R-:W-:Y:S03]  /*48700*/  HMMA.16816.F32.BF16 R12, R4, R14, R8 ;  /* 0x0000000e040c723c */ /* 0x010fe60000041808 */
[----:B---3--:R-:W-:Y:S04]  /*48710*/  STL.64 [R1+0x1be0], R18 ;  /* 0x001be01201007387 */ /* 0x008fe80000100a00 */
[----:B--2---:R1:W-:Y:S04]  /*48720*/  STL.64 [R1+0x1bd8], R16 ;  /* 0x001bd81001007387 */ /* 0x0043e80000100a00 */
[----:B-1----:R-:W2:Y:S04]  /*48730*/  LDL.LU R16, [R1+0x3c0] ;  /* 0x0003c00001107983 */ /* 0x002ea80000300800 */
[----:B------:R-:W2:Y:S04]  /*48740*/  LDL.LU R17, [R1+0x3c4] ;  /* 0x0003c40001117983 */ /* 0x000ea80000300800 */
[----:B------:R-:W2:Y:S04]  /*48750*/  LDL.LU R18, [R1+0x3c8] ;  /* 0x0003c80001127983 */ /* 0x000ea80000300800 */
[----:B------:R-:W2:Y:S04]  /*48760*/  LDL.LU R19, [R1+0x3cc] ;  /* 0x0003cc0001137983 */ /* 0x000ea80000300800 */
[----:B0-----:R-:W-:Y:S04]  /*48770*/  STL [R1+0x19e4], R24 ;  /* 0x0019e41801007387 */ /* 0x001fe80000100800 */
[----:B------:R-:W-:Y:S04]  /*48780*/  STL [R1+0x19e0], R25 ;  /* 0x0019e01901007387 */ /* 0x000fe80000100800 */
[----:B------:R0:W-:Y:S04]  /*48790*/  STL [R1+0x19dc], R26 ;  /* 0x0019dc1a01007387 */ /* 0x0001e80000100800 */
[----:B------:R1:W-:Y:S04]  /*487a0*/  STL [R1+0x19d8], R27 ;  /* 0x0019d81b01007387 */ /* 0x0003e80000100800 */
[----:B------:R-:W3:Y:S04]  /*487b0*/  LDL.LU.64 R10, [R1+0x1c10] ;  /* 0x001c1000010a7983 */ /* 0x000ee80000300a00 */
[----:B------:R-:W3:Y:S01]  /*487c0*/  LDL.LU.64 R8, [R1+0x1c08] ;  /* 0x001c080001087983 */ /* 0x000ee20000300a00 */
[----:B0-----:R-:W-:-:S02]  /*487d0*/  IMAD.MOV.U32 R26, RZ, RZ, R2 ;  /* 0x000000ffff1a7224 */ /* 0x001fc400078e0002 */
[----:B-1----:R-:W-:-:S07]  /*487e0*/  IMAD.MOV.U32 R27, RZ, RZ, R0 ;  /* 0x000000ffff1b7224 */ /* 0x002fce00078e0000 */
[----:B------:R-:W-:Y:S01]  /*487f0*/  HMMA.16816.F32.BF16 R20, R4, R26, R20 ;  /* 0x0000001a0414723c */ /* 0x000fe20000041814 */
[----:B------:R-:W-:Y:S04]  /*48800*/  STL.64 [R1+0x420], R12 ;  /* 0x0004200c01007387 */ /* 0x000fe80000100a00 */
[----:B------:R0:W-:Y:S04]  /*48810*/  STL.64 [R1+0x428], R14 ;  /* 0x0004280e01007387 */ /* 0x0001e80000100a00 */
[----:B0-----:R-:W2:-:S14]  /*48820*/  LDL.LU.64 R14, [R1+0x1c00] ;  /* 0x001c0000010e7983 */ /* 0x001e9c0000300a00 */
[----:B------:R-:W-:Y:S04]  /*48830*/  STL.64 [R1+0x400], R20 ;  /* 0x0004001401007387 */ /* 0x000fe80000100a00 */
[----:B------:R0:W-:Y:S04]  /*48840*/  STL.64 [R1+0x408], R22 ;  /* 0x0004081601007387 */ /* 0x0001e80000100a00 */
[----:B0-----:R-:W3:Y:S02]  /*48850*/  LDL.LU.64 R22, [R1+0x1bf8] ;  /* 0x001bf80001167983 */ /* 0x001ee40000300a00 */
[----:B---3--:R-:W-:Y:S02]  /*48860*/  HMMA.16816.F32.BF16 R4, R4, R22, R8 ;  /* 0x000000160404723c */ /* 0x008fe40000041808 */
[----:B------:R-:W2:Y:S04]  /*48870*/  LDL.LU.64 R10, [R1+0x1bf0] ;  /* 0x001bf000010a7983 */ /* 0x000ea80000300a00 */
[----:B------:R-:W2:-:S15]  /*48880*/  LDL.LU.64 R8, [R1+0x1be8] ;  /* 0x001be80001087983 */ /* 0x000e9e0000300a00 */
[----:B------:R-:W-:-:S02]  /*48890*/  NOP ;  /* 0x0000000000007918 */ /* 0x000fc40000000000 */
[----:B------:R-:W-:Y:S04]  /*488a0*/  STL.64 [R1+0x3e0], R4 ;  /* 0x0003e00401007387 */ /* 0x000fe80000100a00 */
[----:B------:R0:W-:Y:S04]  /*488b0*/  STL.64 [R1+0x3e8], R6 ;  /* 0x0003e80601007387 */ /* 0x0001e80000100a00 */
[----:B0-----:R-:W3:Y:S01]  /*488c0*/  LDL.LU.64 R6, [R1+0x28] ;  /* 0x0000280001067983 */ /* 0x001ee20000300a00 */
        /* <DEDUP_REMOVED lines=44> */
[----:B------:R0:W-:Y:S04]  /*48b90*/  STL.64 [R1+0x1b08], R6 ;  /* 0x001b080601007387 */ /* 0x0001e80000100a00 */
[----:B0-----:R-:W2:Y:S04]  /*48ba0*/  LDL.64 R6, [R1+0x78] ;  /* 0x0000780001067983 */ /* 0x001ea80000100a00 */
[----:B------:R-:W2:Y:S04]  /*48bb0*/  LDL.LU.64 R14, [R1+0x1b50] ;  /* 0x001b5000010e7983 */ /* 0x000ea80000300a00 */
[----:B------:R-:W2:Y:S01]  /*48bc0*/  LDL.LU.64 R12, [R1+0x1b48] ;  /* 0x001b4800010c7983 */ /* 0x000ea20000300a00 */
[----:B---3--:R-:W-:Y:S03]  /*48bd0*/  HMMA.16816.F32.BF16 R16, R8, R22, R16 ;  /* 0x000000160810723c */ /* 0x008fe60000041810 */
[----:B------:R-:W2:Y:S04]  /*48be0*/  LDL.LU R8, [R1+0x350] ;  /* 0x0003500001087983 */ /* 0x000ea80000300800 */
[----:B------:R-:W-:Y:S04]  /*48bf0*/  STL.64 [R1+0x380], R24 ;  /* 0x0003801801007387 */ /* 0x000fe80000100a00 */
[----:B------:R-:W-:-:S12]  /*48c00*/  STL.64 [R1+0x388], R26 ;  /* 0x0003881a01007387 */ /* 0x000fd80000100a00 */
[----:B------:R0:W-:Y:S04]  /*48c10*/  STL.64 [R1+0x370], R16 ;  /* 0x0003701001007387 */ /* 0x0001e80000100a00 */
[----:B------:R1:W-:Y:S04]  /*48c20*/  STL.64 [R1+0x378], R18 ;  /* 0x0003781201007387 */ /* 0x0003e80000100a00 */
[----:B------:R-:W2:Y:S04]  /*48c30*/  LDL.LU R9, [R1+0x354] ;  /* 0x0003540001097983 */ /* 0x000ea80000300800 */
[----:B------:R-:W2:Y:S04]  /*48c40*/  LDL.LU R10, [R1+0x358] ;  /* 0x00035800010a7983 */ /* 0x000ea80000300800 */
[----:B------:R-:W2:Y:S04]  /*48c50*/  LDL.LU R11, [R1+0x35c] ;  /* 0x00035c00010b7983 */ /* 0x000ea80000300800 */
[----:B0-----:R-:W3:Y:S04]  /*48c60*/  LDL.LU R16, [R1+0x320] ;  /* 0x0003200001107983 */ /* 0x001ee80000300800 */
[----:B------:R-:W3:Y:S04]  /*48c70*/  LDL.LU R17, [R1+0x324] ;  /* 0x0003240001117983 */ /* 0x000ee80000300800 */
[----:B-1----:R-:W4:Y:S04]  /*48c80*/  LDL.LU R18, [R1+0x328] ;  /* 0x0003280001127983 */ /* 0x002f280000300800 */
[----:B------:R-:W4:Y:S04]  /*48c90*/  LDL.LU R19, [R1+0x32c] ;  /* 0x00032c0001137983 */ /* 0x000f280000300800 */
[----:B----4-:R-:W-:Y:S04]  /*48ca0*/  STL.64 [R1+0x1b20], R18 ;  /* 0x001b201201007387 */ /* 0x010fe80000100a00 */
[----:B---3--:R0:W-:Y:S04]  /*48cb0*/  STL.64 [R1+0x1b18], R16 ;  /* 0x001b181001007387 */ /* 0x0081e80000100a00 */
[----:B0-----:R-:W3:Y:S04]  /*48cc0*/  LDL.LU R16, [R1+0x330] ;  /* 0x0003300001107983 */ /* 0x001ee80000300800 */
[----:B------:R-:W3:Y:S04]  /*48cd0*/  LDL.LU R17, [R1+0x334] ;  /* 0x0003340001117983 */ /* 0x000ee80000300800 */
[----:B------:R-:W4:Y:S04]  /*48ce0*/  LDL.LU R18, [R1+0x338] ;  /* 0x0003380001127983 */ /* 0x000f280000300800 */
[----:B------:R-:W4:Y:S04]  /*48cf0*/  LDL.LU R19, [R1+0x33c] ;  /* 0x00033c0001137983 */ /* 0x000f280000300800 */
[----:B----4-:R0:W-:Y:S04]  /*48d00*/  STL.64 [R1+0x1b30], R18 ;  /* 0x001b301201007387 */ /* 0x0101e80000100a00 */
[----:B---3--:R-:W-:Y:S04]  /*48d10*/  STL.64 [R1+0x1b28], R16 ;  /* 0x001b281001007387 */ /* 0x008fe80000100a00 */
[----:B0-----:R-:W3:Y:S04]  /*48d20*/  LDL.64 R18, [R1+0x68] ;  /* 0x0000680001127983 */ /* 0x001ee80000100a00 */
[----:B------:R-:W4:Y:S04]  /*48d30*/  LDL.LU R24, [R1+0x1c0] ;  /* 0x0001c00001187983 */ /* 0x000f280000300800 */
[----:B------:R-:W4:Y:S04]  /*48d40*/  LDL.LU R25, [R1+0x1c4] ;  /* 0x0001c40001197983 */ /* 0x000f280000300800 */
[----:B------:R-:W2:Y:S04]  /*48d50*/  LDL.LU R26, [R1+0x1c8] ;  /* 0x0001c800011a7983 */ /* 0x000ea80000300800 */
[----:B------:R-:W2:Y:S04]  /*48d60*/  LDL.LU R27, [R1+0x1cc] ;  /* 0x0001cc00011b7983 */ /* 0x000ea80000300800 */
[----:B--2---:R-:W-:Y:S04]  /*48d70*/  STL.64 [R1+0x1a88], R26 ;  /* 0x001a881a01007387 */ /* 0x004fe80000100a00 */
[----:B----4-:R0:W-:Y:S02]  /*48d80*/  STL.64 [R1+0x1a80], R24 ;  /* 0x001a801801007387 */ /* 0x0101e40000100a00 */
[----:B0-----:R-:W-:Y:S07]  /*48d90*/  HMMA.16816.F32.BF16 R24, R12, R6, R8 ;  /* 0x000000060c18723c */ /* 0x001fee0000041808 */
[----:B------:R-:W-:-:S15]  /*48da0*/  IMAD.MOV.U32 R11, RZ, RZ, R7 ;  /* 0x000000ffff0b7224 */ /* 0x000fde00078e0007 */
[----:B------:R-:W-:-:S01]  /*48db0*/  NOP ;  /* 0x0000000000007918 */ /* 0x000fc20000000000 */
[----:B------:R-:W-:Y:S04]  /*48dc0*/  STL.64 [R1+0x6a0], R24 ;  /* 0x0006a01801007387 */ /* 0x000fe80000100a00 */
[----:B------:R-:W-:Y:S04]  /*48dd0*/  STL.64 [R1+0x6a8], R26 ;  /* 0x0006a81a01007387 */ /* 0x000fe80000100a00 */
[----:B------:R0:W-:Y:S04]  /*48de0*/  STL [R1+0x1b10], R11 ;  /* 0x001b100b01007387 */ /* 0x0001e80000100800 */
[----:B------:R-:W2:Y:S04]  /*48df0*/  LDL.LU R8, [R1+0x310] ;  /* 0x0003100001087983 */ /* 0x000ea80000300800 */
[----:B------:R-:W2:Y:S04]  /*48e00*/  LDL.LU R9, [R1+0x314] ;  /* 0x0003140001097983 */ /* 0x000ea80000300800 */
[----:B------:R-:W4:Y:S04]  /*48e10*/  LDL.LU R10, [R1+0x318] ;  /* 0x00031800010a7983 */ /* 0x000f280000300800 */
[----:B0-----:R-:W4:Y:S01]  /*48e20*/  LDL.LU R11, [R1+0x31c] ;  /* 0x00031c00010b7983 */ /* 0x001f220000300800 */
[----:B------:R-:W-:-:S03]  /*48e30*/  IMAD.MOV.U32 R20, RZ, RZ, R6 ;  /* 0x000000ffff147224 */ /* 0x000fc600078e0006 */
[----:B----4-:R-:W-:Y:S04]  /*48e40*/  STL.64 [R1+0x1b40], R10 ;  /* 0x001b400a01007387 */ /* 0x010fe80000100a00 */
[----:B--2---:R0:W-:Y:S04]  /*48e50*/  STL.64 [R1+0x1b38], R8 ;  /* 0x001b380801007387 */ /* 0x0041e80000100a00 */
[----:B0-----:R-:W3:Y:S04]  /*48e60*/  LDL.LU R8, [R1+0x340] ;  /* 0x0003400001087983 */ /* 0x001ee80000300800 */
[----:B------:R-:W3:Y:S04]  /*48e70*/  LDL.LU R9, [R1+0x344] ;  /* 0x0003440001097983 */ /* 0x000ee80000300800 */
[----:B------:R-:W3:Y:S04]  /*48e80*/  LDL.LU R10, [R1+0x348] ;  /* 0x00034800010a7983 */ /* 0x000ee80000300800 */
[----:B------:R-:W3:Y:S04]  /*48e90*/  LDL.LU R11, [R1+0x34c] ;  /* 0x00034c00010b7983 */ /* 0x000ee80000300800 */
[----:B------:R-:W2:Y:S04]  /*48ea0*/  LDL.64 R6, [R1+0x38] ;  /* 0x0000380001067983 */ /* 0x000ea80000100a00 */
[----:B------:R0:W-:Y:S04]  /*48eb0*/  STL.64 [R1+0x1af0], R22 ;  /* 0x001af01601007387 */ /* 0x0001e80000100a00 */
[----:B------:R-:W-:Y:S04]  /*48ec0*/  STL [R1+0x1ae8], R20 ;  /* 0x001ae81401007387 */ /* 0x000fe80000100800 */
[----:B0-----:R-:W4:Y:S04]  /*48ed0*/  LDL.64 R22, [R1+0x58] ;  /* 0x0000580001167983 */ /* 0x001f280000100a00 */
[----:B------:R-:W2:Y:S04]  /*48ee0*/  LDL.LU R24, [R1+0x1d0] ;  /* 0x0001d00001187983 */ /* 0x000ea80000300800 */
[----:B------:R-:W2:Y:S04]  /*48ef0*/  LDL.LU R25, [R1+0x1d4] ;  /* 0x0001d40001197983 */ /* 0x000ea80000300800 */
[----:B------:R-:W4:Y:S04]  /*48f00*/  LDL.LU R26, [R1+0x1d8] ;  /* 0x0001d800011a7983 */ /* 0x000f280000300800 */
[----:B------:R-:W4:Y:S01]  /*48f10*/  LDL.LU R27, [R1+0x1dc] ;  /* 0x0001dc00011b7983 */ /* 0x000f220000300800 */
[----:B---3--:R-:W-:Y:S03]  /*48f20*/  HMMA.16816.F32.BF16 R8, R12, R18, R8 ;  /* 0x000000120c08723c */ /* 0x008fe60000041808 */
[----:B----4-:R0:W-:Y:S04]  /*48f30*/  STL.64 [R1+0x1a98], R26 ;  /* 0x001a981a01007387 */ /* 0x0101e80000100a00 */
[----:B--2---:R-:W-:-:S15]  /*48f40*/  STL.64 [R1+0x1a90], R24 ;  /* 0x001a901801007387 */ /* 0x004fde0000100a00 */
[----:B------:R-:W-:-:S01]  /*48f50*/  NOP ;  /* 0x0000000000007918 */ /* 0x000fc20000000000 */
[----:B------:R-:W-:Y:S04]  /*48f60*/  STL.64 [R1+0x600], R8 ;  /* 0x0006000801007387 */ /* 0x000fe80000100a00 */
[----:B------:R1:W-:Y:S01]  /*48f70*/  STL.64 [R1+0x608], R10 ;  /* 0x0006080a01007387 */ /* 0x0003e20000100a00 */
[----:B0-----:R-:W-:Y:S01]  /*48f80*/  MOV R26, R2 ;  /* 0x00000002001a7202 */ /* 0x001fe20000000f00 */
[----:B------:R-:W-:Y:S02]  /*48f90*/  IMAD.MOV.U32 R27, RZ, RZ, R0 ;  /* 0x000000ffff1b7224 */ /* 0x000fe400078e0000 */
[----:B------:R-:W-:Y:S02]  /*48fa0*/  IMAD.MOV.U32 R2, RZ, RZ, R18 ;  /* 0x000000ffff027224 */ /* 0x000fe400078e0012 */
[----:B------:R-:W-:Y:S01]  /*48fb0*/  IMAD.MOV.U32 R0, RZ, RZ, R19 ;  /* 0x000000ffff007224 */ /* 0x000fe200078e0013 */
[----:B-1----:R-:W2:Y:S04]  /*48fc0*/  LDL.LU.64 R10, [R1+0x1b40] ;  /* 0x001b4000010a7983 */ /* 0x002ea80000300a00 */
        /* <DEDUP_REMOVED lines=9> */
[----:B------:R-:W-:-:S02]  /*49060*/  IMAD.MOV.U32 R4, RZ, RZ, R22 ;  /* 0x000000ffff047224 */ /* 0x000fc400078e0016 */
[----:B------:R-:W-:Y:S02]  /*49070*/  IMAD.MOV.U32 R3, RZ, RZ, R23 ;  /* 0x000000ffff037224 */ /* 0x000fe400078e0017 */
[----:B------:R-:W4:Y:S01]  /*49080*/  LDL.64 R22, [R1+0x18] ;  /* 0x0000180001167983 */ /* 0x000f220000100a00 */
[----:B---3--:R-:W-:-:S15]  /*49090*/  HMMA.16816.F32.BF16 R16, R12, R26, R16 ;  /* 0x0000001a0c10723c */ /* 0x008fde0000041810 */
[----:B------:R-:W-:-:S08]  /*490a0*/  NOP ;  /* 0x0000000000007918 */ /* 0x000fd00000000000 */
        /* <DEDUP_REMOVED lines=13> */
[----:B------:R0:W-:Y:S02]  /*49180*/  STL.64 [R1+0x1aa8], R26 ;  /* 0x001aa81a01007387 */ /* 0x0001e40000100a00 */
[----:B0-----:R-:W-:-:S02]  /*49190*/  IMAD.MOV.U32 R26, RZ, RZ, R4 ;  /* 0x000000ffff1a7224 */ /* 0x001fc400078e0004 */
[----:B------:R-:W-:-:S05]  /*491a0*/  IMAD.MOV.U32 R27, RZ, RZ, R3 ;  /* 0x000000ffff1b7224 */ /* 0x000fca00078e0003 */
[----:B------:R0:W-:Y:S04]  /*491b0*/  STL.64 [R1+0x1ac0], R26 ;  /* 0x001ac01a01007387 */ /* 0x0001e80000100a00 */
[----:B------:R-:W3:Y:S04]  /*491c0*/  LDL.LU R24, [R1+0x300] ;  /* 0x0003000001187983 */ /* 0x000ee80000300800 */
[----:B------:R-:W3:Y:S01]  /*491d0*/  LDL.LU R25, [R1+0x304] ;  /* 0x0003040001197983 */ /* 0x000ee20000300800 */
[----:B------:R-:W-:-:S03]  /*491e0*/  IMAD.MOV.U32 R3, RZ, RZ, R7 ;  /* 0x000000ffff037224 */ /* 0x000fc600078e0007 */
[----:B0-----:R-:W3:Y:S04]  /*491f0*/  LDL.LU R26, [R1+0x308] ;  /* 0x00030800011a7983 */ /* 0x001ee80000300800 */
[----:B------:R-:W3:Y:S04]  /*49200*/  LDL.LU R27, [R1+0x30c] ;  /* 0x00030c00011b7983 */ /* 0x000ee80000300800 */
[----:B------:R-:W-:Y:S04]  /*49210*/  STL.64 [R1+0x4b0], R8 ;  /* 0x0004b00801007387 */ /* 0x000fe80000100a00 */
[----:B------:R0:W-:Y:S04]  /*49220*/  STL.64 [R1+0x4b8], R10 ;  /* 0x0004b80a01007387 */ /* 0x0001e80000100a00 */
[----:B0-----:R-:W4:Y:S01]  /*49230*/  LDL.LU R11, [R1+0x1b10] ;  /* 0x001b1000010b7983 */ /* 0x001f220000300800 */
[----:B------:R-:W-:-:S03]  /*49240*/  IMAD.MOV.U32 R10, RZ, RZ, R6 ;  /* 0x000000ffff0a7224 */ /* 0x000fc600078e0006 */
[----:B------:R-:W3:Y:S02]  /*49250*/  LDL.LU.64 R6, [R1+0x1b08] ;  /* 0x001b080001067983 */ /* 0x000ee40000300a00 */
[----:B---3--:R-:W-:-:S15]  /*49260*/  HMMA.16816.F32.BF16 R24, R12, R6, R24 ;  /* 0x000000060c18723c */ /* 0x008fde0000041818 */
[----:B------:R-:W-:-:S08]  /*49270*/  NOP ;  /* 0x0000000000007918 */ /* 0x000fd00000000000 */
[----:B------:R-:W-:Y:S04]  /*49280*/  STL.64 [R1+0x3a0], R24 ;  /* 0x0003a01801007387 */ /* 0x000fe80000100a00 */
[----:B------:R-:W-:Y:S04]  /*49290*/  STL.64 [R1+0x3a8], R26 ;  /* 0x0003a81a01007387 */ /* 0x000fe80000100a00 */
[----:B------:R0:W-:Y:S04]  /*492a0*/  STL.64 [R1+0x1aa0], R6 ;  /* 0x001aa00601007387 */ /* 0x0001e80000100a00 */
[----:B------:R-:W3:Y:S04]  /*492b0*/  LDL.LU R4, [R1+0x1e0] ;  /* 0x0001e00001047983 */ /* 0x000ee80000300800 */
[----:B------:R-:W3:Y:S04]  /*492c0*/  LDL.LU R5, [R1+0x1e4] ;  /* 0x0001e40001057983 */ /* 0x000ee80000300800 */
[----:B0-----:R-:W4:Y:S04]  /*492d0*/  LDL.LU R6, [R1+0x1e8] ;  /* 0x0001e80001067983 */ /* 0x001f280000300800 */
        /* <DEDUP_REMOVED lines=22> */
[----:B------:R-:W3:Y:S04]  /*49440*/  LDL.LU.64 R22, [R1+0x1af0] ;  /* 0x001af00001167983 */ /* 0x000ee80000300a00 */
[----:B------:R-:W4:Y:S01]  /*49450*/  LDL.LU R20, [R1+0x1ae8] ;  /* 0x001ae80001147983 */ /* 0x000f220000300800 */
[----:B---3--:R-:W-:Y:S03]  /*49460*/  HMMA.16816.F32.BF16 R12, R12, R22, R16 ;  /* 0x000000160c0c723c */ /* 0x008fe60000041810 */
[----:B------:R-:W3:Y:S04]  /*49470*/  LDL.LU.64 R18, [R1+0x1ae0] ;  /* 0x001ae00001127983 */ /* 0x000ee80000300a00 */
[----:B------:R-:W3:-:S15]  /*49480*/  LDL.LU.64 R16, [R1+0x1ad8] ;  /* 0x001ad80001107983 */ /* 0x000ede0000300a00 */
[----:B------:R-:W-:-:S01]  /*49490*/  NOP ;  /* 0x0000000000007918 */ /* 0x000fc20000000000 */
[----:B------:R-:W-:Y:S01]  /*494a0*/  STL.64 [R1+0x320], R12 ;  /* 0x0003200c01007387 */ /* 0x000fe20000100a00 */
[----:B------:R-:W-:-:S03]  /*494b0*/  IMAD.MOV.U32 R9, RZ, RZ, R14 ;  /* 0x000000ffff097224 */ /* 0x000fc600078e000e */
[----:B------:R4:W-:Y:S04]  /*494c0*/  STL.64 [R1+0x328], R14 ;  /* 0x0003280e01007387 */ /* 0x0009e80000100a00 */
[----:B------:R0:W-:Y:S01]  /*494d0*/  STL.64 [R1+0x1a68], R22 ;  /* 0x001a681601007387 */ /* 0x0001e20000100a00 */
[----:B----4-:R-:W-:-:S03]  /*494e0*/  IMAD.MOV.U32 R14, RZ, RZ, R20 ;  /* 0x000000ffff0e7224 */ /* 0x010fc600078e0014 */
[----:B------:R-:W3:Y:S04]  /*494f0*/  LDL.LU R20, [R1+0x210] ;  /* 0x0002100001147983 */ /* 0x000ee80000300800 */
[----:B------:R-:W3:Y:S04]  /*49500*/  LDL.LU R21, [R1+0x214] ;  /* 0x0002140001157983 */ /* 0x000ee80000300800 */
[----:B0-----:R-:W3:Y:S04]  /*49510*/  LDL.LU R22, [R1+0x218] ;  /* 0x0002180001167983 */ /* 0x001ee80000300800 */
[----:B------:R-:W3:Y:S01]  /*49520*/  LDL.LU R23, [R1+0x21c] ;  /* 0x00021c0001177983 */ /* 0x000ee20000300800 */
[----:B------:R-:W-:-:S02]  /*49530*/  IMAD.MOV.U32 R15, RZ, RZ, R11 ;  /* 0x000000ffff0f7224 */ /* 0x000fc400078e000b */
[----:B------:R-:W-:-:S05]  /*49540*/  IMAD.MOV.U32 R8, RZ, RZ, R12 ;  /* 0x000000ffff087224 */ /* 0x000fca00078e000c */
[----:B------:R-:W-:Y:S04]  /*49550*/  STL [R1+0x1800], R8 ;  /* 0x0018000801007387 */ /* 0x000fe80000100800 */
[----:B------:R-:W-:Y:S01]  /*49560*/  STL [R1+0x17fc], R9 ;  /* 0x0017fc0901007387 */ /* 0x000fe20000100800 */
        /* <DEDUP_REMOVED lines=32> */
[----:B0-----:R-:W4:Y:S04]  /*49770*/  LDL.LU.64 R26, [R1+0x1a98] ;  /* 0x001a9800011a7983 */ /* 0x001f280000300a00 */
[----:B------:R-:W4:Y:S01]  /*49780*/  LDL.LU.64 R24, [R1+0x1a90] ;  /* 0x001a900001187983 */ /* 0x000f220000300a00 */
[----:B------:R-:W-:-:S07]  /*49790*/  MOV R11, R3 ;  /* 0x00000003000b7202 */ /* 0x000fce0000000f00 */
[----:B----4-:R-:W-:Y:S01]  /*497a0*/  HMMA.16816.F32.BF16 R8, R16, R10, R24 ;  /* 0x0000000a1008723c */ /* 0x010fe20000041818 */
[----:B------:R-:W3:Y:S04]  /*497b0*/  LDL.LU.64 R26, [R1+0x1a88] ;  /* 0x001a8800011a7983 */ /* 0x000ee80000300a00 */
[----:B------:R-:W3:-:S15]  /*497c0*/  LDL.LU.64 R24, [R1+0x1a80] ;  /* 0x001a800001187983 */ /* 0x000ede0000300a00 */
[----:B------:R-:W-:-:S03]  /*497d0*/  NOP ;  /* 0x0000000000007918 */ /* 0x000fc60000000000 */
[----:B------:R-:W-:Y:S04]  /*497e0*/  STL.64 [R1+0x410], R8 ;  /* 0x0004100801007387 */ /* 0x000fe80000100a00 */
[----:B------:R3:W-:Y:S02]  /*497f0*/  STL.64 [R1+0x418], R10 ;  /* 0x0004180a01007387 */ /* 0x0007e40000100a00 */
[----:B---3--:R-:W-:Y:S02]  /*49800*/  HMMA.16816.F32.BF16 R8, R16, R6, R24 ;  /* 0x000000061008723c */ /* 0x008fe40000041818 */
[----:B------:R-:W3:-:S15]  /*49810*/  LDL.LU R24, [R1+0x170] ;  /* 0x0001700001187983 */ /* 0x000ede0000300800 */
[----:B------:R-:W-:-:S06]  /*49820*/  NOP ;  /* 0x0000000000007918 */ /* 0x000fcc0000000000 */
[----:B------:R0:W-:Y:S04]  /*49830*/  STL.64 [R1+0x340], R8 ;  /* 0x0003400801007387 */ /* 0x0001e80000100a00 */
[----:B------:R1:W-:Y:S04]  /*49840*/  STL.64 [R1+0x348], R10 ;  /* 0x0003480a01007387 */ /* 0x0003e80000100a00 */
[----:B------:R-:W3:Y:S04]  /*49850*/  LDL.LU R25, [R1+0x174] ;  /* 0x0001740001197983 */ /* 0x000ee80000300800 */
[----:B------:R-:W4:Y:S04]  /*49860*/  LDL.LU R26, [R1+0x178] ;  /* 0x00017800011a7983 */ /* 0x000f280000300800 */
[----:B------:R-:W4:Y:S04]  /*49870*/  LDL.LU R27, [R1+0x17c] ;  /* 0x00017c00011b7983 */ /* 0x000f280000300800 */
[----:B0-----:R-:W2:Y:S04]  /*49880*/  LDL.LU R8, [R1+0x190] ;  /* 0x0001900001087983 */ /* 0x001ea80000300800 */
[----:B------:R-:W2:Y:S04]  /*49890*/  LDL.LU R9, [R1+0x194] ;  /* 0x0001940001097983 */ /* 0x000ea80000300800 */
[----:B-1----:R-:W2:Y:S04]  /*498a0*/  LDL.LU R10, [R1+0x198] ;  /* 0x00019800010a7983 */ /* 0x002ea80000300800 */
[----:B------:R-:W2:Y:S04]  /*498b0*/  LDL.LU R11, [R1+0x19c] ;  /* 0x00019c00010b7983 */ /* 0x000ea80000300800 */
[----:B----4-:R0:W-:Y:S04]  /*498c0*/  STL.64 [R1+0x1a40], R26 ;  /* 0x001a401a01007387 */ /* 0x0101e80000100a00 */
[----:B---3--:R-:W-:Y:S04]  /*498d0*/  STL.64 [R1+0x1a38], R24 ;  /* 0x001a381801007387 */ /* 0x008fe80000100a00 */
[----:B0-----:R-:W3:Y:S04]  /*498e0*/  LDL.LU.64 R26, [R1+0x68] ;  /* 0x00006800011a7983 */ /* 0x001ee80000300a00 */
[----:B---3--:R0:W-:Y:S04]  /*498f0*/  STL.64 [R1+0x1a50], R26 ;  /* 0x001a501a01007387 */ /* 0x0081e80000100a00 */
[----:B0-----:R-:W3:Y:S04]  /*49900*/  LDL.LU.64 R26, [R1+0x78] ;  /* 0x00007800011a7983 */ /* 0x001ee80000300a00 */
[----:B------:R0:W-:Y:S04]  /*49910*/  STL.64 [R1+0x1a10], R6 ;  /* 0x001a100601007387 */ /* 0x0001e80000100a00 */
[----:B0-----:R-:W4:Y:S04]  /*49920*/  LDL.LU.64 R6, [R1+0x38] ;  /* 0x0000380001067983 */ /* 0x001f280000300a00 */
[----:B----4-:R0:W-:Y:S04]  /*49930*/  STL.64 [R1+0x1a18], R6 ;  /* 0x001a180601007387 */ /* 0x0101e80000100a00 */
[----:B0-----:R-:W4:Y:S01]  /*49940*/  LDL.LU.64 R6, [R1+0x48] ;  /* 0x0000480001067983 */ /* 0x001f220000300a00 */
[----:B------:R-:W-:-:S02]  /*49950*/  IMAD.MOV.U32 R22, RZ, RZ, R2 ;  /* 0x000000ffff167224 */ /* 0x000fc400078e0002 */
[----:B------:R-:W-:-:S07]  /*49960*/  IMAD.MOV.U32 R23, RZ, RZ, R0 ;  /* 0x000000ffff177224 */ /* 0x000fce00078e0000 */
[C---:B--2---:R-:W-:Y:S01]  /*49970*/  HMMA.16816.F32.BF16 R20, R16.reuse, R22, R12 ;  /* 0x000000161014723c */ /* 0x044fe2000004180c */
[----:B----4-:R0:W-:Y:S04]  /*49980*/  STL.64 [R1+0x1a30], R6 ;  /* 0x001a300601007387 */ /* 0x0101e80000100a00 */
[----:B0-----:R-:W2:Y:S04]  /*49990*/  LDL.LU.64 R6, [R1+0x58] ;  /* 0x0000580001067983 */ /* 0x001ea80000300a00 */
[----:B--2---:R0:W-:Y:S04]  /*499a0*/  STL.64 [R1+0x1a48], R6 ;  /* 0x001a480601007387 */ /* 0x0041e80000100a00 */
[----:B------:R-:W2:Y:S04]  /*499b0*/  LDL.LU R4, [R1+0x180] ;  /* 0x0001800001047983 */ /* 0x000ea80000300800 */
[----:B------:R-:W2:Y:S04]  /*499c0*/  LDL.LU R5, [R1+0x184] ;  /* 0x0001840001057983 */ /* 0x000ea80000300800 */
[----:B0-----:R-:W2:Y:S04]  /*499d0*/  LDL.LU R6, [R1+0x188] ;  /* 0x0001880001067983 */ /* 0x001ea80000300800 */
[----:B------:R-:W2:Y:S04]  /*499e0*/  LDL.LU R7, [R1+0x18c] ;  /* 0x00018c0001077983 */ /* 0x000ea80000300800 */
[----:B------:R-:W4:Y:S04]  /*499f0*/  LDL.LU.64 R14, [R1+0x1a78] ;  /* 0x001a7800010e7983 */ /* 0x000f280000300a00 */
[----:B------:R-:W4:Y:S04]  /*49a00*/  LDL.LU.64 R12, [R1+0x1a70] ;  /* 0x001a7000010c7983 */ /* 0x000f280000300a00 */
[----:B------:R-:W-:Y:S04]  /*49a10*/  STL.64 [R1+0x350], R20 ;  /* 0x0003501401007387 */ /* 0x000fe80000100a00 */
[----:B------:R0:W-:Y:S04]  /*49a20*/  STL.64 [R1+0x358], R22 ;  /* 0x0003581601007387 */ /* 0x0001e80000100a00 */
[----:B0-----:R-:W4:Y:S02]  /*49a30*/  LDL.LU.64 R22, [R1+0x1a68] ;  /* 0x001a680001167983 */ /* 0x001f240000300a00 */
[----:B----4-:R-:W-:Y:S06]  /*49a40*/  HMMA.16816.F32.BF16 R12, R16, R22, R12 ;  /* 0x00000016100c723c */ /* 0x010fec000004180c */
[----:B------:R-:W-:-:S02]  /*49a50*/  IMAD.MOV.U32 R2, RZ, RZ, R22 ;  /* 0x000000ffff027224 */ /* 0x000fc400078e0016 */
[----:B------:R-:W-:Y:S02]  /*49a60*/  IMAD.MOV.U32 R0, RZ, RZ, R23 ;  /* 0x000000ffff007224 */ /* 0x000fe400078e0017 */
[----:B------:R-:W-:-:S13]  /*49a70*/  IMAD.MOV.U32 R18, RZ, RZ, R2 ;  /* 0x000000ffff127224 */ /* 0x000fda00078e0002 */
[----:B------:R0:W-:Y:S04]  /*49a80*/  STL.64 [R1+0x360], R12 ;  /* 0x0003600c01007387 */ /* 0x0001e80000100a00 */
[----:B------:R1:W-:Y:S04]  /*49a90*/  STL.64 [R1+0x368], R14 ;  /* 0x0003680e01007387 */ /* 0x0003e80000100a00 */
[----:B------:R-:W3:Y:S04]  /*49aa0*/  LDL.LU.64 R22, [R1+0x1a60] ;  /* 0x001a600001167983 */ /* 0x000ee80000300a00 */
[----:B------:R-:W3:Y:S04]  /*49ab0*/  LDL.LU.64 R20, [R1+0x1a58] ;  /* 0x001a580001147983 */ /* 0x000ee80000300a00 */
[----:B------:R-:W-:Y:S04]  /*49ac0*/  STL [R1+0x19e8], R18 ;  /* 0x0019e81201007387 */ /* 0x000fe80000100800 */
[----:B0-----:R-:W4:Y:S04]  /*49ad0*/  LDL.LU R12, [R1+0x130] ;  /* 0x00013000010c7983 */ /* 0x001f280000300800 */
[----:B------:R-:W4:Y:S04]  /*49ae0*/  LDL.LU R13, [R1+0x134] ;  /* 0x00013400010d7983 */ /* 0x000f280000300800 */
[----:B-1----:R-:W2:Y:S04]  /*49af0*/  LDL.LU R14, [R1+0x138] ;  /* 0x00013800010e7983 */ /* 0x002ea80000300800 */
[----:B------:R-:W2:Y:S01]  /*49b00*/  LDL.LU R15, [R1+0x13c] ;  /* 0x00013c00010f7983 */ /* 0x000ea20000300800 */
[----:B------:R-:W-:Y:S01]  /*49b10*/  IMAD.MOV.U32 R19, RZ, RZ, R0 ;  /* 0x000000ffff137224 */ /* 0x000fe200078e0000 */
[----:B---3--:R-:W-:Y:S02]  /*49b20*/  HMMA.16816.F32.BF16 R8, R20, R26, R8 ;  /* 0x0000001a1408723c */ /* 0x008fe40000041808 */
[----:B--2---:R-:W-:Y:S04]  /*49b30*/  STL.64 [R1+0x1a28], R14 ;  /* 0x001a280e01007387 */ /* 0x004fe80000100a00 */
[----:B----4-:R0:W-:Y:S04]  /*49b40*/  STL.64 [R1+0x1a20], R12 ;  /* 0x001a200c01007387 */ /* 0x0101e80000100a00 */
[----:B0-----:R-:W2:Y:S04]  /*49b50*/  LDL.LU R12, [R1+0x160] ;  /* 0x00016000010c7983 */ /* 0x001ea80000300800 */
[----:B------:R-:W2:Y:S04]  /*49b60*/  LDL.LU R13, [R1+0x164] ;  /* 0x00016400010d7983 */ /* 0x000ea80000300800 */
[----:B------:R-:W2:Y:S04]  /*49b70*/  LDL.LU R14, [R1+0x168] ;  /* 0x00016800010e7983 */ /* 0x000ea80000300800 */
[----:B------:R-:W2:Y:S04]  /*49b80*/  LDL.LU R15, [R1+0x16c] ;  /* 0x00016c00010f7983 */ /* 0x000ea80000300800 */
[----:B------:R0:W-:Y:S04]  /*49b90*/  STL [R1+0x19ec], R19 ;  /* 0x0019ec1301007387 */ /* 0x0001e80000100800 */
[----:B------:R-:W3:Y:S04]  /*49ba0*/  LDL.LU R16, [R1+0x150] ;  /* 0x0001500001107983 */ /* 0x000ee80000300800 */
[----:B------:R-:W3:Y:S04]  /*49bb0*/  LDL.LU R17, [R1+0x154] ;  /* 0x0001540001117983 */ /* 0x000ee80000300800 */
[----:B------:R-:W3:Y:S04]  /*49bc0*/  LDL.LU R18, [R1+0x158] ;  /* 0x0001580001127983 */ /* 0x000ee80000300800 */
[----:B0-----:R-:W3:Y:S04]  /*49bd0*/  LDL.LU R19, [R1+0x15c] ;  /* 0x00015c0001137983 */ /* 0x001ee80000300800 */
[----:B------:R-:W-:Y:S04]  /*49be0*/  STL.64 [R1+0x640], R8 ;  /* 0x0006400801007387 */ /* 0x000fe80000100a00 */
[----:B------:R0:W-:Y:S02]  /*49bf0*/  STL.64 [R1+0x648], R10 ;  /* 0x0006480a01007387 */ /* 0x0001e40000100a00 */
[----:B0-----:R-:W-:-:S02]  /*49c00*/  IMAD.MOV.U32 R11, RZ, RZ, R26 ;  /* 0x000000ffff0b7224 */ /* 0x001fc400078e001a */
[----:B------:R-:W-:Y:S02]  /*49c10*/  IMAD.MOV.U32 R10, RZ, RZ, R27 ;  /* 0x000000ffff0a7224 */ /* 0x000fe400078e001b */
        /* <DEDUP_REMOVED lines=23> */
[----:B------:R-:W3:Y:S04]  /*49d90*/  LDL.LU.64 R6, [R1+0x1a18] ;  /* 0x001a180001067983 */ /* 0x000ee80000300a00 */
[----:B------:R-:W-:Y:S04]  /*49da0*/  STL.64 [R1+0x19f8], R26 ;  /* 0x0019f81a01007387 */ /* 0x000fe80000100a00 */
[----:B------:R0:W-:Y:S04]  /*49db0*/  STL.64 [R1+0x19f0], R24 ;  /* 0x0019f01801007387 */ /* 0x0001e80000100a00 */
[----:B0-----:R-:W4:Y:S04]  /*49dc0*/  LDL.LU R24, [R1+0x140] ;  /* 0x0001400001187983 */ /* 0x001f280000300800 */
[----:B------:R-:W4:Y:S04]  /*49dd0*/  LDL.LU R25, [R1+0x144] ;  /* 0x0001440001197983 */ /* 0x000f280000300800 */
[----:B------:R-:W4:Y:S04]  /*49de0*/  LDL.LU R26, [R1+0x148] ;  /* 0x00014800011a7983 */ /* 0x000f280000300800 */
[----:B------:R-:W4:Y:S01]  /*49df0*/  LDL.LU R27, [R1+0x14c] ;  /* 0x00014c00011b7983 */ /* 0x000f220000300800 */
[----:B---3--:R-:W-:-:S15]  /*49e00*/  HMMA.16816.F32.BF16 R16, R20, R6, R16 ;  /* 0x000000061410723c */ /* 0x008fde0000041810 */
[----:B------:R-:W-:-:S08]  /*49e10*/  NOP ;  /* 0x0000000000007918 */ /* 0x000fd00000000000 */
[----:B------:R-:W-:Y:S04]  /*49e20*/  STL.64 [R1+0x3b0], R16 ;  /* 0x0003b01001007387 */ /* 0x000fe80000100a00 */
[----:B------:R0:W-:Y:S02]  /*49e30*/  STL.64 [R1+0x3b8], R18 ;  /* 0x0003b81201007387 */ /* 0x0001e40000100a00 */
[----:B0-----:R-:W-:Y:S02]  /*49e40*/  IMAD.MOV.U32 R19, RZ, RZ, R6 ;  /* 0x000000ffff137224 */ /* 0x001fe400078e0006 */
[----:B------:R-:W-:Y:S02]  /*49e50*/  IMAD.MOV.U32 R18, RZ, RZ, R7 ;  /* 0x000000ffff127224 */ /* 0x000fe400078e0007 */
[----:B------:R-:W4:Y:S02]  /*49e60*/  LDL.LU.64 R6, [R1+0x1a10] ;  /* 0x001a100001067983 */ /* 0x000f240000300a00 */
[----:B----4-:R-:W-:Y:S06]  /*49e70*/  HMMA.16816.F32.BF16 R24, R20, R6, R24 ;  /* 0x000000061418723c */ /* 0x010fec0000041818 */
[----:B------:R-:W-:Y:S01]  /*49e80*/  IMAD.MOV.U32 R0, RZ, RZ, R6 ;  /* 0x000000ffff007224 */ /* 0x000fe200078e0006 */
[----:B------:R-:W-:-:S15]  /*49e90*/  MOV R8, R7 ;  /* 0x0000000700087202 */ /* 0x000fde0000000f00 */
[----:B------:R-:W-:-:S01]  /*49ea0*/  NOP ;  /* 0x0000000000007918 */ /* 0x000fc20000000000 */
[----:B------:R-:W-:Y:S04]  /*49eb0*/  STL.64 [R1+0x3c0], R24 ;  /* 0x0003c01801007387 */ /* 0x000fe80000100a00 */
[----:B------:R-:W-:Y:S04]  /*49ec0*/  STL.64 [R1+0x3c8], R26 ;  /* 0x0003c81a01007387 */ /* 0x000fe80000100a00 */
[----:B------:R-:W3:Y:S04]  /*49ed0*/  LDL.LU R4, [R1+0x100] ;  /* 0x0001000001047983 */ /* 0x000ee80000300800 */
[----:B------:R-:W3:Y:S04]  /*49ee0*/  LDL.LU R5, [R1+0x104] ;  /* 0x0001040001057983 */ /* 0x000ee80000300800 */
[----:B------:R-:W4:Y:S04]  /*49ef0*/  LDL.LU R6, [R1+0x108] ;  /* 0x0001080001067983 */ /* 0x000f280000300800 */
[----:B------:R-:W4:Y:S04]  /*49f00*/  LDL.LU R7, [R1+0x10c] ;  /* 0x00010c0001077983 */ /* 0x000f280000300800 */
[----:B----4-:R0:W-:Y:S04]  /*49f10*/  STL.64 [R1+0x1a08], R6 ;  /* 0x001a080601007387 */ /* 0x0101e80000100a00 */
[----:B---3--:R1:W-:Y:S04]  /*49f20*/  STL.64 [R1+0x1a00], R4 ;  /* 0x001a000401007387 */ /* 0x0083e80000100a00 */
[----:B0-----:R-:W2:Y:S04]  /*49f30*/  LDL.LU.64 R6, [R1+0x18] ;  /* 0x0000180001067983 */ /* 0x001ea80000300a00 */
[----:B------:R-:W3:Y:S04]  /*49f40*/  LDL.LU.64 R16, [R1+0x678] ;  /* 0x0006780001107983 */ /* 0x000ee80000300a00 */
[----:B------:R-:W4:Y:S01]  /*49f50*/  LDL.LU R9, [R1+0x7d0] ;  /* 0x0007d00001097983 */ /* 0x000f220000300800 */
[----:B--2---:R-:W-:Y:S07]  /*49f60*/  HMMA.16816.F32.BF16 R24, R20, R6, R12 ;  /* 0x000000061418723c */ /* 0x004fee000004180c */
[----:B------:R-:W-:-:S02]  /*49f70*/  IMAD.MOV.U32 R13, RZ, RZ, R6 ;  /* 0x000000ffff0d7224 */ /* 0x000fc400078e0006 */
[----:B------:R-:W-:Y:S02]  /*49f80*/  IMAD.MOV.U32 R12, RZ, RZ, R7 ;  /* 0x000000ffff0c7224 */ /* 0x000fe400078e0007 */
[----:B------:R-:W2:Y:S04]  /*49f90*/  LDL.LU.64 R6, [R1+0x1a08] ;  /* 0x001a080001067983 */ /* 0x000ea80000300a00 */
[----:B-1----:R-:W2:Y:S08]  /*49fa0*/  LDL.LU.64 R4, [R1+0x1a00] ;  /* 0x001a000001047983 */ /* 0x002eb00000300a00 */
[----:B------:R-:W-:Y:S01]  /*49fb0*/  STL.64 [R1+0x3f0], R24 ;  /* 0x0003f01801007387 */ /* 0x000fe20000100a00 */
[----:B------:R-:W-:-:S02]  /*49fc0*/  IMAD.MOV.U32 R14, RZ, RZ, R25 ;  /* 0x000000ffff0e7224 */ /* 0x000fc400078e0019 */
[----:B------:R-:W-:Y:S01]  /*49fd0*/  IMAD.MOV.U32 R15, RZ, RZ, R27 ;  /* 0x000000ffff0f7224 */ /* 0x000fe200078e001b */
[----:B------:R0:W-:Y:S04]  /*49fe0*/  STL.64 [R1+0x3f8], R26 ;  /* 0x0003f81a01007387 */ /* 0x0001e80000100a00 */
[----:B0-----:R-:W3:Y:S04]  /*49ff0*/  LDL.LU.64 R26, [R1+0x19f8] ;  /* 0x0019f800011a7983 */ /* 0x001ee80000300a00 */
[----:B------:R-:W4:Y:S04]  /*4a000*/  LDL.LU.64 R24, [R1+0x19f0] ;  /* 0x0019f00001187983 */ /* 0x000f280000300a00 */
[----:B------:R-:W2:Y:S04]  /*4a010*/  LDL.LU.64 R28, [R1+0x670] ;  /* 0x00067000011c7983 */ /* 0x000ea80000300a00 */
[----:B------:R0:W-:Y:S04]  /*4a020*/  STL [R1+0x1808], R14 ;  /* 0x0018080e01007387 */ /* 0x0001e80000100800 */
[----:B------:R1:W-:Y:S01]  /*4a030*/  STL [R1+0x1804], R15 ;  /* 0x0018040f01007387 */ /* 0x0003e20000100800 */
[----:B0-----:R-:W-:-:S02]  /*4a040*/  IMAD.MOV.U32 R14, RZ, RZ, R13 ;  /* 0x000000ffff0e7224 */ /* 0x001fc400078e000d */
[----:B-1----:R-:W-:-:S05]  /*4a050*/  IMAD.MOV.U32 R15, RZ, RZ, R12 ;  /* 0x000000ffff0f7224 */ /* 0x002fca00078e000c */
[----:B------:R0:W-:Y:S04]  /*4a060*/  STL.64 [R1+0x1950], R14 ;  /* 0x0019500e01007387 */ /* 0x0001e80000100a00 */
[----:B------:R-:W3:Y:S04]  /*4a070*/  LDL.LU R12, [R1+0xa0] ;  /* 0x0000a000010c7983 */ /* 0x000ee80000300800 */
[----:B------:R-:W3:Y:S04]  /*4a080*/  LDL.LU R13, [R1+0xa4] ;  /* 0x0000a400010d7983 */ /* 0x000ee80000300800 */
[----:B0-----:R-:W4:Y:S04]  /*4a090*/  LDL.LU R14, [R1+0xa8] ;  /* 0x0000a800010e7983 */ /* 0x001f280000300800 */
[----:B------:R-:W4:Y:S04]  /*4a0a0*/  LDL.LU R15, [R1+0xac] ;  /* 0x0000ac00010f7983 */ /* 0x000f280000300800 */
[----:B----4-:R0:W-:Y:S04]  /*4a0b0*/  STL.64 [R1+0x1960], R14 ;  /* 0x0019600e01007387 */ /* 0x0101e80000100a00 */
[----:B---3--:R-:W-:Y:S01]  /*4a0c0*/  STL.64 [R1+0x1958], R12 ;  /* 0x0019580c01007387 */ /* 0x008fe20000100a00 */
[----:B0-----:R-:W-:-:S02]  /*4a0d0*/  IMAD.MOV.U32 R14, RZ, RZ, R19 ;  /* 0x000000ffff0e7224 */ /* 0x001fc400078e0013 */
[----:B------:R-:W-:Y:S01]  /*4a0e0*/  IMAD.MOV.U32 R15, RZ, RZ, R18 ;  /* 0x000000ffff0f7224 */ /* 0x000fe200078e0012 */
[----:B------:R-:W2:Y:S04]  /*4a0f0*/  LDL.LU R19, [R1+0x19ec] ;  /* 0x0019ec0001137983 */ /* 0x000ea80000300800 */
[----:B------:R-:W2:Y:S04]  /*4a100*/  LDL.LU R18, [R1+0x19e8] ;  /* 0x0019e80001127983 */ /* 0x000ea80000300800 */
[----:B------:R0:W-:Y:S02]  /*4a110*/  STL.64 [R1+0x1980], R14 ;  /* 0x0019800e01007387 */ /* 0x0001e40000100a00 */
[----:B0-----:R-:W-:-:S02]  /*4a120*/  IMAD.MOV.U32 R14, RZ, RZ, R24 ;  /* 0x000000ffff0e7224 */ /* 0x001fc400078e0018 */
[----:B------:R-:W-:Y:S01]  /*4a130*/  IMAD.MOV.U32 R15, RZ, RZ, R25 ;  /* 0x000000ffff0f7224 */ /* 0x000fe200078e0019 */
[----:B------:R-:W3:Y:S04]  /*4a140*/  LDL.LU R24, [R1+0x19e4] ;  /* 0x0019e40001187983 */ /* 0x000ee80000300800 */
[----:B------:R-:W3:Y:S04]  /*4a150*/  LDL.LU R25, [R1+0x19e0] ;  /* 0x0019e00001197983 */ /* 0x000ee80000300800 */
        /* <DEDUP_REMOVED lines=8> */
[----:B------:R-:W4:Y:S04]  /*4a1e0*/  LDL.LU R2, [R1+0x19d4] ;  /* 0x0019d40001027983 */ /* 0x000f280000300800 */
[----:B------:R-:W4:Y:S04]  /*4a1f0*/  LDL.LU R3, [R1+0x19d0] ;  /* 0x0019d00001037983 */ /* 0x000f280000300800 */
[----:B------:R0:W-:Y:S02]  /*4a200*/  STL.64 [R1+0x19b8], R14 ;  /* 0x0019b80e01007387 */ /* 0x0001e40000100a00 */
[----:B0-----:R-:W-:-:S02]  /*4a210*/  IMAD.MOV.U32 R15, RZ, RZ, R10 ;  /* 0x000000ffff0f7224 */ /* 0x001fc400078e000a */
[----:B------:R-:W-:Y:S01]  /*4a220*/  IMAD.MOV.U32 R14, RZ, RZ, R11 ;  /* 0x000000ffff0e7224 */ /* 0x000fe200078e000b */
[----:B--2---:R-:W-:-:S15]  /*4a230*/  HMMA.16816.F32.BF16 R20, R20, R18, R4 ;  /* 0x000000121414723c */ /* 0x004fde0000041804 */
[----:B------:R-:W-:-:S08]  /*4a240*/  NOP ;  /* 0x0000000000007918 */ /* 0x000fd00000000000 */
[----:B------:R0:W-:Y:S04]  /*4a250*/  STL.64 [R1+0x3d0], R20 ;  /* 0x0003d01401007387 */ /* 0x0001e80000100a00 */
[----:B------:R1:W-:Y:S01]  /*4a260*/  STL.64 [R1+0x3d8], R22 ;  /* 0x0003d81601007387 */ /* 0x0003e20000100a00 */
[----:B------:R-:W-:Y:S01]  /*4a270*/  IMAD.MOV.U32 R10, RZ, RZ, R20 ;  /* 0x000000ffff0a7224 */ /* 0x000fe200078e0014 */
[----:B------:R-:W-:Y:S01]  /*4a280*/  MOV R11, R22 ;  /* 0x00000016000b7202 */ /* 0x000fe20000000f00 */
[----:B------:R-:W-:Y:S01]  /*4a290*/  IMAD.MOV.U32 R7, RZ, RZ, R23 ;  /* 0x000000ffff077224 */ /* 0x000fe200078e0017 */
[----:B0-----:R-:W2:Y:S04]  /*4a2a0*/  LDL.LU R20, [R1+0xc0] ;  /* 0x0000c00001147983 */ /* 0x001ea80000300800 */
[----:B------:R-:W2:Y:S04]  /*4a2b0*/  LDL.LU R21, [R1+0xc4] ;  /* 0x0000c40001157983 */ /* 0x000ea80000300800 */
[----:B-1----:R-:W3:Y:S04]  /*4a2c0*/  LDL.LU R22, [R1+0xc8] ;  /* 0x0000c80001167983 */ /* 0x002ee80000300800 */
        /* <DEDUP_REMOVED lines=25> */
[----:B------:R-:W-:Y:S04]  /*4a460*/  STL [R1+0x1814], R10 ;  /* 0x0018140a01007387 */ /* 0x000fe80000100800 */
[----:B------:R-:W-:Y:S04]  /*4a470*/  STL [R1+0x1810], R11 ;  /* 0x0018100b01007387 */ /* 0x000fe80000100800 */
[----:B------:R0:W-:Y:S04]  /*4a480*/  STL [R1+0x180c], R7 ;  /* 0x00180c0701007387 */ /* 0x0001e80000100800 */
[----:B------:R-:W4:Y:S04]  /*4a490*/  LDL.LU R4, [R1+0x90] ;  /* 0x0000900001047983 */ /* 0x000f280000300800 */
[----:B------:R-:W4:Y:S04]  /*4a4a0*/  LDL.LU R5, [R1+0x94] ;  /* 0x0000940001057983 */ /* 0x000f280000300800 */
[----:B------:R-:W4:Y:S04]  /*4a4b0*/  LDL.LU R6, [R1+0x98] ;  /* 0x0000980001067983 */ /* 0x000f280000300800 */
[----:B0-----:R-:W4:Y:S01]  /*4a4c0*/  LDL.LU R7, [R1+0x9c] ;  /* 0x00009c0001077983 */ /* 0x001f220000300800 */
        /* <DEDUP_REMOVED lines=21> */
[----:B--2---:R-:W-:-:S15]  /*4a620*/  HMMA.16816.F32.BF16 R12, R24, R14, R20 ;  /* 0x0000000e180c723c */ /* 0x004fde0000041814 */
[----:B------:R-:W-:-:S08]  /*4a630*/  NOP ;  /* 0x0000000000007918 */ /* 0x000fd00000000000 */
[----:B------:R-:W-:Y:S01]  /*4a640*/  STL.64 [R1+0x480], R12 ;  /* 0x0004800c01007387 */ /* 0x000fe20000100a00 */
[----:B------:R-:W-:-:S03]  /*4a650*/  IMAD.MOV.U32 R21, RZ, RZ, R14 ;  /* 0x000000ffff157224 */ /* 0x000fc600078e000e */
[----:B------:R0:W-:Y:S04]  /*4a660*/  STL.64 [R1+0x488], R14 ;  /* 0x0004880e01007387 */ /* 0x0001e80000100a00 */
[----:B0-----:R-:W3:Y:S01]  /*4a670*/  LDL.LU.64 R14, [R1+0x1980] ;  /* 0x00198000010e7983 */ /* 0x001ee20000300a00 */
[----:B------:R-:W-:Y:S02]  /*4a680*/  IMAD.MOV.U32 R20, RZ, RZ, R12 ;  /* 0x000000ffff147224 */ /* 0x000fe400078e000c */
[----:B------:R-:W-:-:S03]  /*4a690*/  IMAD.MOV.U32 R22, RZ, RZ, R0 ;  /* 0x000000ffff167224 */ /* 0x000fc600078e0000 */
[----:B------:R-:W-:Y:S04]  /*4a6a0*/  STL [R1+0x181c], R20 ;  /* 0x00181c1401007387 */ /* 0x000fe80000100800 */
[----:B------:R-:W-:Y:S04]  /*4a6b0*/  STL [R1+0x1818], R21 ;  /* 0x0018181501007387 */ /* 0x000fe80000100800 */
[----:B------:R-:W2:Y:S01]  /*4a6c0*/  LDL.LU R0, [R1+0x1978] ;  /* 0x0019780001007983 */ /* 0x000ea20000300800 */
[----:B---3--:R-:W-:Y:S03]  /*4a6d0*/  HMMA.16816.F32.BF16 R12, R24, R14, R16 ;  /* 0x0000000e180c723c */ /* 0x008fe60000041810 */
[----:B------:R-:W3:Y:S04]  /*4a6e0*/  LDL.LU.64 R18, [R1+0x1970] ;  /* 0x0019700001127983 */ /* 0x000ee80000300a00 */
[----:B------:R-:W3:-:S15]  /*4a6f0*/  LDL.LU.64 R16, [R1+0x1968] ;  /* 0x0019680001107983 */ /* 0x000ede0000300a00 */
[----:B------:R-:W-:-:S01]  /*4a700*/  NOP ;  /* 0x0000000000007918 */ /* 0x000fc20000000000 */
[----:B------:R-:W-:Y:S04]  /*4a710*/  STL.64 [R1+0x430], R12 ;  /* 0x0004300c01007387 */ /* 0x000fe80000100a00 */
[----:B------:R0:W-:Y:S04]  /*4a720*/  STL.64 [R1+0x438], R14 ;  /* 0x0004380e01007387 */ /* 0x0001e80000100a00 */
[----:B0-----:R-:W4:Y:S04]  /*4a730*/  LDL.LU.64 R14, [R1+0x1960] ;  /* 0x00196000010e7983 */ /* 0x001f280000300a00 */
[----:B------:R-:W4:Y:S01]  /*4a740*/  LDL.LU.64 R12, [R1+0x1958] ;  /* 0x00195800010c7983 */ /* 0x000f220000300a00 */
[----:B------:R-:W-:-:S07]  /*4a750*/  IMAD.MOV.U32 R23, RZ, RZ, R8 ;  /* 0x000000ffff177224 */ /* 0x000fce00078e0008 */
[----:B----4-:R-:W-:Y:S01]  /*4a760*/  HMMA.16816.F32.BF16 R20, R24, R22, R12 ;  /* 0x000000161814723c */ /* 0x010fe2000004180c */
[----:B------:R-:W4:-:S15]  /*4a770*/  LDL.LU.64 R14, [R1+0x1950] ;  /* 0x00195000010e7983 */ /* 0x000f1e0000300a00 */
[----:B------:R-:W-:-:S07]  /*4a780*/  NOP ;  /* 0x0000000000007918 */ /* 0x000fce0000000000 */
[----:B------:R-:W-:Y:S04]  /*4a790*/  STL.64 [R1+0x440], R20 ;  /* 0x0004401401007387 */ /* 0x000fe80000100a00 */
[----:B------:R0:W-:Y:S02]  /*4a7a0*/  STL.64 [R1+0x448], R22 ;  /* 0x0004481601007387 */ /* 0x0001e40000100a00 */
[----:B0-----:R-:W-:-:S05]  /*4a7b0*/  IMAD.MOV.U32 R22, RZ, RZ, R20 ;  /* 0x000000ffff167224 */ /* 0x001fca00078e0014 */
[----:B------:R0:W-:Y:S04]  /*4a7c0*/  STL [R1+0x1820], R22 ;  /* 0x0018201601007387 */ /* 0x0001e80000100800 */
[----:B------:R-:W4:Y:S01]  /*4a7d0*/  LDL.LU R20, [R1+0x80] ;  /* 0x0000800001147983 */ /* 0x000f220000300800 */
[----:B--2---:R-:W-:-:S03]  /*4a7e0*/  IMAD.MOV.U32 R21, RZ, RZ, R0 ;  /* 0x000000ffff157224 */ /* 0x004fc600078e0000 */
[----:B------:R-:W2:Y:S01]  /*4a7f0*/  LDL.LU R0, [R1+0x1948] ;  /* 0x0019480001007983 */ /* 0x000ea20000300800 */
[----:B------:R-:W-:Y:S02]  /*4a800*/  IMAD.MOV.U32 R23, RZ, RZ, R2 ;  /* 0x000000ffff177224 */ /* 0x000fe400078e0002 */
[----:B------:R-:W1:Y:S01]  /*4a810*/  LDC R2, c[0x0][0x238] ;  /* 0x00008e00ff027b82 */ /* 0x000e620000000800 */
[----:B0-----:R-:W-:Y:S02]  /*4a820*/  IMAD.MOV.U32 R22, RZ, RZ, R3 ;  /* 0x000000ffff167224 */ /* 0x001fe400078e0003 */
[----:B------:R-:W-:Y:S02]  /*4a830*/  VIADD R9, R9, 0x1 ;  /* 0x0000000109097836 */ /* 0x000fe40000000000 */
[----:B-1----:R-:W-:-:S04]  /*4a840*/  IMAD.SHL.U32 R2, R2, 0x80, RZ ;  /* 0x0000008002027824 */ /* 0x002fc800078e00ff */
[----:B------:R-:W-:-:S05]  /*4a850*/  IMAD.SHL.U32 R2, R2, 0x2, RZ ;  /* 0x0000000202027824 */ /* 0x000fca00078e00ff */
[----:B---3--:R-:W-:Y:S01]  /*4a860*/  IADD3 R3, P0, R16, R2, RZ ;  /* 0x0000000210037210 */ /* 0x008fe20007f1e0ff */
[----:B----4-:R-:W-:-:S15]  /*4a870*/  HMMA.16816.F32.BF16 R4, R24, R14, R4 ;  /* 0x0000000e1804723c */ /* 0x010fde0000041804 */
[----:B------:R-:W-:-:S09]  /*4a880*/  NOP ;  /* 0x0000000000007918 */ /* 0x000fd20000000000 */
[----:B------:R-:W-:Y:S01]  /*4a890*/  IMAD.MOV.U32 R12, RZ, RZ, R7 ;  /* 0x000000ffff0c7224 */ /* 0x000fe200078e0007 */
[----:B------:R-:W-:Y:S04]  /*4a8a0*/  STL.64 [R1+0x460], R4 ;  /* 0x0004600401007387 */ /* 0x000fe80000100a00 */
[----:B------:R-:W-:Y:S04]  /*4a8b0*/  STL.64 [R1+0x468], R6 ;  /* 0x0004680601007387 */ /* 0x000fe80000100a00 */
[----:B------:R0:W-:Y:S02]  /*4a8c0*/  STL [R1+0x1824], R12 ;  /* 0x0018240c01007387 */ /* 0x0001e40000100800 */
[----:B0-----:R-:W-:Y:S01]  /*4a8d0*/  HMMA.16816.F32.BF16 R12, R24, R18, R20 ;  /* 0x00000012180c723c */ /* 0x001fe20000041814 */
[----:B------:R-:W-:Y:S01]  /*4a8e0*/  IADD3 R4, P1, R28, R2, RZ ;  /* 0x000000021c047210 */ /* 0x000fe20007f3e0ff */
[--C-:B--2---:R-:W-:Y:S01]  /*4a8f0*/  IMAD.X R5, R17, 0x1, R0.reuse, P0 ;  /* 0x0000000111057824 */ /* 0x104fe200000e0600 */
[----:B------:R-:W-:Y:S01]  /*4a900*/  STL [R1+0x1828], R3 ;  /* 0x0018280301007387 */ /* 0x000fe20000100800 */
[----:B------:R-:W0:Y:S02]  /*4a910*/  LDC R18, c[0x0][0x230] ;  /* 0x00008c00ff127b82 */ /* 0x000e240000000800 */
[----:B------:R-:W-:Y:S01]  /*4a920*/  IMAD.X R6, R29, 0x1, R0, P1 ;  /* 0x000000011d067824 */ /* 0x000fe200008e0600 */
[----:B------:R-:W-:Y:S04]  /*4a930*/  STL [R1+0x182c], R4 ;  /* 0x00182c0401007387 */ /* 0x000fe80000100800 */
[----:B------:R-:W-:Y:S04]  /*4a940*/  STL [R1+0x1830], R5 ;  /* 0x0018300501007387 */ /* 0x000fe80000100800 */
[----:B------:R-:W-:Y:S04]  /*4a950*/  STL [R1+0x7d0], R9 ;  /* 0x0007d00901007387 */ /* 0x000fe80000100800 */
[----:B------:R1:W-:Y:S01]  /*4a960*/  STL [R1+0x1834], R6 ;  /* 0x0018340601007387 */ /* 0x0003e20000100800 */
[----:B------:R-:W2:Y:S03]  /*4a970*/  LDC R27, c[0x0][0x238] ;  /* 0x00008e00ff1b7b82 */ /* 0x000ea60000000800 */
[----:B------:R3:W-:Y:S04]  /*4a980*/  STL.64 [R1+0x450], R12 ;  /* 0x0004500c01007387 */ /* 0x0007e80000100a00 */
[----:B------:R-:W-:Y:S04]  /*4a990*/  STL.64 [R1+0x458], R14 ;  /* 0x0004580e01007387 */ /* 0x000fe80000100a00 */
[----:B------:R-:W4:Y:S04]  /*4a9a0*/  LDL.LU R2, [R1+0x15c4] ;  /* 0x0015c40001027983 */ /* 0x000f280000300800 */
[----:B------:R-:W4:Y:S04]  /*4a9b0*/  LDL.LU R24, [R1+0x15b4] ;  /* 0x0015b40001187983 */ /* 0x000f280000300800 */
[----:B------:R-:W4:Y:S04]  /*4a9c0*/  LDL.LU R8, [R1+0x15ac] ;  /* 0x0015ac0001087983 */ /* 0x000f280000300800 */
[----:B------:R-:W4:Y:S04]  /*4a9d0*/  LDL.LU R25, [R1+0x15a4] ;  /* 0x0015a40001197983 */ /* 0x000f280000300800 */
[----:B------:R-:W4:Y:S04]  /*4a9e0*/  LDL.LU R26, [R1+0x159c] ;  /* 0x00159c00011a7983 */ /* 0x000f280000300800 */
[----:B-1----:R-:W4:Y:S04]  /*4a9f0*/  LDL.LU R6, [R1+0x15c0] ;  /* 0x0015c00001067983 */ /* 0x002f280000300800 */
[----:B------:R-:W4:Y:S04]  /*4aa00*/  LDL.LU R5, [R1+0x1594] ;  /* 0x0015940001057983 */ /* 0x000f280000300800 */
[----:B------:R-:W4:Y:S04]  /*4aa10*/  LDL.LU R4, [R1+0x15b8] ;  /* 0x0015b80001047983 */ /* 0x000f280000300800 */
[----:B------:R-:W4:Y:S04]  /*4aa20*/  LDL.LU R3, [R1+0x158c] ;  /* 0x00158c0001037983 */ /* 0x000f280000300800 */
[----:B------:R-:W4:Y:S01]  /*4aa30*/  LDL.LU R29, [R1+0x15b0] ;  /* 0x0015b000011d7983 */ /* 0x000f220000300800 */
[----:B---3--:R-:W-:-:S03]  /*4aa40*/  IMAD.MOV.U32 R13, RZ, RZ, R15 ;  /* 0x000000ffff0d7224 */ /* 0x008fc600078e000f */
[----:B------:R-:W3:Y:S04]  /*4aa50*/  LDL.LU R12, [R1+0x1584] ;  /* 0x00158400010c7983 */ /* 0x000ee80000300800 */
[----:B------:R-:W3:Y:S04]  /*4aa60*/  LDL.LU R22, [R1+0x15a8] ;  /* 0x0015a80001167983 */ /* 0x000ee80000300800 */
[----:B------:R-:W3:Y:S04]  /*4aa70*/  LDL.LU R21, [R1+0x157c] ;  /* 0x00157c0001157983 */ /* 0x000ee80000300800 */
[----:B------:R-:W3:Y:S01]  /*4aa80*/  LDL.LU R20, [R1+0x15a0] ;  /* 0x0015a00001147983 */ /* 0x000ee20000300800 */
[----:B0-----:R-:W-:-:S03]  /*4aa90*/  VIADD R18, R18, 0x7f ;  /* 0x0000007f12127836 */ /* 0x001fc60000000000 */
[----:B------:R-:W3:Y:S04]  /*4aaa0*/  LDL.LU R28, [R1+0x1574] ;  /* 0x00157400011c7983 */ /* 0x000ee80000300800 */
[----:B------:R0:W-:Y:S01]  /*4aab0*/  STL [R1+0x1838], R13 ;  /* 0x0018380d01007387 */ /* 0x0001e20000100800 */
[----:B------:R-:W-:-:S03]  /*4aac0*/  SHF.R.S32.HI R19, RZ, 0x1f, R18 ;  /* 0x0000001fff137819 */ /* 0x000fc60000011412 */
[----:B0-----:R-:W3:Y:S01]  /*4aad0*/  LDL.LU R13, [R1+0x15bc] ;  /* 0x0015bc00010d7983 */ /* 0x001ee20000300800 */
[----:B------:R-:W-:-:S04]  /*4aae0*/  LEA.HI R7, R19, R18, RZ, 0x7 ;  /* 0x0000001213077211 */ /* 0x000fc800078f38ff */
[----:B------:R-:W-:Y:S02]  /*4aaf0*/  SHF.R.S32.HI R7, RZ, 0x7, R7 ;  /* 0x00000007ff077819 */ /* 0x000fe40000011407 */
[----:B--2---:R-:W-:Y:S02]  /*4ab00*/  SHF.L.U32 R27, R27, 0x7, RZ ;  /* 0x000000071b1b7819 */ /* 0x004fe400000006ff */
[----:B------:R-:W-:Y:S02]  /*4ab10*/  ISETP.NE.U32.AND P0, PT, R9, R7, PT ;  /* 0x000000070900720c */ /* 0x000fe40003f05070 */
[----:B------:R-:W2:Y:S04]  /*4ab20*/  LDL.LU R7, [R1+0x1598] ;  /* 0x0015980001077983 */ /* 0x000ea80000300800 */
[----:B------:R-:W2:Y:S04]  /*4ab30*/  LDL.LU R11, [R1+0x156c] ;  /* 0x00156c00010b7983 */ /* 0x000ea80000300800 */
[----:B------:R-:W2:Y:S04]  /*4ab40*/  LDL.LU R10, [R1+0x1590] ;  /* 0x00159000010a7983 */ /* 0x000ea80000300800 */
[----:B------:R-:W2:Y:S04]  /*4ab50*/  LDL.LU R23, [R1+0x1564] ;  /* 0x0015640001177983 */ /* 0x000ea80000300800 */
[----:B------:R-:W2:Y:S01]  /*4ab60*/  LDL.LU R15, [R1+0x1588] ;  /* 0x00158800010f7983 */ /* 0x000ea20000300800 */
[----:B------:R-:W-:-:S03]  /*4ab70*/  IMAD.SHL.U32 R27, R27, 0x2, RZ ;  /* 0x000000021b1b7824 */ /* 0x000fc600078e00ff */
[----:B------:R-:W2:Y:S04]  /*4ab80*/  LDL.LU R14, [R1+0x155c] ;  /* 0x00155c00010e7983 */ /* 0x000ea80000300800 */
[----:B------:R-:W2:Y:S04]  /*4ab90*/  LDL.LU R16, [R1+0x1580] ;  /* 0x0015800001107983 */ /* 0x000ea80000300800 */
[----:B------:R-:W2:Y:S04]  /*4aba0*/  LDL.LU R17, [R1+0x1554] ;  /* 0x0015540001117983 */ /* 0x000ea80000300800 */
[----:B------:R-:W2:Y:S04]  /*4abb0*/  LDL.LU R18, [R1+0x1578] ;  /* 0x0015780001127983 */ /* 0x000ea80000300800 */
[----:B------:R-:W2:Y:S04]  /*4abc0*/  LDL.LU R19, [R1+0x154c] ;  /* 0x00154c0001137983 */ /* 0x000ea80000300800 */
[----:B------:R-:W2:Y:S01]  /*4abd0*/  LDL.LU R9, [R1+0x1570] ;  /* 0x0015700001097983 */ /* 0x000ea20000300800 */
[----:B----4-:R-:W-:-:S05]  /*4abe0*/  IADD3 R2, P1, R2, R27, RZ ;  /* 0x0000001b02027210 */ /* 0x010fca0007f3e0ff */
[----:B------:R0:W-:Y:S04]  /*4abf0*/  STL [R1+0x15c4], R2 ;  /* 0x0015c40201007387 */ /* 0x0001e80000100800 */
[----:B0-----:R-:W4:Y:S01]  /*4ac00*/  LDL.LU R2, [R1+0x1544] ;  /* 0x0015440001027983 */ /* 0x001f220000300800 */
[-C--:B------:R-:W-:Y:S02]  /*4ac10*/  IADD3 R8, P4, R8, R27.reuse, RZ ;  /* 0x0000001b08087210 */ /* 0x080fe40007f9e0ff */
[-C--:B------:R-:W-:Y:S02]  /*4ac20*/  IADD3 R24, P3, R24, R27.reuse, RZ ;  /* 0x0000001b18187210 */ /* 0x080fe40007f7e0ff */
[-C--:B------:R-:W-:Y:S02]  /*4ac30*/  IADD3 R25, P5, R25, R27.reuse, RZ ;  /* 0x0000001b19197210 */ /* 0x080fe40007fbe0ff */
[-C--:B------:R-:W-:Y:S01]  /*4ac40*/  IADD3 R26, P6, R26, R27.reuse, RZ ;  /* 0x0000001b1a1a7210 */ /* 0x080fe20007fde0ff */
[----:B------:R-:W-:Y:S01]  /*4ac50*/  IMAD.X R6, R6, 0x1, R0, P1 ;  /* 0x0000000106067824 */ /* 0x000fe200008e0600 */
[----:B------:R0:W-:Y:S01]  /*4ac60*/  STL [R1+0x15ac], R8 ;  /* 0x0015ac0801007387 */ /* 0x0001e20000100800 */
[----:B---3--:R-:W-:-:S02]  /*4ac70*/  IADD3 R13, P2, R13, R27, RZ ;  /* 0x0000001b0d0d7210 */ /* 0x008fc40007f5e0ff */
[----:B------:R-:W-:Y:S01]  /*4ac80*/  IADD3 R5, P1, R5, R27, RZ ;  /* 0x0000001b05057210 */ /* 0x000fe20007f3e0ff */
[--C-:B------:R-:W-:Y:S02]  /*4ac90*/  IMAD.X R29, R29, 0x1, R0.reuse, P3 ;  /* 0x000000011d1d7824 */ /* 0x100fe400018e0600 */
[----:B------:R-:W-:Y:S04]  /*4aca0*/  STL [R1+0x15bc], R13 ;  /* 0x0015bc0d01007387 */ /* 0x000fe80000100800 */
[----:B0-----:R-:W3:Y:S04]  /*4acb0*/  LDL.LU R8, [R1+0x1568] ;  /* 0x0015680001087983 */ /* 0x001ee80000300800 */
[----:B------:R-:W-:Y:S04]  /*4acc0*/  STL [R1+0x15b4], R24 ;  /* 0x0015b41801007387 */ /* 0x000fe80000100800 */
[----:B------:R-:W-:Y:S01]  /*4acd0*/  STL [R1+0x15a4], R25 ;  /* 0x0015a41901007387 */ /* 0x000fe20000100800 */
[----:B------:R-:W-:-:S03]  /*4ace0*/  IMAD.X R4, R4, 0x1, R0, P2 ;  /* 0x0000000104047824 */ /* 0x000fc600010e0600 */
[----:B------:R-:W-:Y:S04]  /*4acf0*/  STL [R1+0x159c], R26 ;  /* 0x00159c1a01007387 */ /* 0x000fe80000100800 */
[----:B------:R-:W-:Y:S01]  /*4ad00*/  STL [R1+0x15c0], R6 ;  /* 0x0015c00601007387 */ /* 0x000fe20000100800 */
[----:B------:R-:W-:-:S03]  /*4ad10*/  IADD3 R3, P2, R3, R27, RZ ;  /* 0x0000001b03037210 */ /* 0x000fc60007f5e0ff */
[----:B------:R-:W-:Y:S04]  /*4ad20*/  STL [R1+0x1594], R5 ;  /* 0x0015940501007387 */ /* 0x000fe80000100800 */
[----:B------:R0:W-:Y:S01]  /*4ad30*/  STL [R1+0x15b0], R29 ;  /* 0x0015b01d01007387 */ /* 0x0001e20000100800 */
[----:B------:R-:W-:-:S03]  /*4ad40*/  IADD3 R12, P3, R12, R27, RZ ;  /* 0x0000001b0c0c7210 */ /* 0x000fc60007f7e0ff */
[----:B------:R-:W-:Y:S01]  /*4ad50*/  STL [R1+0x15b8], R4 ;  /* 0x0015b80401007387 */ /* 0x000fe20000100800 */
[--C-:B------:R-:W-:Y:S02]  /*4ad60*/  IMAD.X R22, R22, 0x1, R0.reuse, P4 ;  /* 0x0000000116167824 */ /* 0x100fe400020e0600 */
[--C-:B------:R-:W-:Y:S01]  /*4ad70*/  IMAD.X R20, R20, 0x1, R0.reuse, P5 ;  /* 0x0000000114147824 */ /* 0x100fe200028e0600 */
[-C--:B------:R-:W-:Y:S02]  /*4ad80*/  IADD3 R28, P5, R28, R27.reuse, RZ ;  /* 0x0000001b1c1c7210 */ /* 0x080fe40007fbe0ff */
[----:B------:R-:W-:Y:S01]  /*4ad90*/  IADD3 R21, P4, R21, R27, RZ ;  /* 0x0000001b15157210 */ /* 0x000fe20007f9e0ff */
[----:B0-----:R-:W3:Y:S04]  /*4ada0*/  LDL.LU R29, [R1+0x153c] ;  /* 0x00153c00011d7983 */ /* 0x001ee80000300800 */
[----:B------:R-:W-:Y:S04]  /*4adb0*/  STL [R1+0x158c], R3 ;  /* 0x00158c0301007387 */ /* 0x000fe80000100800 */
[----:B------:R-:W-:Y:S04]  /*4adc0*/  STL [R1+0x1584], R12 ;  /* 0x0015840c01007387 */ /* 0x000fe80000100800 */
[----:B------:R-:W-:Y:S04]  /*4add0*/  STL [R1+0x15a8], R22 ;  /* 0x0015a81601007387 */ /* 0x000fe80000100800 */
[----:B------:R0:W-:Y:S01]  /*4ade0*/  STL [R1+0x1574], R28 ;  /* 0x0015741c01007387 */ /* 0x0001e20000100800 */
[----:B--2---:R-:W-:-:S03]  /*4adf0*/  IMAD.X R7, R7, 0x1, R0, P6 ;  /* 0x0000000107077824 */ /* 0x004fc600030e0600 */
[----:B------:R-:W-:Y:S01]  /*4ae00*/  STL [R1+0x157c], R21 ;  /* 0x00157c1501007387 */ /* 0x000fe20000100800 */
[-C--:B------:R-:W-:Y:S01]  /*4ae10*/  IADD3 R11, P6, R11, R27.reuse, RZ ;  /* 0x0000001b0b0b7210 */ /* 0x080fe20007fde0ff */
[--C-:B------:R-:W-:Y:S01]  /*4ae20*/  IMAD.X R10, R10, 0x1, R0.reuse, P1 ;  /* 0x000000010a0a7824 */ /* 0x100fe200008e0600 */
[-C--:B------:R-:W-:Y:S01]  /*4ae30*/  IADD3 R23, P1, R23, R27.reuse, RZ ;  /* 0x0000001b17177210 */ /* 0x080fe20007f3e0ff */
[--C-:B------:R-:W-:Y:S01]  /*4ae40*/  IMAD.X R15, R15, 0x1, R0.reuse, P2 ;  /* 0x000000010f0f7824 */ /* 0x100fe200010e0600 */
[----:B------:R-:W-:Y:S01]  /*4ae50*/  IADD3 R14, P2, R14, R27, RZ ;  /* 0x0000001b0e0e7210 */ /* 0x000fe20007f5e0ff */
[----:B0-----:R-:W2:Y:S04]  /*4ae60*/  LDL.LU R28, [R1+0x1560] ;  /* 0x00156000011c7983 */ /* 0x001ea80000300800 */
[----:B------:R-:W-:Y:S04]  /*4ae70*/  STL [R1+0x15a0], R20 ;  /* 0x0015a01401007387 */ /* 0x000fe80000100800 */
[----:B------:R-:W-:Y:S04]  /*4ae80*/  STL [R1+0x1598], R7 ;  /* 0x0015980701007387 */ /* 0x000fe80000100800 */
[----:B------:R-:W-:Y:S01]  /*4ae90*/  STL [R1+0x156c], R11 ;  /* 0x00156c0b01007387 */ /* 0x000fe20000100800 */
[----:B------:R-:W-:-:S03]  /*4aea0*/  IMAD.X R16, R16, 0x1, R0, P3 ;  /* 0x0000000110107824 */ /* 0x000fc600018e0600 */
[----:B------:R-:W-:Y:S01]  /*4aeb0*/  STL [R1+0x1590], R10 ;  /* 0x0015900a01007387 */ /* 0x000fe20000100800 */
[----:B------:R-:W-:-:S03]  /*4aec0*/  IADD3 R17, P3, R17, R27, RZ ;  /* 0x0000001b11117210 */ /* 0x000fc60007f7e0ff */
[----:B------:R-:W-:Y:S01]  /*4aed0*/  STL [R1+0x1564], R23 ;  /* 0x0015641701007387 */ /* 0x000fe20000100800 */
[----:B------:R-:W-:-:S03]  /*4aee0*/  IMAD.X R9, R9, 0x1, R0, P5 ;  /* 0x0000000109097824 */ /* 0x000fc600028e0600 */
[----:B------:R-:W-:Y:S01]  /*4aef0*/  STL [R1+0x1588], R15 ;  /* 0x0015880f01007387 */ /* 0x000fe20000100800 */
[----:B------:R-:W-:-:S03]  /*4af00*/  IMAD.X R18, R18, 0x1, R0, P4 ;  /* 0x0000000112127824 */ /* 0x000fc600020e0600 */
[----:B------:R-:W-:Y:S01]  /*4af10*/  STL [R1+0x155c], R14 ;  /* 0x00155c0e01007387 */ /* 0x000fe20000100800 */
[----:B------:R-:W-:-:S03]  /*4af20*/  IADD3 R19, P4, R19, R27, RZ ;  /* 0x0000001b13137210 */ /* 0x000fc60007f9e0ff */
[----:B------:R-:W-:Y:S04]  /*4af30*/  STL [R1+0x1580], R16 ;  /* 0x0015801001007387 */ /* 0x000fe80000100800 */
[----:B------:R-:W-:Y:S04]  /*4af40*/  STL [R1+0x1554], R17 ;  /* 0x0015541101007387 */ /* 0x000fe80000100800 */
[----:B------:R0:W-:Y:S04]  /*4af50*/  STL [R1+0x1570], R9 ;  /* 0x0015700901007387 */ /* 0x0001e80000100800 */
[----:B------:R-:W-:Y:S04]  /*4af60*/  STL [R1+0x1578], R18 ;  /* 0x0015781201007387 */ /* 0x000fe80000100800 */
[----:B0-----:R-:W2:Y:S04]  /*4af70*/  LDL.LU R9, [R1+0x1534] ;  /* 0x0015340001097983 */ /* 0x001ea80000300800 */
[----:B------:R-:W-:Y:S04]  /*4af80*/  STL [R1+0x154c], R19 ;  /* 0x00154c1301007387 */ /* 0x000fe80000100800 */
[----:B------:R-:W2:Y:S04]  /*4af90*/  LDL.LU R13, [R1+0x1558] ;  /* 0x00155800010d7983 */ /* 0x000ea80000300800 */
[----:B------:R-:W2:Y:S01]  /*4afa0*/  LDL.LU R24, [R1+0x152c] ;  /* 0x00152c0001187983 */ /* 0x000ea20000300800 */
[----:B----4-:R-:W-:-:S05]  /*4afb0*/  IADD3 R2, P5, R2, R27, RZ ;  /* 0x0000001b02027210 */ /* 0x010fca0007fbe0ff */
[----:B------:R0:W-:Y:S04]  /*4afc0*/  STL [R1+0x1544], R2 ;  /* 0x0015440201007387 */ /* 0x0001e80000100800 */
[----:B0-----:R-:W4:Y:S04]  /*4afd0*/  LDL.LU R2, [R1+0x1550] ;  /* 0x0015500001027983 */ /* 0x001f280000300800 */
[----:B------:R-:W4:Y:S01]  /*4afe0*/  LDL.LU R25, [R1+0x1524] ;  /* 0x0015240001197983 */ /* 0x000f220000300800 */
[----:B---3--:R-:W-:-:S03]  /*4aff0*/  IMAD.X R8, R8, 0x1, R0, P6 ;  /* 0x0000000108087824 */ /* 0x008fc600030e0600 */
[----:B------:R-:W3:Y:S04]  /*4b000*/  LDL.LU R26, [R1+0x1548] ;  /* 0x00154800011a7983 */ /* 0x000ee80000300800 */
[----:B------:R-:W3:Y:S04]  /*4b010*/  LDL.LU R6, [R1+0x151c] ;  /* 0x00151c0001067983 */ /* 0x000ee80000300800 */
[----:B------:R0:W-:Y:S04]  /*4b020*/  STL [R1+0x1568], R8 ;  /* 0x0015680801007387 */ /* 0x0001e80000100800 */
[----:B------:R-:W3:Y:S04]  /*4b030*/  LDL.LU R5, [R1+0x1540] ;  /* 0x0015400001057983 */ /* 0x000ee80000300800 */
[----:B------:R-:W3:Y:S04]  /*4b040*/  LDL.LU R4, [R1+0x1514] ;  /* 0x0015140001047983 */ /* 0x000ee80000300800 */
[----:B------:R-:W3:Y:S04]  /*4b050*/  LDL.LU R3, [R1+0x1538] ;  /* 0x0015380001037983 */ /* 0x000ee80000300800 */
[----:B0-----:R-:W3:Y:S04]  /*4b060*/  LDL.LU R8, [R1+0x150c] ;  /* 0x00150c0001087983 */ /* 0x001ee80000300800 */
[----:B------:R-:W3:Y:S04]  /*4b070*/  LDL.LU R12, [R1+0x1530] ;  /* 0x00153000010c7983 */ /* 0x000ee80000300800 */
[----:B------:R-:W3:Y:S04]  /*4b080*/  LDL.LU R22, [R1+0x1504] ;  /* 0x0015040001167983 */ /* 0x000ee80000300800 */
[----:B------:R-:W3:Y:S01]  /*4b090*/  LDL.LU R21, [R1+0x1528] ;  /* 0x0015280001157983 */ /* 0x000ee20000300800 */
[----:B------:R-:W-:-:S05]  /*4b0a0*/  IADD3 R29, P6, R29, R27, RZ ;  /* 0x0000001b1d1d7210 */ /* 0x000fca0007fde0ff */
[----:B------:R0:W-:Y:S04]  /*4b0b0*/  STL [R1+0x153c], R29 ;  /* 0x00153c1d01007387 */ /* 0x0001e80000100800 */
[----:B------:R-:W3:Y:S01]  /*4b0c0*/  LDL.LU R20, [R1+0x14fc] ;  /* 0x0014fc0001147983 */ /* 0x000ee20000300800 */
[----:B--2---:R-:W-:-:S03]  /*4b0d0*/  IMAD.X R28, R28, 0x1, R0, P1 ;  /* 0x000000011c1c7824 */ /* 0x004fc600008e0600 */
[----:B0-----:R-:W2:Y:S04]  /*4b0e0*/  LDL.LU R29, [R1+0x1520] ;  /* 0x00152000011d7983 */ /* 0x001ea80000300800 */
[----:B------:R-:W2:Y:S04]  /*4b0f0*/  LDL.LU R7, [R1+0x14f4] ;  /* 0x0014f40001077983 */ /* 0x000ea80000300800 */
[----:B------:R-:W2:Y:S04]  /*4b100*/  LDL.LU R11, [R1+0x1518] ;  /* 0x00151800010b7983 */ /* 0x000ea80000300800 */
[----:B------:R-:W2:Y:S04]  /*4b110*/  LDL.LU R10, [R1+0x14ec] ;  /* 0x0014ec00010a7983 */ /* 0x000ea80000300800 */
[----:B------:R0:W-:Y:S04]  /*4b120*/  STL [R1+0x1560], R28 ;  /* 0x0015601c01007387 */ /* 0x0001e80000100800 */
[----:B------:R-:W2:Y:S04]  /*4b130*/  LDL.LU R23, [R1+0x1510] ;  /* 0x0015100001177983 */ /* 0x000ea80000300800 */
[----:B------:R-:W2:Y:S04]  /*4b140*/  LDL.LU R15, [R1+0x14e4] ;  /* 0x0014e400010f7983 */ /* 0x000ea80000300800 */
[----:B------:R-:W2:Y:S04]  /*4b150*/  LDL.LU R14, [R1+0x1508] ;  /* 0x00150800010e7983 */ /* 0x000ea80000300800 */
[----:B------:R-:W2:Y:S04]  /*4b160*/  LDL.LU R16, [R1+0x14dc] ;  /* 0x0014dc0001107983 */ /* 0x000ea80000300800 */
[----:B------:R-:W2:Y:S04]  /*4b170*/  LDL.LU R17, [R1+0x1500] ;  /* 0x0015000001117983 */ /* 0x000ea80000300800 */
[----:B------:R-:W2:Y:S04]  /*4b180*/  LDL.LU R18, [R1+0x14d4] ;  /* 0x0014d40001127983 */ /* 0x000ea80000300800 */
[----:B------:R-:W2:Y:S04]  /*4b190*/  LDL.LU R19, [R1+0x14f8] ;  /* 0x0014f80001137983 */ /* 0x000ea80000300800 */
[----:B0-----:R-:W2:Y:S01]  /*4b1a0*/  LDL.LU R28, [R1+0x14cc] ;  /* 0x0014cc00011c7983 */ /* 0x001ea20000300800 */
[----:B------:R-:W-:Y:S01]  /*4b1b0*/  IADD3 R9, P1, R9, R27, RZ ;  /* 0x0000001b09097210 */ /* 0x000fe20007f3e0ff */
[----:B------:R-:W-:-:S04]  /*4b1c0*/  IMAD.X R13, R13, 0x1, R0, P2 ;  /* 0x000000010d0d7824 */ /* 0x000fc800010e0600 */
[----:B------:R0:W-:Y:S04]  /*4b1d0*/  STL [R1+0x1534], R9 ;  /* 0x0015340901007387 */ /* 0x0001e80000100800 */
[----:B0-----:R-:W2:Y:S01]  /*4b1e0*/  LDL.LU R9, [R1+0x14f0] ;  /* 0x0014f00001097983 */ /* 0x001ea20000300800 */
[----:B----4-:R-:W-:-:S05]  /*4b1f0*/  IMAD.X R2, R2, 0x1, R0, P3 ;  /* 0x0000000102027824 */ /* 0x010fca00018e0600 */
[----:B------:R0:W-:Y:S04]  /*4b200*/  STL [R1+0x1550], R2 ;  /* 0x0015500201007387 */ /* 0x0001e80000100800 */
[----:B------:R-:W-:Y:S04]  /*4b210*/  STL [R1+0x1558], R13 ;  /* 0x0015580d01007387 */ /* 0x000fe80000100800 */
[----:B0-----:R-:W4:Y:S01]  /*4b220*/  LDL.LU R2, [R1+0x14c4] ;  /* 0x0014c40001027983 */ /* 0x001f220000300800 */
[-C--:B------:R-:W-:Y:S02]  /*4b230*/  IADD3 R24, P2, R24, R27.reuse, RZ ;  /* 0x0000001b18187210 */ /* 0x080fe40007f5e0ff */
[-C--:B------:R-:W-:Y:S01]  /*4b240*/  IADD3 R25, P3, R25, R27.reuse, RZ ;  /* 0x0000001b19197210 */ /* 0x080fe20007f7e0ff */
[----:B---3--:R-:W-:Y:S01]  /*4b250*/  IMAD.X R26, R26, 0x1, R0, P4 ;  /* 0x000000011a1a7824 */ /* 0x008fe200020e0600 */
[----:B------:R-:W-:-:S02]  /*4b260*/  IADD3 R6, P4, R6, R27, RZ ;  /* 0x0000001b06067210 */ /* 0x000fc40007f9e0ff */
[----:B------:R-:W-:Y:S01]  /*4b270*/  IADD3.X R5, R5, R0, RZ, P5, !PT ;  /* 0x0000000005057210 */ /* 0x000fe20002ffe4ff */
[----:B------:R-:W-:Y:S01]  /*4b280*/  IMAD.X R3, R3, 0x1, R0, P6 ;  /* 0x0000000103037824 */ /* 0x000fe200030e0600 */
[----:B------:R-:W-:Y:S01]  /*4b290*/  STL [R1+0x152c], R24 ;  /* 0x00152c1801007387 */ /* 0x000fe20000100800 */
[----:B------:R-:W-:-:S03]  /*4b2a0*/  IADD3 R8, P6, R8, R27, RZ ;  /* 0x0000001b08087210 */ /* 0x000fc60007fde0ff */
[----:B------:R-:W-:Y:S01]  /*4b2b0*/  STL [R1+0x1524], R25 ;  /* 0x0015241901007387 */ /* 0x000fe20000100800 */
[----:B------:R-:W-:-:S03]  /*4b2c0*/  IADD3 R4, P5, R4, R27, RZ ;  /* 0x0000001b04047210 */ /* 0x000fc60007fbe0ff */
[----:B------:R-:W-:Y:S04]  /*4b2d0*/  STL [R1+0x1548], R26 ;  /* 0x0015481a01007387 */ /* 0x000fe80000100800 */
[----:B------:R-:W-:Y:S04]  /*4b2e0*/  STL [R1+0x151c], R6 ;  /* 0x00151c0601007387 */ /* 0x000fe80000100800 */
[----:B------:R-:W-:Y:S01]  /*4b2f0*/  STL [R1+0x1540], R5 ;  /* 0x0015400501007387 */ /* 0x000fe20000100800 */
[----:B------:R-:W-:-:S03]  /*4b300*/  IMAD.X R12, R12, 0x1, R0, P1 ;  /* 0x000000010c0c7824 */ /* 0x000fc600008e0600 */
[----:B------:R0:W-:Y:S01]  /*4b310*/  STL [R1+0x150c], R8 ;  /* 0x00150c0801007387 */ /* 0x0001e20000100800 */
[----:B------:R-:W-:-:S03]  /*4b320*/  IADD3 R22, P1, R22, R27, RZ ;  /* 0x0000001b16167210 */ /* 0x000fc60007f3e0ff */
[----:B------:R-:W-:Y:S01]  /*4b330*/  STL [R1+0x1514], R4 ;  /* 0x0015140401007387 */ /* 0x000fe20000100800 */
[--C-:B------:R-:W-:Y:S02]  /*4b340*/  IMAD.X R21, R21, 0x1, R0.reuse, P2 ;  /* 0x0000000115157824 */ /* 0x100fe400010e0600 */
[----:B--2---:R-:W-:Y:S01]  /*4b350*/  IMAD.X R29, R29, 0x1, R0, P3 ;  /* 0x000000011d1d7824 */ /* 0x004fe200018e0600 */
[-C--:B------:R-:W-:Y:S01]  /*4b360*/  IADD3 R20, P2, R20, R27.reuse, RZ ;  /* 0x0000001b14147210 */ /* 0x080fe20007f5e0ff */
[----:B0-----:R-:W2:Y:S04]  /*4b370*/  LDL.LU R8, [R1+0x14e8] ;  /* 0x0014e80001087983 */ /* 0x001ea80000300800 */
[----:B------:R-:W-:Y:S04]  /*4b380*/  STL [R1+0x1538], R3 ;  /* 0x0015380301007387 */ /* 0x000fe80000100800 */
[----:B------:R-:W-:Y:S04]  /*4b390*/  STL [R1+0x1530], R12 ;  /* 0x0015300c01007387 */ /* 0x000fe80000100800 */
[----:B------:R-:W-:Y:S04]  /*4b3a0*/  STL [R1+0x1504], R22 ;  /* 0x0015041601007387 */ /* 0x000fe80000100800 */
[----:B------:R0:W-:Y:S01]  /*4b3b0*/  STL [R1+0x1520], R29 ;  /* 0x0015201d01007387 */ /* 0x0001e20000100800 */
[----:B------:R-:W-:-:S03]  /*4b3c0*/  IADD3 R7, P3, R7, R27, RZ ;  /* 0x0000001b07077210 */ /* 0x000fc60007f7e0ff */
[----:B------:R-:W-:Y:S01]  /*4b3d0*/  STL [R1+0x1528], R21 ;  /* 0x0015281501007387 */ /* 0x000fe20000100800 */
[--C-:B------:R-:W-:Y:S01]  /*4b3e0*/  IMAD.X R11, R11, 0x1, R0.reuse, P4 ;  /* 0x000000010b0b7824 */ /* 0x100fe200020e0600 */
[-C--:B------:R-:W-:Y:S01]  /*4b3f0*/  IADD3 R10, P4, R10, R27.reuse, RZ ;  /* 0x0000001b0a0a7210 */ /* 0x080fe20007f9e0ff */
[--C-:B------:R-:W-:Y:S01]  /*4b400*/  IMAD.X R23, R23, 0x1, R0.reuse, P5 ;  /* 0x0000000117177824 */ /* 0x100fe200028e0600 */
[-C--:B------:R-:W-:Y:S01]  /*4b410*/  IADD3 R15, P5, R15, R27.reuse, RZ ;  /* 0x0000001b0f0f7210 */ /* 0x080fe20007fbe0ff */
[----:B------:R-:W-:Y:S01]  /*4b420*/  IMAD.X R14, R14, 0x1, R0, P6 ;  /* 0x000000010e0e7824 */ /* 0x000fe200030e0600 */
[----:B0-----:R-:W3:Y:S04]  /*4b430*/  LDL.LU R29, [R1+0x14bc] ;  /* 0x0014bc00011d7983 */ /* 0x001ee80000300800 */
[----:B------:R-:W-:Y:S04]  /*4b440*/  STL [R1+0x14fc], R20 ;  /* 0x0014fc1401007387 */ /* 0x000fe80000100800 */
[----:B------:R-:W-:Y:S04]  /*4b450*/  STL [R1+0x14f4], R7 ;  /* 0x0014f40701007387 */ /* 0x000fe80000100800 */
[----:B------:R-:W-:Y:S01]  /*4b460*/  STL [R1+0x1518], R11 ;  /* 0x0015180b01007387 */ /* 0x000fe20000100800 */
[----:B------:R-:W-:-:S03]  /*4b470*/  IADD3 R16, P6, R16, R27, RZ ;  /* 0x0000001b10107210 */ /* 0x000fc60007fde0ff */
[----:B------:R-:W-:Y:S01]  /*4b480*/  STL [R1+0x14ec], R10 ;  /* 0x0014ec0a01007387 */ /* 0x000fe20000100800 */
[--C-:B------:R-:W-:Y:S02]  /*4b490*/  IMAD.X R17, R17, 0x1, R0.reuse, P1 ;  /* 0x0000000111117824 */ /* 0x100fe400008e0600 */
[----:B------:R-:W-:Y:S01]  /*4b4a0*/  IMAD.X R19, R19, 0x1, R0, P2 ;  /* 0x0000000113137824 */ /* 0x000fe200010e0600 */
[----:B------:R-:W-:Y:S01]  /*4b4b0*/  STL [R1+0x1510], R23 ;  /* 0x0015101701007387 */ /* 0x000fe20000100800 */
[----:B------:R-:W-:-:S03]  /*4b4c0*/  IADD3 R28, P2, R28, R27, RZ ;  /* 0x0000001b1c1c7210 */ /* 0x000fc60007f5e0ff */
[----:B------:R-:W-:Y:S01]  /*4b4d0*/  STL [R1+0x14e4], R15 ;  /* 0x0014e40f01007387 */ /* 0x000fe20000100800 */
[----:B------:R-:W-:-:S03]  /*4b4e0*/  IADD3 R18, P1, R18, R27, RZ ;  /* 0x0000001b12127210 */ /* 0x000fc60007f3e0ff */
[----:B------:R-:W-:Y:S04]  /*4b4f0*/  STL [R1+0x1508], R14 ;  /* 0x0015080e01007387 */ /* 0x000fe80000100800 */
[----:B------:R-:W-:Y:S04]  /*4b500*/  STL [R1+0x14dc], R16 ;  /* 0x0014dc1001007387 */ /* 0x000fe80000100800 */
[----:B------:R-:W-:Y:S04]  /*4b510*/  STL [R1+0x1500], R17 ;  /* 0x0015001101007387 */ /* 0x000fe80000100800 */
[----:B------:R0:W-:Y:S04]  /*4b520*/  STL [R1+0x14cc], R28 ;  /* 0x0014cc1c01007387 */ /* 0x0001e80000100800 */
[----:B------:R-:W-:Y:S01]  /*4b530*/  STL [R1+0x14d4], R18 ;  /* 0x0014d41201007387 */ /* 0x000fe20000100800 */
[----:B------:R-:W-:-:S03]  /*4b540*/  IMAD.X R9, R9, 0x1, R0, P3 ;  /* 0x0000000109097824 */ /* 0x000fc600018e0600 */
[----:B0-----:R-:W3:Y:S04]  /*4b550*/  LDL.LU R28, [R1+0x14e0] ;  /* 0x0014e000011c7983 */ /* 0x001ee80000300800 */
[----:B------:R-:W-:Y:S04]  /*4b560*/  STL [R1+0x14f8], R19 ;  /* 0x0014f81301007387 */ /* 0x000fe80000100800 */
[----:B------:R-:W3:Y:S04]  /*4b570*/  LDL.LU R13, [R1+0x14b4] ;  /* 0x0014b400010d7983 */ /* 0x000ee80000300800 */
[----:B------:R-:W3:Y:S04]  /*4b580*/  LDL.LU R24, [R1+0x14d8] ;  /* 0x0014d80001187983 */ /* 0x000ee80000300800 */
[----:B------:R0:W-:Y:S04]  /*4b590*/  STL [R1+0x14f0], R9 ;  /* 0x0014f00901007387 */ /* 0x0001e80000100800 */
[----:B0-----:R-:W3:Y:S04]  /*4b5a0*/  LDL.LU R9, [R1+0x14ac] ;  /* 0x0014ac0001097983 */ /* 0x001ee80000300800 */
[----:B------:R-:W3:Y:S04]  /*4b5b0*/  LDL.LU R25, [R1+0x14d0] ;  /* 0x0014d00001197983 */ /* 0x000ee80000300800 */
[----:B------:R-:W3:Y:S04]  /*4b5c0*/  LDL.LU R26, [R1+0x14a4] ;  /* 0x0014a400011a7983 */ /* 0x000ee80000300800 */
[----:B------:R-:W3:Y:S01]  /*4b5d0*/  LDL.LU R6, [R1+0x14c8] ;  /* 0x0014c80001067983 */ /* 0x000ee20000300800 */
[----:B----4-:R-:W-:-:S05]  /*4b5e0*/  IADD3 R2, P3, R2, R27, RZ ;  /* 0x0000001b02027210 */ /* 0x010fca0007f7e0ff */
[----:B------:R0:W-:Y:S04]  /*4b5f0*/  STL [R1+0x14c4], R2 ;  /* 0x0014c40201007387 */ /* 0x0001e80000100800 */
[----:B------:R-:W4:Y:S04]  /*4b600*/  LDL.LU R5, [R1+0x149c] ;  /* 0x00149c0001057983 */ /* 0x000f280000300800 */
[----:B------:R-:W4:Y:S04]  /*4b610*/  LDL.LU R4, [R1+0x14c0] ;  /* 0x0014c00001047983 */ /* 0x000f280000300800 */
[----:B------:R-:W4:Y:S04]  /*4b620*/  LDL.LU R3, [R1+0x1494] ;  /* 0x0014940001037983 */ /* 0x000f280000300800 */
[----:B0-----:R-:W4:Y:S04]  /*4b630*/  LDL.LU R2, [R1+0x14b8] ;  /* 0x0014b80001027983 */ /* 0x001f280000300800 */
[----:B------:R-:W4:Y:S04]  /*4b640*/  LDL.LU R12, [R1+0x148c] ;  /* 0x00148c00010c7983 */ /* 0x000f280000300800 */
[----:B------:R-:W4:Y:S04]  /*4b650*/  LDL.LU R22, [R1+0x14b0] ;  /* 0x0014b00001167983 */ /* 0x000f280000300800 */
[----:B------:R-:W4:Y:S01]  /*4b660*/  LDL.LU R21, [R1+0x1484] ;  /* 0x0014840001157983 */ /* 0x000f220000300800 */
[----:B--2---:R-:W-:-:S05]  /*4b670*/  IMAD.X R8, R8, 0x1, R0, P4 ;  /* 0x0000000108087824 */ /* 0x004fca00020e0600 */
[----:B------:R0:W-:Y:S04]  /*4b680*/  STL [R1+0x14e8], R8 ;  /* 0x0014e80801007387 */ /* 0x0001e80000100800 */
[----:B------:R-:W2:Y:S01]  /*4b690*/  LDL.LU R20, [R1+0x14a8] ;  /* 0x0014a80001147983 */ /* 0x000ea20000300800 */
[----:B---3--:R-:W-:-:S03]  /*4b6a0*/  IADD3 R29, P4, R29, R27, RZ ;  /* 0x0000001b1d1d7210 */ /* 0x008fc60007f9e0ff */
[----:B0-----:R-:W3:Y:S04]  /*4b6b0*/  LDL.LU R8, [R1+0x147c] ;  /* 0x00147c0001087983 */ /* 0x001ee80000300800 */
[----:B------:R-:W3:Y:S04]  /*4b6c0*/  LDL.LU R7, [R1+0x14a0] ;  /* 0x0014a00001077983 */ /* 0x000ee80000300800 */
[----:B------:R-:W3:Y:S04]  /*4b6d0*/  LDL.LU R11, [R1+0x1474] ;  /* 0x00147400010b7983 */ /* 0x000ee80000300800 */
[----:B------:R-:W3:Y:S04]  /*4b6e0*/  LDL.LU R10, [R1+0x1498] ;  /* 0x00149800010a7983 */ /* 0x000ee80000300800 */
[----:B------:R0:W-:Y:S04]  /*4b6f0*/  STL [R1+0x14bc], R29 ;  /* 0x0014bc1d01007387 */ /* 0x0001e80000100800 */
[----:B------:R-:W3:Y:S04]  /*4b700*/  LDL.LU R23, [R1+0x146c] ;  /* 0x00146c0001177983 */ /* 0x000ee80000300800 */
[----:B------:R-:W3:Y:S04]  /*4b710*/  LDL.LU R15, [R1+0x1490] ;  /* 0x00149000010f7983 */ /* 0x000ee80000300800 */
[----:B------:R-:W3:Y:S04]  /*4b720*/  LDL.LU R14, [R1+0x1464] ;  /* 0x00146400010e7983 */ /* 0x000ee80000300800 */
[----:B------:R-:W3:Y:S04]  /*4b730*/  LDL.LU R16, [R1+0x1488] ;  /* 0x0014880001107983 */ /* 0x000ee80000300800 */
[----:B------:R-:W3:Y:S04]  /*4b740*/  LDL.LU R17, [R1+0x145c] ;  /* 0x00145c0001117983 */ /* 0x000ee80000300800 */
[----:B------:R-:W3:Y:S04]  /*4b750*/  LDL.LU R18, [R1+0x1480] ;  /* 0x0014800001127983 */ /* 0x000ee80000300800 */
[----:B------:R-:W3:Y:S04]  /*4b760*/  LDL.LU R19, [R1+0x1454] ;  /* 0x0014540001137983 */ /* 0x000ee80000300800 */
[----:B0-----:R-:W3:Y:S01]  /*4b770*/  LDL.LU R29, [R1+0x1478] ;  /* 0x00147800011d7983 */ /* 0x001ee20000300800 */
[----:B------:R-:W-:-:S02]  /*4b780*/  IMAD.X R28, R28, 0x1, R0, P5 ;  /* 0x000000011c1c7824 */ /* 0x000fc400028e0600 */
[----:B------:R-:W-:Y:S01]  /*4b790*/  IMAD.X R24, R24, 0x1, R0, P6 ;  /* 0x0000000118187824 */ /* 0x000fe200030e0600 */
[-C--:B------:R-:W-:Y:S02]  /*4b7a0*/  IADD3 R13, P5, R13, R27.reuse, RZ ;  /* 0x0000001b0d0d7210 */ /* 0x080fe40007fbe0ff */
[----:B------:R0:W-:Y:S01]  /*4b7b0*/  STL [R1+0x14e0], R28 ;  /* 0x0014e01c01007387 */ /* 0x0001e20000100800 */
[----:B------:R-:W-:-:S03]  /*4b7c0*/  IADD3 R9, P6, R9, R27, RZ ;  /* 0x0000001b09097210 */ /* 0x000fc60007fde0ff */
[----:B0-----:R-:W3:Y:S01]  /*4b7d0*/  LDL.LU R28, [R1+0x144c] ;  /* 0x00144c00011c7983 */ /* 0x001ee20000300800 */
[--C-:B------:R-:W-:Y:S01]  /*4b7e0*/  IMAD.X R25, R25, 0x1, R0.reuse, P1 ;  /* 0x0000000119197824 */ /* 0x100fe200008e0600 */
[----:B------:R-:W-:Y:S02]  /*4b7f0*/  IADD3 R26, P1, R26, R27, RZ ;  /* 0x0000001b1a1a7210 */ /* 0x000fe40007f3e0ff */
[----:B------:R0:W-:Y:S04]  /*4b800*/  STL [R1+0x14ac], R9 ;  /* 0x0014ac0901007387 */ /* 0x0001e80000100800 */
[----:B------:R-:W-:Y:S01]  /*4b810*/  STL [R1+0x14b4], R13 ;  /* 0x0014b40d01007387 */ /* 0x000fe20000100800 */
[----:B------:R-:W-:-:S03]  /*4b820*/  IMAD.X R6, R6, 0x1, R0, P2 ;  /* 0x0000000106067824 */ /* 0x000fc600010e0600 */
[----:B0-----:R-:W3:Y:S04]  /*4b830*/  LDL.LU R9, [R1+0x1470] ;  /* 0x0014700001097983 */ /* 0x001ee80000300800 */
[----:B------:R-:W-:Y:S04]  /*4b840*/  STL [R1+0x14d8], R24 ;  /* 0x0014d81801007387 */ /* 0x000fe80000100800 */
[----:B------:R-:W-:Y:S04]  /*4b850*/  STL [R1+0x14d0], R25 ;  /* 0x0014d01901007387 */ /* 0x000fe80000100800 */
[----:B------:R-:W-:Y:S04]  /*4b860*/  STL [R1+0x14a4], R26 ;  /* 0x0014a41a01007387 */ /* 0x000fe80000100800 */
[----:B------:R-:W-:Y:S01]  /*4b870*/  STL [R1+0x14c8], R6 ;  /* 0x0014c80601007387 */ /* 0x000fe20000100800 */
[----:B----4-:R-:W-:Y:S01]  /*4b880*/  IADD3 R5, P2, R5, R27, RZ ;  /* 0x0000001b05057210 */ /* 0x010fe20007f5e0ff */
[----:B------:R-:W-:-:S04]  /*4b890*/  IMAD.X R4, R4, 0x1, R0, P3 ;  /* 0x0000000104047824 */ /* 0x000fc800018e0600 */
[----:B------:R-:W-:Y:S01]  /*4b8a0*/  STL [R1+0x149c], R5 ;  /* 0x00149c0501007387 */ /* 0x000fe20000100800 */
[----:B------:R-:W-:-:S05]  /*4b8b0*/  IMAD.X R2, R2, 0x1, R0, P4 ;  /* 0x0000000102027824 */ /* 0x000fca00020e0600 */
[----:B------:R0:W-:Y:S04]  /*4b8c0*/  STL [R1+0x14b8], R2 ;  /* 0x0014b80201007387 */ /* 0x0001e80000100800 */
[----:B------:R-:W-:Y:S04]  /*4b8d0*/  STL [R1+0x14c0], R4 ;  /* 0x0014c00401007387 */ /* 0x000fe80000100800 */
[----:B0-----:R-:W4:Y:S01]  /*4b8e0*/  LDL.LU R2, [R1+0x1444] ;  /* 0x0014440001027983 */ /* 0x001f220000300800 */
[-C--:B------:R-:W-:Y:S02]  /*4b8f0*/  IADD3 R3, P3, R3, R27.reuse, RZ ;  /* 0x0000001b03037210 */ /* 0x080fe40007f7e0ff */
[----:B------:R-:W-:-:S02]  /*4b900*/  IADD3 R12, P4, R12, R27, RZ ;  /* 0x0000001b0c0c7210 */ /* 0x000fc40007f9e0ff */
[----:B------:R-:W-:Y:S01]  /*4b910*/  IADD3.X R22, R22, R0, RZ, P5, !PT ;  /* 0x0000000016167210 */ /* 0x000fe20002ffe4ff */
[----:B--2---:R-:W-:Y:S01]  /*4b920*/  IMAD.X R20, R20, 0x1, R0, P6 ;  /* 0x0000000114147824 */ /* 0x004fe200030e0600 */
[-C--:B------:R-:W-:Y:S01]  /*4b930*/  IADD3 R21, P5, R21, R27.reuse, RZ ;  /* 0x0000001b15157210 */ /* 0x080fe20007fbe0ff */
[----:B------:R-:W-:Y:S04]  /*4b940*/  STL [R1+0x1494], R3 ;  /* 0x0014940301007387 */ /* 0x000fe80000100800 */
[----:B------:R-:W-:Y:S01]  /*4b950*/  STL [R1+0x148c], R12 ;  /* 0x00148c0c01007387 */ /* 0x000fe20000100800 */
[----:B---3--:R-:W-:-:S03]  /*4b960*/  IADD3 R8, P6, R8, R27, RZ ;  /* 0x0000001b08087210 */ /* 0x008fc60007fde0ff */
[----:B------:R-:W-:Y:S01]  /*4b970*/  STL [R1+0x14b0], R22 ;  /* 0x0014b01601007387 */ /* 0x000fe20000100800 */
[--C-:B------:R-:W-:Y:S01]  /*4b980*/  IMAD.X R7, R7, 0x1, R0.reuse, P1 ;  /* 0x0000000107077824 */ /* 0x100fe200008e0600 */
[-C--:B------:R-:W-:Y:S01]  /*4b990*/  IADD3 R11, P1, R11, R27.reuse, RZ ;  /* 0x0000001b0b0b7210 */ /* 0x080fe20007f3e0ff */
[--C-:B------:R-:W-:Y:S01]  /*4b9a0*/  IMAD.X R10, R10, 0x1, R0.reuse, P2 ;  /* 0x000000010a0a7824 */ /* 0x100fe200010e0600 */
[----:B------:R0:W-:Y:S04]  /*4b9b0*/  STL [R1+0x147c], R8 ;  /* 0x00147c0801007387 */ /* 0x0001e80000100800 */
        /* <DEDUP_REMOVED lines=9> */
[----:B------:R-:W-:Y:S04]  /*4ba50*/  STL [R1+0x1474], R11 ;  /* 0x0014740b01007387 */ /* 0x000fe80000100800 */
[----:B------:R-:W-:Y:S04]  /*4ba60*/  STL [R1+0x1498], R10 ;  /* 0x0014980a01007387 */ /* 0x000fe80000100800 */
        /* <DEDUP_REMOVED lines=10> */
[----:B0-----:R-:W3:Y:S01]  /*4bb10*/  LDL.LU R29, [R1+0x143c] ;  /* 0x00143c00011d7983 */ /* 0x001ee20000300800 */
[----:B------:R-:W-:-:S03]  /*4bb20*/  IADD3 R28, P6, R28, R27, RZ ;  /* 0x0000001b1c1c7210 */ /* 0x000fc60007fde0ff */
[----:B------:R-:W-:Y:S04]  /*4bb30*/  STL [R1+0x1454], R19 ;  /* 0x0014541301007387 */ /* 0x000fe80000100800 */
[----:B------:R-:W3:Y:S04]  /*4bb40*/  LDL.LU R13, [R1+0x1460] ;  /* 0x00146000010d7983 */ /* 0x000ee80000300800 */
[----:B------:R-:W3:Y:S04]  /*4bb50*/  LDL.LU R24, [R1+0x1434] ;  /* 0x0014340001187983 */ /* 0x000ee80000300800 */
[----:B------:R0:W-:Y:S04]  /*4bb60*/  STL [R1+0x144c], R28 ;  /* 0x00144c1c01007387 */ /* 0x0001e80000100800 */
[----:B0-----:R-:W3:Y:S01]  /*4bb70*/  LDL.LU R28, [R1+0x1458] ;  /* 0x00145800011c7983 */ /* 0x001ee20000300800 */
[----:B------:R-:W-:-:S03]  /*4bb80*/  IMAD.X R9, R9, 0x1, R0, P1 ;  /* 0x0000000109097824 */ /* 0x000fc600008e0600 */
[----:B------:R-:W3:Y:S04]  /*4bb90*/  LDL.LU R25, [R1+0x142c] ;  /* 0x00142c0001197983 */ /* 0x000ee80000300800 */
        /* <DEDUP_REMOVED lines=10> */
[----:B----4-:R-:W-:-:S05]  /*4bc40*/  IADD3 R2, P1, R2, R27, RZ ;  /* 0x0000001b02027210 */ /* 0x010fca0007f3e0ff */
[----:B------:R0:W-:Y:S04]  /*4bc50*/  STL [R1+0x1444], R2 ;  /* 0x0014440201007387 */ /* 0x0001e80000100800 */
[----:B------:R-:W4:Y:S04]  /*4bc60*/  LDL.LU R20, [R1+0x1404] ;  /* 0x0014040001147983 */ /* 0x000f280000300800 */
[----:B0-----:R-:W4:Y:S04]  /*4bc70*/  LDL.LU R2, [R1+0x1428] ;  /* 0x0014280001027983 */ /* 0x001f280000300800 */
[----:B------:R-:W4:Y:S04]  /*4bc80*/  LDL.LU R7, [R1+0x13fc] ;  /* 0x0013fc0001077983 */ /* 0x000f280000300800 */
[----:B------:R-:W4:Y:S04]  /*4bc90*/  LDL.LU R11, [R1+0x1420] ;  /* 0x00142000010b7983 */ /* 0x000f280000300800 */
[----:B------:R-:W4:Y:S01]  /*4bca0*/  LDL.LU R10, [R1+0x13f4] ;  /* 0x0013f400010a7983 */ /* 0x000f220000300800 */
[----:B--2---:R-:W-:-:S05]  /*4bcb0*/  IMAD.X R8, R8, 0x1, R0, P2 ;  /* 0x0000000108087824 */ /* 0x004fca00010e0600 */
        /* <DEDUP_REMOVED lines=9> */
[----:B---3--:R-:W-:Y:S01]  /*4bd50*/  IADD3 R29, P2, R29, R27, RZ ;  /* 0x0000001b1d1d7210 */ /* 0x008fe20007f5e0ff */
[----:B------:R-:W-:-:S04]  /*4bd60*/  IMAD.X R13, R13, 0x1, R0, P3 ;  /* 0x000000010d0d7824 */ /* 0x000fc800018e0600 */
[----:B------:R0:W-:Y:S01]  /*4bd70*/  STL [R1+0x143c], R29 ;  /* 0x00143c1d01007387 */ /* 0x0001e20000100800 */
[-C--:B------:R-:W-:Y:S01]  /*4bd80*/  IADD3 R24, P3, R24, R27.reuse, RZ ;  /* 0x0000001b18187210 */ /* 0x080fe20007f7e0ff */
[--C-:B------:R-:W-:Y:S02]  /*4bd90*/  IMAD.X R28, R28, 0x1, R0.reuse, P4 ;  /* 0x000000011c1c7824 */ /* 0x100fe400020e0600 */
[----:B0-----:R-:W3:Y:S01]  /*4bda0*/  LDL.LU R29, [R1+0x13f8] ;  /* 0x0013f800011d7983 */ /* 0x001ee20000300800 */
[-C--:B------:R-:W-:Y:S01]  /*4bdb0*/  IADD3 R25, P4, R25, R27.reuse, RZ ;  /* 0x0000001b19197210 */ /* 0x080fe20007f9e0ff */
[--C-:B------:R-:W-:Y:S02]  /*4bdc0*/  IMAD.X R26, R26, 0x1, R0.reuse, P5 ;  /* 0x000000011a1a7824 */ /* 0x100fe400028e0600 */
[----:B------:R0:W-:Y:S04]  /*4bdd0*/  STL [R1+0x1458], R28 ;  /* 0x0014581c01007387 */ /* 0x0001e80000100800 */
[----:B------:R-:W-:Y:S01]  /*4bde0*/  STL [R1+0x1460], R13 ;  /* 0x0014600d01007387 */ /* 0x000fe20000100800 */
[----:B------:R-:W-:Y:S01]  /*4bdf0*/  IADD3 R6, P5, R6, R27, RZ ;  /* 0x0000001b06067210 */ /* 0x000fe20007fbe0ff */
[----:B------:R-:W-:-:S02]  /*4be00*/  IMAD.X R5, R5, 0x1, R0, P6 ;  /* 0x0000000105057824 */ /* 0x000fc400030e0600 */
[----:B------:R-:W-:Y:S01]  /*4be10*/  IMAD.X R3, R3, 0x1, R0, P1 ;  /* 0x0000000103037824 */ /* 0x000fe200008e0600 */
[-C--:B------:R-:W-:Y:S01]  /*4be20*/  IADD3 R4, P6, R4, R27.reuse, RZ ;  /* 0x0000001b04047210 */ /* 0x080fe20007fde0ff */
[----:B0-----:R-:W3:Y:S04]  /*4be30*/  LDL.LU R28, [R1+0x13cc] ;  /* 0x0013cc00011c7983 */ /* 0x001ee80000300800 */
[----:B------:R-:W-:Y:S01]  /*4be40*/  STL [R1+0x1434], R24 ;  /* 0x0014341801007387 */ /* 0x000fe20000100800 */
[----:B------:R-:W-:-:S03]  /*4be50*/  IADD3 R9, P1, R9, R27, RZ ;  /* 0x0000001b09097210 */ /* 0x000fc60007f3e0ff */
[----:B------:R-:W-:Y:S04]  /*4be60*/  STL [R1+0x142c], R25 ;  /* 0x00142c1901007387 */ /* 0x000fe80000100800 */
[----:B------:R-:W-:Y:S04]  /*4be70*/  STL [R1+0x1450], R26 ;  /* 0x0014501a01007387 */ /* 0x000fe80000100800 */
[----:B------:R-:W-:Y:S04]  /*4be80*/  STL [R1+0x1424], R6 ;  /* 0x0014240601007387 */ /* 0x000fe80000100800 */
[----:B------:R-:W-:Y:S04]  /*4be90*/  STL [R1+0x1448], R5 ;  /* 0x0014480501007387 */ /* 0x000fe80000100800 */
[----:B------:R0:W-:Y:S01]  /*4bea0*/  STL [R1+0x1414], R9 ;  /* 0x0014140901007387 */ /* 0x0001e20000100800 */
[----:B------:R-:W-:-:S03]  /*4beb0*/  IMAD.X R12, R12, 0x1, R0, P2 ;  /* 0x000000010c0c7824 */ /* 0x000fc600010e0600 */
[----:B------:R-:W-:Y:S01]  /*4bec0*/  STL [R1+0x141c], R4 ;  /* 0x00141c0401007387 */ /* 0x000fe20000100800 */
[----:B------:R-:W-:Y:S01]  /*4bed0*/  IADD3 R22, P2, R22, R27, RZ ;  /* 0x0000001b16167210 */ /* 0x000fe20007f5e0ff */
[--C-:B------:R-:W-:Y:S02]  /*4bee0*/  IMAD.X R21, R21, 0x1, R0.reuse, P3 ;  /* 0x0000000115157824 */ /* 0x100fe400018e0600 */
[----:B0-----:R-:W3:Y:S04]  /*4bef0*/  LDL.LU R9, [R1+0x13f0] ;  /* 0x0013f00001097983 */ /* 0x001ee80000300800 */
[----:B------:R-:W-:Y:S04]  /*4bf00*/  STL [R1+0x1440], R3 ;  /* 0x0014400301007387 */ /* 0x000fe80000100800 */
[----:B------:R-:W-:Y:S04]  /*4bf10*/  STL [R1+0x1438], R12 ;  /* 0x0014380c01007387 */ /* 0x000fe80000100800 */
[----:B------:R-:W-:Y:S01]  /*4bf20*/  STL [R1+0x140c], R22 ;  /* 0x00140c1601007387 */ /* 0x000fe20000100800 */
[----:B----4-:R-:W-:-:S05]  /*4bf30*/  IMAD.X R2, R2, 0x1, R0, P4 ;  /* 0x0000000102027824 */ /* 0x010fca00020e0600 */
[----:B------:R0:W-:Y:S04]  /*4bf40*/  STL [R1+0x1428], R2 ;  /* 0x0014280201007387 */ /* 0x0001e80000100800 */
[----:B------:R-:W-:Y:S04]  /*4bf50*/  STL [R1+0x1430], R21 ;  /* 0x0014301501007387 */ /* 0x000fe80000100800 */
[----:B0-----:R-:W4:Y:S01]  /*4bf60*/  LDL.LU R2, [R1+0x13c4] ;  /* 0x0013c40001027983 */ /* 0x001f220000300800 */
[-C--:B------:R-:W-:Y:S02]  /*4bf70*/  IADD3 R20, P3, R20, R27.reuse, RZ ;  /* 0x0000001b14147210 */ /* 0x080fe40007f7e0ff */
[----:B------:R-:W-:-:S02]  /*4bf80*/  IADD3 R7, P4, R7, R27, RZ ;  /* 0x0000001b07077210 */ /* 0x000fc40007f9e0ff */
[----:B------:R-:W-:Y:S02]  /*4bf90*/  IADD3.X R11, R11, R0, RZ, P5, !PT ;  /* 0x000000000b0b7210 */ /* 0x000fe40002ffe4ff */
[-C--:B------:R-:W-:Y:S01]  /*4bfa0*/  IADD3 R10, P5, R10, R27.reuse, RZ ;  /* 0x0000001b0a0a7210 */ /* 0x080fe20007fbe0ff */
[----:B--2---:R-:W-:Y:S01]  /*4bfb0*/  IMAD.X R23, R23, 0x1, R0, P6 ;  /* 0x0000000117177824 */ /* 0x004fe200030e0600 */
[----:B------:R-:W-:Y:S01]  /*4bfc0*/  STL [R1+0x1404], R20 ;  /* 0x0014041401007387 */ /* 0x000fe20000100800 */
[----:B------:R-:W-:-:S03]  /*4bfd0*/  IADD3 R15, P6, R15, R27, RZ ;  /* 0x0000001b0f0f7210 */ /* 0x000fc60007fde0ff */
[----:B------:R-:W-:Y:S01]  /*4bfe0*/  STL [R1+0x13fc], R7 ;  /* 0x0013fc0701007387 */ /* 0x000fe20000100800 */
[----:B------:R-:W-:-:S03]  /*4bff0*/  IMAD.X R14, R14, 0x1, R0, P1 ;  /* 0x000000010e0e7824 */ /* 0x000fc600008e0600 */
        /* <DEDUP_REMOVED lines=13> */
[----:B------:R-:W-:Y:S04]  /*4c0d0*/  STL [R1+0x13dc], R18 ;  /* 0x0013dc1201007387 */ /* 0x000fe80000100800 */
[----:B0-----:R-:W2:Y:S01]  /*4c0e0*/  LDL.LU R8, [R1+0x13e8] ;  /* 0x0013e80001087983 */ /* 0x001ea20000300800 */
[----:B---3--:R-:W-:-:S03]  /*4c0f0*/  IMAD.X R29, R29, 0x1, R0, P4 ;  /* 0x000000011d1d7824 */ /* 0x008fc600020e0600 */
[----:B------:R-:W-:Y:S04]  /*4c100*/  STL [R1+0x1400], R19 ;  /* 0x0014001301007387 */ /* 0x000fe80000100800 */
[----:B------:R-:W3:Y:S04]  /*4c110*/  LDL.LU R13, [R1+0x13bc] ;  /* 0x0013bc00010d7983 */ /* 0x000ee80000300800 */
[----:B------:R-:W3:Y:S04]  /*4c120*/  LDL.LU R24, [R1+0x13e0] ;  /* 0x0013e00001187983 */ /* 0x000ee80000300800 */
[----:B------:R0:W-:Y:S01]  /*4c130*/  STL [R1+0x13f8], R29 ;  /* 0x0013f81d01007387 */ /* 0x0001e20000100800 */
[----:B------:R-:W-:-:S03]  /*4c140*/  IADD3 R28, P4, R28, R27, RZ ;  /* 0x0000001b1c1c7210 */ /* 0x000fc60007f9e0ff */
        /* <DEDUP_REMOVED lines=9> */
[----:B------:R-:W3:Y:S01]  /*4c1e0*/  LDL.LU R12, [R1+0x1394] ;  /* 0x00139400010c7983 */ /* 0x000ee20000300800 */
[----:B------:R-:W-:-:S03]  /*4c1f0*/  IMAD.X R9, R9, 0x1, R0, P5 ;  /* 0x0000000109097824 */ /* 0x000fc600028e0600 */
[----:B------:R-:W3:Y:S04]  /*4c200*/  LDL.LU R22, [R1+0x13b8] ;  /* 0x0013b80001167983 */ /* 0x000ee80000300800 */
[----:B------:R-:W3:Y:S04]  /*4c210*/  LDL.LU R21, [R1+0x138c] ;  /* 0x00138c0001157983 */ /* 0x000ee80000300800 */
[----:B------:R0:W-:Y:S04]  /*4c220*/  STL [R1+0x13f0], R9 ;  /* 0x0013f00901007387 */ /* 0x0001e80000100800 */
        /* <DEDUP_REMOVED lines=10> */
[----:B------:R-:W4:Y:S04]  /*4c2d0*/  LDL.LU R16, [R1+0x1390] ;  /* 0x0013900001107983 */ /* 0x000f280000300800 */
[----:B------:R-:W4:Y:S04]  /*4c2e0*/  LDL.LU R17, [R1+0x1364] ;  /* 0x0013640001117983 */ /* 0x000f280000300800 */
[----:B------:R-:W4:Y:S04]  /*4c2f0*/  LDL.LU R18, [R1+0x1388] ;  /* 0x0013880001127983 */ /* 0x000f280000300800 */
[----:B------:R-:W4:Y:S04]  /*4c300*/  LDL.LU R19, [R1+0x135c] ;  /* 0x00135c0001137983 */ /* 0x000f280000300800 */
[----:B0-----:R-:W4:Y:S01]  /*4c310*/  LDL.LU R2, [R1+0x1380] ;  /* 0x0013800001027983 */ /* 0x001f220000300800 */
[----:B--2---:R-:W-:-:S02]  /*4c320*/  IMAD.X R8, R8, 0x1, R0, P6 ;  /* 0x0000000108087824 */ /* 0x004fc400030e0600 */
[----:B---3--:R-:W-:-:S03]  /*4c330*/  IMAD.X R24, R24, 0x1, R0, P1 ;  /* 0x0000000118187824 */ /* 0x008fc600008e0600 */
[----:B------:R0:W-:Y:S01]  /*4c340*/  STL [R1+0x13e8], R8 ;  /* 0x0013e80801007387 */ /* 0x0001e20000100800 */
[----:B------:R-:W-:-:S03]  /*4c350*/  IADD3 R13, P6, R13, R27, RZ ;  /* 0x0000001b0d0d7210 */ /* 0x000fc60007fde0ff */
[----:B0-----:R-:W2:Y:S01]  /*4c360*/  LDL.LU R8, [R1+0x1354] ;  /* 0x0013540001087983 */ /* 0x001ea20000300800 */
[-C--:B------:R-:W-:Y:S01]  /*4c370*/  IADD3 R29, P1, R29, R27.reuse, RZ ;  /* 0x0000001b1d1d7210 */ /* 0x080fe20007f3e0ff */
[--C-:B------:R-:W-:Y:S01]  /*4c380*/  IMAD.X R25, R25, 0x1, R0.reuse, P2 ;  /* 0x0000000119197824 */ /* 0x100fe200010e0600 */
[-C--:B------:R-:W-:Y:S01]  /*4c390*/  IADD3 R26, P2, R26, R27.reuse, RZ ;  /* 0x0000001b1a1a7210 */ /* 0x080fe20007f5e0ff */
[--C-:B------:R-:W-:Y:S02]  /*4c3a0*/  IMAD.X R6, R6, 0x1, R0.reuse, P3 ;  /* 0x0000000106067824 */ /* 0x100fe400018e0600 */
[----:B------:R0:W-:Y:S04]  /*4c3b0*/  STL [R1+0x13b4], R29 ;  /* 0x0013b41d01007387 */ /* 0x0001e80000100800 */
[----:B------:R-:W-:Y:S01]  /*4c3c0*/  STL [R1+0x13bc], R13 ;  /* 0x0013bc0d01007387 */ /* 0x000fe20000100800 */
[-C--:B------:R-:W-:Y:S01]  /*4c3d0*/  IADD3 R5, P3, R5, R27.reuse, RZ ;  /* 0x0000001b05057210 */ /* 0x080fe20007f7e0ff */
[--C-:B------:R-:W-:Y:S01]  /*4c3e0*/  IMAD.X R4, R4, 0x1, R0.reuse, P4 ;  /* 0x0000000104047824 */ /* 0x100fe200020e0600 */
[-C--:B------:R-:W-:Y:S01]  /*4c3f0*/  IADD3 R3, P4, R3, R27.reuse, RZ ;  /* 0x0000001b03037210 */ /* 0x080fe20007f9e0ff */
[----:B------:R-:W-:Y:S01]  /*4c400*/  IMAD.X R28, R28, 0x1, R0, P5 ;  /* 0x000000011c1c7824 */ /* 0x000fe200028e0600 */
[----:B0-----:R-:W3:Y:S04]  /*4c410*/  LDL.LU R29, [R1+0x1378] ;  /* 0x00137800011d7983 */ /* 0x001ee80000300800 */
[----:B------:R-:W-:Y:S04]  /*4c420*/  STL [R1+0x13e0], R24 ;  /* 0x0013e01801007387 */ /* 0x000fe80000100800 */
[----:B------:R-:W-:Y:S04]  /*4c430*/  STL [R1+0x13d8], R25 ;  /* 0x0013d81901007387 */ /* 0x000fe80000100800 */
[----:B------:R-:W-:Y:S04]  /*4c440*/  STL [R1+0x13ac], R26 ;  /* 0x0013ac1a01007387 */ /* 0x000fe80000100800 */
[----:B------:R-:W-:Y:S04]  /*4c450*/  STL [R1+0x13d0], R6 ;  /* 0x0013d00601007387 */ /* 0x000fe80000100800 */
        /* <DEDUP_REMOVED lines=13> */
[----:B------:R-:W-:-:S03]  /*4c530*/  IMAD.X R7, R7, 0x1, R0, P2 ;  /* 0x0000000107077824 */ /* 0x000fc600010e0600 */
[----:B------:R-:W-:Y:S01]  /*4c540*/  STL [R1+0x138c], R21 ;  /* 0x00138c1501007387 */ /* 0x000fe20000100800 */
[-C--:B------:R-:W-:Y:S01]  /*4c550*/  IADD3 R11, P2, R11, R27.reuse, RZ ;  /* 0x0000001b0b0b7210 */ /* 0x080fe20007f5e0ff */
[--C-:B------:R-:W-:Y:S02]  /*4c560*/  IMAD.X R10, R10, 0x1, R0.reuse, P3 ;  /* 0x000000010a0a7824 */ /* 0x100fe400018e0600 */
[----:B0-----:R-:W3:Y:S04]  /*4c570*/  LDL.LU R9, [R1+0x1370] ;  /* 0x0013700001097983 */ /* 0x001ee80000300800 */
[----:B------:R-:W-:Y:S04]  /*4c580*/  STL [R1+0x13b0], R20 ;  /* 0x0013b01401007387 */ /* 0x000fe80000100800 */
[----:B------:R-:W-:Y:S04]  /*4c590*/  STL [R1+0x13a8], R7 ;  /* 0x0013a80701007387 */ /* 0x000fe80000100800 */
[----:B------:R-:W-:Y:S04]  /*4c5a0*/  STL [R1+0x137c], R11 ;  /* 0x00137c0b01007387 */ /* 0x000fe80000100800 */
[----:B------:R-:W-:Y:S01]  /*4c5b0*/  STL [R1+0x13a0], R10 ;  /* 0x0013a00a01007387 */ /* 0x000fe20000100800 */
[-C--:B----4-:R-:W-:Y:S01]  /*4c5c0*/  IADD3 R23, P3, R23, R27.reuse, RZ ;  /* 0x0000001b17177210 */ /* 0x090fe20007f7e0ff */
[----:B------:R-:W-:Y:S01]  /*4c5d0*/  IMAD.X R15, R15, 0x1, R0, P4 ;  /* 0x000000010f0f7824 */ /* 0x000fe200020e0600 */
[----:B------:R-:W-:-:S02]  /*4c5e0*/  IADD3 R14, P4, R14, R27, RZ ;  /* 0x0000001b0e0e7210 */ /* 0x000fc40007f9e0ff */
[----:B------:R-:W-:Y:S02]  /*4c5f0*/  IADD3.X R16, R16, R0, RZ, P5, !PT ;  /* 0x0000000010107210 */ /* 0x000fe40002ffe4ff */
[-C--:B------:R-:W-:Y:S01]  /*4c600*/  IADD3 R17, P5, R17, R27.reuse, RZ ;  /* 0x0000001b11117210 */ /* 0x080fe20007fbe0ff */
[----:B------:R-:W-:Y:S04]  /*4c610*/  STL [R1+0x1374], R23 ;  /* 0x0013741701007387 */ /* 0x000fe80000100800 */
[----:B------:R-:W-:Y:S01]  /*4c620*/  STL [R1+0x1398], R15 ;  /* 0x0013980f01007387 */ /* 0x000fe20000100800 */
[--C-:B------:R-:W-:Y:S02]  /*4c630*/  IMAD.X R2, R2, 0x1, R0.reuse, P1 ;  /* 0x0000000102027824 */ /* 0x100fe400008e0600 */
[----:B------:R-:W-:Y:S01]  /*4c640*/  IMAD.X R18, R18, 0x1, R0, P6 ;  /* 0x0000000112127824 */ /* 0x000fe200030e0600 */
[----:B------:R-:W-:Y:S04]  /*4c650*/  STL [R1+0x136c], R14 ;  /* 0x00136c0e01007387 */ /* 0x000fe80000100800 */
[----:B------:R-:W-:Y:S04]  /*4c660*/  STL [R1+0x1390], R16 ;  /* 0x0013901001007387 */ /* 0x000fe80000100800 */
[----:B------:R-:W-:Y:S04]  /*4c670*/  STL [R1+0x1364], R17 ;  /* 0x0013641101007387 */ /* 0x000fe80000100800 */
[----:B------:R0:W-:Y:S04]  /*4c680*/  STL [R1+0x1380], R2 ;  /* 0x0013800201007387 */ /* 0x0001e80000100800 */
[----:B------:R-:W-:Y:S04]  /*4c690*/  STL [R1+0x1388], R18 ;  /* 0x0013881201007387 */ /* 0x000fe80000100800 */
[----:B0-----:R-:W4:Y:S01]  /*4c6a0*/  LDL.LU R2, [R1+0x1344] ;  /* 0x0013440001027983 */ /* 0x001f220000300800 */
[----:B------:R-:W-:-:S05]  /*4c6b0*/  IADD3 R19, P6, R19, R27, RZ ;  /* 0x0000001b13137210 */ /* 0x000fca0007fde0ff */
[----:B------:R-:W-:Y:S04]  /*4c6c0*/  STL [R1+0x135c], R19 ;  /* 0x00135c1301007387 */ /* 0x000fe80000100800 */
[----:B------:R-:W4:Y:S04]  /*4c6d0*/  LDL.LU R13, [R1+0x1368] ;  /* 0x00136800010d7983 */ /* 0x000f280000300800 */
[----:B------:R-:W4:Y:S01]  /*4c6e0*/  LDL.LU R24, [R1+0x133c] ;  /* 0x00133c0001187983 */ /* 0x000f220000300800 */
[----:B--2---:R-:W-:-:S05]  /*4c6f0*/  IADD3 R8, P1, R8, R27, RZ ;  /* 0x0000001b08087210 */ /* 0x004fca0007f3e0ff */
[----:B------:R0:W-:Y:S04]  /*4c700*/  STL [R1+0x1354], R8 ;  /* 0x0013540801007387 */ /* 0x0001e80000100800 */
[----:B0-----:R-:W2:Y:S01]  /*4c710*/  LDL.LU R8, [R1+0x1360] ;  /* 0x0013600001087983 */ /* 0x001ea20000300800 */
[----:B---3--:R-:W-:-:S03]  /*4c720*/  IMAD.X R29, R29, 0x1, R0, P2 ;  /* 0x000000011d1d7824 */ /* 0x008fc600010e0600 */
        /* <DEDUP_REMOVED lines=9> */
[----:B------:R-:W-:-:S03]  /*4c7c0*/  IADD3 R28, P2, R28, R27, RZ ;  /* 0x0000001b1c1c7210 */ /* 0x000fc60007f5e0ff */
[----:B------:R-:W3:Y:S04]  /*4c7d0*/  LDL.LU R22, [R1+0x1314] ;  /* 0x0013140001167983 */ /* 0x000ee80000300800 */
[----:B------:R-:W3:Y:S04]  /*4c7e0*/  LDL.LU R21, [R1+0x1338] ;  /* 0x0013380001157983 */ /* 0x000ee80000300800 */
[----:B------:R0:W-:Y:S04]  /*4c7f0*/  STL [R1+0x134c], R28 ;  /* 0x00134c1c01007387 */ /* 0x0001e80000100800 */
[----:B------:R-:W3:Y:S04]  /*4c800*/  LDL.LU R20, [R1+0x130c] ;  /* 0x00130c0001147983 */ /* 0x000ee80000300800 */
        /* <DEDUP_REMOVED lines=14> */
[----:B----4-:R-:W-:-:S05]  /*4c8f0*/  IADD3 R2, P3, R2, R27, RZ ;  /* 0x0000001b02027210 */ /* 0x010fca0007f7e0ff */
[----:B------:R0:W-:Y:S04]  /*4c900*/  STL [R1+0x1344], R2 ;  /* 0x0013440201007387 */ /* 0x0001e80000100800 */
[----:B0-----:R-:W4:Y:S01]  /*4c910*/  LDL.LU R2, [R1+0x1300] ;  /* 0x0013000001027983 */ /* 0x001f220000300800 */
[--C-:B------:R-:W-:Y:S01]  /*4c920*/  IMAD.X R13, R13, 0x1, R0.reuse, P4 ;  /* 0x000000010d0d7824 */ /* 0x100fe200020e0600 */
[-C--:B------:R-:W-:Y:S01]  /*4c930*/  IADD3 R24, P4, R24, R27.reuse, RZ ;  /* 0x0000001b18187210 */ /* 0x080fe20007f9e0ff */
[--C-:B--2---:R-:W-:Y:S01]  /*4c940*/  IMAD.X R8, R8, 0x1, R0.reuse, P5 ;  /* 0x0000000108087824 */ /* 0x104fe200028e0600 */
[-C--:B---3--:R-:W-:Y:S01]  /*4c950*/  IADD3 R25, P5, R25, R27.reuse, RZ ;  /* 0x0000001b19197210 */ /* 0x088fe20007fbe0ff */
[----:B------:R-:W-:Y:S01]  /*4c960*/  IMAD.X R26, R26, 0x1, R0, P6 ;  /* 0x000000011a1a7824 */ /* 0x000fe200030e0600 */
[----:B------:R-:W-:-:S02]  /*4c970*/  IADD3 R6, P6, R6, R27, RZ ;  /* 0x0000001b06067210 */ /* 0x000fc40007fde0ff */
[----:B------:R0:W-:Y:S04]  /*4c980*/  STL [R1+0x1360], R8 ;  /* 0x0013600801007387 */ /* 0x0001e80000100800 */
[----:B------:R-:W-:Y:S01]  /*4c990*/  STL [R1+0x1368], R13 ;  /* 0x0013680d01007387 */ /* 0x000fe20000100800 */
[--C-:B------:R-:W-:Y:S02]  /*4c9a0*/  IMAD.X R5, R5, 0x1, R0.reuse, P1 ;  /* 0x0000000105057824 */ /* 0x100fe400008e0600 */
[----:B------:R-:W-:Y:S01]  /*4c9b0*/  IMAD.X R3, R3, 0x1, R0, P2 ;  /* 0x0000000103037824 */ /* 0x000fe200010e0600 */
[-C--:B------:R-:W-:Y:S01]  /*4c9c0*/  IADD3 R4, P1, R4, R27.reuse, RZ ;  /* 0x0000001b04047210 */ /* 0x080fe20007f3e0ff */
[----:B0-----:R-:W2:Y:S04]  /*4c9d0*/  LDL.LU R8, [R1+0x12d4] ;  /* 0x0012d40001087983 */ /* 0x001ea80000300800 */
[----:B------:R-:W-:Y:S01]  /*4c9e0*/  STL [R1+0x133c], R24 ;  /* 0x00133c1801007387 */ /* 0x000fe20000100800 */
[----:B------:R-:W-:-:S03]  /*4c9f0*/  IADD3 R29, P2, R29, R27, RZ ;  /* 0x0000001b1d1d7210 */ /* 0x000fc60007f5e0ff */
[----:B------:R-:W-:Y:S04]  /*4ca00*/  STL [R1+0x1334], R25 ;  /* 0x0013341901007387 */ /* 0x000fe80000100800 */
        /* <DEDUP_REMOVED lines=8> */
[----:B------:R-:W-:Y:S01]  /*4ca90*/  IMAD.X R28, R28, 0x1, R0, P5 ;  /* 0x000000011c1c7824 */ /* 0x000fe200028e0600 */
[----:B0-----:R-:W3:Y:S04]  /*4caa0*/  LDL.LU R29, [R1+0x12f8] ;  /* 0x0012f800011d7983 */ /* 0x001ee80000300800 */
[----:B------:R-:W-:Y:S04]  /*4cab0*/  STL [R1+0x1348], R3 ;  /* 0x0013480301007387 */ /* 0x000fe80000100800 */
[----:B------:R-:W-:Y:S01]  /*4cac0*/  STL [R1+0x1340], R12 ;  /* 0x0013400c01007387 */ /* 0x000fe20000100800 */
[----:B------:R-:W-:-:S03]  /*4cad0*/  IADD3 R20, P4, R20, R27, RZ ;  /* 0x0000001b14147210 */ /* 0x000fc60007f9e0ff */
        /* <DEDUP_REMOVED lines=26> */
[----:B0-----:R-:W3:Y:S04]  /*4cc80*/  LDL.LU R9, [R1+0x12f0] ;  /* 0x0012f00001097983 */ /* 0x001ee80000300800 */
[----:B------:R-:W-:Y:S04]  /*4cc90*/  STL [R1+0x1308], R19 ;  /* 0x0013081301007387 */ /* 0x000fe80000100800 */
[----:B------:R-:W3:Y:S04]  /*4cca0*/  LDL.LU R13, [R1+0x12c4] ;  /* 0x0012c400010d7983 */ /* 0x000ee80000300800 */
[----:B------:R-:W3:Y:S01]  /*4ccb0*/  LDL.LU R24, [R1+0x12e8] ;  /* 0x0012e80001187983 */ /* 0x000ee20000300800 */
[----:B----4-:R-:W-:-:S05]  /*4ccc0*/  IADD3.X R2, R2, R0, RZ, P5, !PT ;  /* 0x0000000002027210 */ /* 0x010fca0002ffe4ff */
[----:B------:R0:W-:Y:S04]  /*4ccd0*/  STL [R1+0x1300], R2 ;  /* 0x0013000201007387 */ /* 0x0001e80000100800 */
[----:B0-----:R-:W4:Y:S04]  /*4cce0*/  LDL.LU R2, [R1+0x12bc] ;  /* 0x0012bc0001027983 */ /* 0x001f280000300800 */
[----:B------:R-:W4:Y:S04]  /*4ccf0*/  LDL.LU R25, [R1+0x12e0] ;  /* 0x0012e00001197983 */ /* 0x000f280000300800 */
[----:B------:R-:W4:Y:S04]  /*4cd00*/  LDL.LU R26, [R1+0x12b4] ;  /* 0x0012b400011a7983 */ /* 0x000f280000300800 */
[----:B------:R-:W4:Y:S01]  /*4cd10*/  LDL.LU R6, [R1+0x12d8] ;  /* 0x0012d80001067983 */ /* 0x000f220000300800 */
[----:B--2---:R-:W-:-:S05]  /*4cd20*/  IADD3 R8, P5, R8, R27, RZ ;  /* 0x0000001b08087210 */ /* 0x004fca0007fbe0ff */
[----:B------:R0:W-:Y:S04]  /*4cd30*/  STL [R1+0x12d4], R8 ;  /* 0x0012d40801007387 */ /* 0x0001e80000100800 */
[----:B------:R-:W2:Y:S04]  /*4cd40*/  LDL.LU R5, [R1+0x12ac] ;  /* 0x0012ac0001057983 */ /* 0x000ea80000300800 */
[----:B------:R-:W2:Y:S04]  /*4cd50*/  LDL.LU R4, [R1+0x12d0] ;  /* 0x0012d00001047983 */ /* 0x000ea80000300800 */
[----:B------:R-:W2:Y:S04]  /*4cd60*/  LDL.LU R3, [R1+0x12a4] ;  /* 0x0012a40001037983 */ /* 0x000ea80000300800 */
[----:B0-----:R-:W2:Y:S04]  /*4cd70*/  LDL.LU R8, [R1+0x12c8] ;  /* 0x0012c80001087983 */ /* 0x001ea80000300800 */
[----:B------:R-:W2:Y:S01]  /*4cd80*/  LDL.LU R12, [R1+0x129c] ;  /* 0x00129c00010c7983 */ /* 0x000ea20000300800 */
[----:B---3--:R-:W-:-:S03]  /*4cd90*/  IMAD.X R29, R29, 0x1, R0, P6 ;  /* 0x000000011d1d7824 */ /* 0x008fc600030e0600 */
[----:B------:R-:W3:Y:S04]  /*4cda0*/  LDL.LU R22, [R1+0x12c0] ;  /* 0x0012c00001167983 */ /* 0x000ee80000300800 */
[----:B------:R-:W3:Y:S04]  /*4cdb0*/  LDL.LU R21, [R1+0x1294] ;  /* 0x0012940001157983 */ /* 0x000ee80000300800 */
[----:B------:R0:W-:Y:S04]  /*4cdc0*/  STL [R1+0x12f8], R29 ;  /* 0x0012f81d01007387 */ /* 0x0001e80000100800 */
[----:B------:R-:W3:Y:S04]  /*4cdd0*/  LDL.LU R20, [R1+0x12b8] ;  /* 0x0012b80001147983 */ /* 0x000ee80000300800 */
[----:B0-----:R-:W3:Y:S04]  /*4cde0*/  LDL.LU R29, [R1+0x128c] ;  /* 0x00128c00011d7983 */ /* 0x001ee80000300800 */
[----:B------:R-:W3:Y:S04]  /*4cdf0*/  LDL.LU R7, [R1+0x12b0] ;  /* 0x0012b00001077983 */ /* 0x000ee80000300800 */
[----:B------:R-:W3:Y:S01]  /*4ce00*/  LDL.LU R11, [R1+0x1284] ;  /* 0x00128400010b7983 */ /* 0x000ee20000300800 */
[----:B------:R-:W-:-:S03]  /*4ce10*/  IADD3 R28, P6, R28, R27, RZ ;  /* 0x0000001b1c1c7210 */ /* 0x000fc60007fde0ff */
        /* <DEDUP_REMOVED lines=13> */
[----:B------:R0:W-:Y:S04]  /*4cef0*/  STL [R1+0x12f0], R9 ;  /* 0x0012f00901007387 */ /* 0x0001e80000100800 */
[----:B0-----:R-:W3:Y:S01]  /*4cf00*/  LDL.LU R9, [R1+0x125c] ;  /* 0x00125c0001097983 */ /* 0x001ee20000300800 */
[----:B----4-:R-:W-:-:S05]  /*4cf10*/  IADD3 R2, P2, R2, R27, RZ ;  /* 0x0000001b02027210 */ /* 0x010fca0007f5e0ff */
[----:B------:R0:W-:Y:S04]  /*4cf20*/  STL [R1+0x12bc], R2 ;  /* 0x0012bc0201007387 */ /* 0x0001e80000100800 */
[----:B------:R-:W-:Y:S04]  /*4cf30*/  STL [R1+0x12c4], R13 ;  /* 0x0012c40d01007387 */ /* 0x000fe80000100800 */
[----:B0-----:R-:W4:Y:S01]  /*4cf40*/  LDL.LU R2, [R1+0x1280] ;  /* 0x0012800001027983 */ /* 0x001f220000300800 */
[--C-:B------:R-:W-:Y:S01]  /*4cf50*/  IMAD.X R25, R25, 0x1, R0.reuse, P3 ;  /* 0x0000000119197824 */ /* 0x100fe200018e0600 */
[-C--:B------:R-:W-:Y:S01]  /*4cf60*/  IADD3 R26, P3, R26, R27.reuse, RZ ;  /* 0x0000001b1a1a7210 */ /* 0x080fe20007f7e0ff */
[--C-:B------:R-:W-:Y:S01]  /*4cf70*/  IMAD.X R6, R6, 0x1, R0.reuse, P4 ;  /* 0x0000000106067824 */ /* 0x100fe200020e0600 */
[----:B------:R-:W-:Y:S04]  /*4cf80*/  STL [R1+0x12e8], R24 ;  /* 0x0012e81801007387 */ /* 0x000fe80000100800 */
[----:B------:R-:W-:Y:S04]  /*4cf90*/  STL [R1+0x12e0], R25 ;  /* 0x0012e01901007387 */ /* 0x000fe80000100800 */
[----:B------:R-:W-:Y:S01]  /*4cfa0*/  STL [R1+0x12b4], R26 ;  /* 0x0012b41a01007387 */ /* 0x000fe20000100800 */
[-C--:B--2---:R-:W-:Y:S01]  /*4cfb0*/  IADD3 R5, P4, R5, R27.reuse, RZ ;  /* 0x0000001b05057210 */ /* 0x084fe20007f9e0ff */
[--C-:B------:R-:W-:Y:S01]  /*4cfc0*/  IMAD.X R4, R4, 0x1, R0.reuse, P5 ;  /* 0x0000000104047824 */ /* 0x100fe200028e0600 */
[-C--:B------:R-:W-:Y:S01]  /*4cfd0*/  IADD3 R3, P5, R3, R27.reuse, RZ ;  /* 0x0000001b03037210 */ /* 0x080fe20007fbe0ff */
[----:B------:R-:W-:Y:S04]  /*4cfe0*/  STL [R1+0x12d8], R6 ;  /* 0x0012d80601007387 */ /* 0x000fe80000100800 */
[----:B------:R-:W-:Y:S01]  /*4cff0*/  STL [R1+0x12ac], R5 ;  /* 0x0012ac0501007387 */ /* 0x000fe20000100800 */
[--C-:B------:R-:W-:Y:S01]  /*4d000*/  IMAD.X R8, R8, 0x1, R0.reuse, P6 ;  /* 0x0000000108087824 */ /* 0x100fe200030e0600 */
[----:B------:R-:W-:Y:S01]  /*4d010*/  IADD3 R12, P6, R12, R27, RZ ;  /* 0x0000001b0c0c7210 */ /* 0x000fe20007fde0ff */
[----:B---3--:R-:W-:-:S03]  /*4d020*/  IMAD.X R22, R22, 0x1, R0, P1 ;  /* 0x0000000116167824 */ /* 0x008fc600008e0600 */
[----:B------:R0:W-:Y:S01]  /*4d030*/  STL [R1+0x12c8], R8 ;  /* 0x0012c80801007387 */ /* 0x0001e20000100800 */
[----:B------:R-:W-:-:S03]  /*4d040*/  IMAD.X R20, R20, 0x1, R0, P2 ;  /* 0x0000000114147824 */ /* 0x000fc600010e0600 */
[----:B------:R-:W-:Y:S01]  /*4d050*/  STL [R1+0x12d0], R4 ;  /* 0x0012d00401007387 */ /* 0x000fe20000100800 */
[-C--:B------:R-:W-:Y:S02]  /*4d060*/  IADD3 R21, P1, R21, R27.reuse, RZ ;  /* 0x0000001b15157210 */ /* 0x080fe40007f3e0ff */
[----:B------:R-:W-:Y:S01]  /*4d070*/  IADD3 R29, P2, R29, R27, RZ ;  /* 0x0000001b1d1d7210 */ /* 0x000fe20007f5e0ff */
[----:B0-----:R-:W2:Y:S04]  /*4d080*/  LDL.LU R8, [R1+0x1254] ;  /* 0x0012540001087983 */ /* 0x001ea80000300800 */
[----:B------:R-:W-:Y:S04]  /*4d090*/  STL [R1+0x12a4], R3 ;  /* 0x0012a40301007387 */ /* 0x000fe80000100800 */
[----:B------:R-:W-:Y:S04]  /*4d0a0*/  STL [R1+0x129c], R12 ;  /* 0x00129c0c01007387 */ /* 0x000fe80000100800 */
[----:B------:R-:W-:Y:S01]  /*4d0b0*/  STL [R1+0x12c0], R22 ;  /* 0x0012c01601007387 */ /* 0x000fe20000100800 */
[----:B------:R-:W-:-:S03]  /*4d0c0*/  IMAD.X R7, R7, 0x1, R0, P3 ;  /* 0x0000000107077824 */ /* 0x000fc600018e0600 */
        /* <DEDUP_REMOVED lines=24> */
[----:B0-----:R-:W3:Y:S04]  /*4d250*/  LDL.LU R28, [R1+0x124c] ;  /* 0x00124c00011c7983 */ /* 0x001ee80000300800 */
[----:B------:R-:W-:Y:S04]  /*4d260*/  STL [R1+0x1264], R19 ;  /* 0x0012641301007387 */ /* 0x000fe80000100800 */
[----:B------:R-:W3:Y:S01]  /*4d270*/  LDL.LU R13, [R1+0x1270] ;  /* 0x00127000010d7983 */ /* 0x000ee20000300800 */
[----:B------:R-:W-:-:S03]  /*4d280*/  IADD3 R9, P2, R9, R27, RZ ;  /* 0x0000001b09097210 */ /* 0x000fc60007f5e0ff */
[----:B------:R-:W3:Y:S04]  /*4d290*/  LDL.LU R24, [R1+0x1244] ;  /* 0x0012440001187983 */ /* 0x000ee80000300800 */
[----:B------:R0:W-:Y:S04]  /*4d2a0*/  STL [R1+0x125c], R9 ;  /* 0x00125c0901007387 */ /* 0x0001e80000100800 */
[----:B0-----:R-:W3:Y:S04]  /*4d2b0*/  LDL.LU R9, [R1+0x1268] ;  /* 0x0012680001097983 */ /* 0x001ee80000300800 */
[----:B------:R-:W3:Y:S04]  /*4d2c0*/  LDL.LU R25, [R1+0x123c] ;  /* 0x00123c0001197983 */ /* 0x000ee80000300800 */
[----:B------:R-:W3:Y:S04]  /*4d2d0*/  LDL.LU R26, [R1+0x1260] ;  /* 0x00126000011a7983 */ /* 0x000ee80000300800 */
[----:B------:R-:W3:Y:S01]  /*4d2e0*/  LDL.LU R6, [R1+0x1234] ;  /* 0x0012340001067983 */ /* 0x000ee20000300800 */
[----:B----4-:R-:W-:-:S05]  /*4d2f0*/  IMAD.X R2, R2, 0x1, R0, P3 ;  /* 0x0000000102027824 */ /* 0x010fca00018e0600 */
        /* <DEDUP_REMOVED lines=8> */
[----:B--2---:R-:W-:-:S05]  /*4d380*/  IADD3 R8, P3, R8, R27, RZ ;  /* 0x0000001b08087210 */ /* 0x004fca0007f7e0ff */
[----:B------:R0:W-:Y:S04]  /*4d390*/  STL [R1+0x1254], R8 ;  /* 0x0012540801007387 */ /* 0x0001e80000100800 */
[----:B------:R-:W2:Y:S01]  /*4d3a0*/  LDL.LU R20, [R1+0x1214] ;  /* 0x0012140001147983 */ /* 0x000ea20000300800 */
[----:B---3--:R-:W-:-:S03]  /*4d3b0*/  IMAD.X R29, R29, 0x1, R0, P4 ;  /* 0x000000011d1d7824 */ /* 0x008fc600020e0600 */
        /* <DEDUP_REMOVED lines=13> */
[----:B------:R-:W-:-:S02]  /*4d490*/  IADD3 R28, P4, R28, R27, RZ ;  /* 0x0000001b1c1c7210 */ /* 0x000fc40007f9e0ff */
[----:B------:R-:W-:-:S03]  /*4d4a0*/  IADD3.X R13, R13, R0, RZ, P5, !PT ;  /* 0x000000000d0d7210 */ /* 0x000fc60002ffe4ff */
[----:B------:R0:W-:Y:S01]  /*4d4b0*/  STL [R1+0x124c], R28 ;  /* 0x00124c1c01007387 */ /* 0x0001e20000100800 */
[----:B------:R-:W-:-:S03]  /*4d4c0*/  IADD3 R24, P5, R24, R27, RZ ;  /* 0x0000001b18187210 */ /* 0x000fc60007fbe0ff */
[----:B0-----:R-:W3:Y:S01]  /*4d4d0*/  LDL.LU R28, [R1+0x1208] ;  /* 0x00120800011c7983 */ /* 0x001ee20000300800 */
[--C-:B------:R-:W-:Y:S01]  /*4d4e0*/  IMAD.X R9, R9, 0x1, R0.reuse, P6 ;  /* 0x0000000109097824 */ /* 0x100fe200030e0600 */
[-C--:B------:R-:W-:Y:S01]  /*4d4f0*/  IADD3 R25, P6, R25, R27.reuse, RZ ;  /* 0x0000001b19197210 */ /* 0x080fe20007fde0ff */
[--C-:B------:R-:W-:Y:S01]  /*4d500*/  IMAD.X R26, R26, 0x1, R0.reuse, P1 ;  /* 0x000000011a1a7824 */ /* 0x100fe200008e0600 */
[----:B------:R-:W-:Y:S02]  /*4d510*/  IADD3 R6, P1, R6, R27, RZ ;  /* 0x0000001b06067210 */ /* 0x000fe40007f3e0ff */
[----:B------:R0:W-:Y:S04]  /*4d520*/  STL [R1+0x1268], R9 ;  /* 0x0012680901007387 */ /* 0x0001e80000100800 */
[----:B------:R-:W-:Y:S04]  /*4d530*/  STL [R1+0x1270], R13 ;  /* 0x0012700d01007387 */ /* 0x000fe80000100800 */
[----:B0-----:R-:W3:Y:S04]  /*4d540*/  LDL.LU R9, [R1+0x11dc] ;  /* 0x0011dc0001097983 */ /* 0x001ee80000300800 */
[----:B------:R-:W-:Y:S04]  /*4d550*/  STL [R1+0x1244], R24 ;  /* 0x0012441801007387 */ /* 0x000fe80000100800 */
[----:B------:R-:W-:Y:S04]  /*4d560*/  STL [R1+0x123c], R25 ;  /* 0x00123c1901007387 */ /* 0x000fe80000100800 */
[----:B------:R-:W-:Y:S04]  /*4d570*/  STL [R1+0x1260], R26 ;  /* 0x0012601a01007387 */ /* 0x000fe80000100800 */
[----:B------:R-:W-:Y:S01]  /*4d580*/  STL [R1+0x1234], R6 ;  /* 0x0012340601007387 */ /* 0x000fe20000100800 */
[----:B----4-:R-:W-:-:S02]  /*4d590*/  IMAD.X R5, R5, 0x1, R0, P2 ;  /* 0x0000000105057824 */ /* 0x010fc400010e0600 */
[----:B------:R-:W-:Y:S01]  /*4d5a0*/  IMAD.X R3, R3, 0x1, R0, P3 ;  /* 0x0000000103037824 */ /* 0x000fe200018e0600 */
[-C--:B------:R-:W-:Y:S02]  /*4d5b0*/  IADD3 R4, P2, R4, R27.reuse, RZ ;  /* 0x0000001b04047210 */ /* 0x080fe40007f5e0ff */
[----:B------:R-:W-:Y:S01]  /*4d5c0*/  STL [R1+0x1258], R5 ;  /* 0x0012580501007387 */ /* 0x000fe20000100800 */
[----:B------:R-:W-:-:S05]  /*4d5d0*/  IADD3 R2, P3, R2, R27, RZ ;  /* 0x0000001b02027210 */ /* 0x000fca0007f7e0ff */
        /* <DEDUP_REMOVED lines=10> */
[--C-:B---3--:R-:W-:Y:S01]  /*4d680*/  IMAD.X R8, R8, 0x1, R0.reuse, P6 ;  /* 0x0000000108087824 */ /* 0x108fe200030e0600 */
[-C--:B------:R-:W-:Y:S01]  /*4d690*/  IADD3 R7, P6, R7, R27.reuse, RZ ;  /* 0x0000001b07077210 */ /* 0x080fe20007fde0ff */
[----:B------:R-:W-:Y:S01]  /*4d6a0*/  IMAD.X R11, R11, 0x1, R0, P1 ;  /* 0x000000010b0b7824 */ /* 0x000fe200008e0600 */
[----:B------:R-:W-:-:S02]  /*4d6b0*/  IADD3 R10, P1, R10, R27, RZ ;  /* 0x0000001b0a0a7210 */ /* 0x000fc40007f3e0ff */
[----:B------:R0:W-:Y:S04]  /*4d6c0*/  STL [R1+0x1238], R8 ;  /* 0x0012380801007387 */ /* 0x0001e80000100800 */
[----:B------:R-:W-:Y:S01]  /*4d6d0*/  STL [R1+0x1240], R21 ;  /* 0x0012401501007387 */ /* 0x000fe20000100800 */
[--C-:B------:R-:W-:Y:S01]  /*4d6e0*/  IMAD.X R23, R23, 0x1, R0.reuse, P2 ;  /* 0x0000000117177824 */ /* 0x100fe200010e0600 */
[-C--:B------:R-:W-:Y:S01]  /*4d6f0*/  IADD3 R15, P2, R15, R27.reuse, RZ ;  /* 0x0000001b0f0f7210 */ /* 0x080fe20007f5e0ff */
[--C-:B------:R-:W-:Y:S01]  /*4d700*/  IMAD.X R14, R14, 0x1, R0.reuse, P3 ;  /* 0x000000010e0e7824 */ /* 0x100fe200018e0600 */
[----:B------:R-:W-:Y:S01]  /*4d710*/  IADD3 R16, P3, R16, R27, RZ ;  /* 0x0000001b10107210 */ /* 0x000fe20007f7e0ff */
[--C-:B------:R-:W-:Y:S01]  /*4d720*/  IMAD.X R17, R17, 0x1, R0.reuse, P4 ;  /* 0x0000000111117824 */ /* 0x100fe200020e0600 */
[----:B0-----:R-:W2:Y:S04]  /*4d730*/  LDL.LU R8, [R1+0x11d4] ;  /* 0x0011d40001087983 */ /* 0x001ea80000300800 */
[----:B------:R-:W-:Y:S04]  /*4d740*/  STL [R1+0x1214], R20 ;  /* 0x0012141401007387 */ /* 0x000fe80000100800 */
[----:B------:R-:W-:Y:S04]  /*4d750*/  STL [R1+0x120c], R7 ;  /* 0x00120c0701007387 */ /* 0x000fe80000100800 */
[----:B------:R-:W-:Y:S04]  /*4d760*/  STL [R1+0x1230], R11 ;  /* 0x0012300b01007387 */ /* 0x000fe80000100800 */
[----:B------:R-:W-:Y:S01]  /*4d770*/  STL [R1+0x1204], R10 ;  /* 0x0012040a01007387 */ /* 0x000fe20000100800 */
[----:B------:R-:W-:-:S03]  /*4d780*/  IMAD.X R19, R19, 0x1, R0, P5 ;  /* 0x0000000113137824 */ /* 0x000fc600028e0600 */
        /* <DEDUP_REMOVED lines=28> */
[----:B----4-:R-:W-:-:S05]  /*4d950*/  IMAD.X R2, R2, 0x1, R0, P1 ;  /* 0x0000000102027824 */ /* 0x010fca00008e0600 */
[----:B------:R0:W-:Y:S04]  /*4d960*/  STL [R1+0x1200], R2 ;  /* 0x0012000201007387 */ /* 0x0001e80000100800 */
[----:B------:R-:W4:Y:S04]  /*4d970*/  LDL.LU R20, [R1+0x11c0] ;  /* 0x0011c00001147983 */ /* 0x000f280000300800 */
        /* <DEDUP_REMOVED lines=14> */
[----:B---3--:R-:W-:-:S02]  /*4da60*/  IMAD.X R29, R29, 0x1, R0, P2 ;  /* 0x000000011d1d7824 */ /* 0x008fc400010e0600 */
[----:B------:R-:W-:Y:S01]  /*4da70*/  IMAD.X R24, R24, 0x1, R0, P3 ;  /* 0x0000000118187824 */ /* 0x000fe200018e0600 */
[-C--:B------:R-:W-:Y:S02]  /*4da80*/  IADD3 R13, P2, R13, R27.reuse, RZ ;  /* 0x0000001b0d0d7210 */ /* 0x080fe40007f5e0ff */
[----:B------:R0:W-:Y:S01]  /*4da90*/  STL [R1+0x11f8], R29 ;  /* 0x0011f81d01007387 */ /* 0x0001e20000100800 */
[----:B------:R-:W-:-:S03]  /*4daa0*/  IADD3 R28, P3, R28, R27, RZ ;  /* 0x0000001b1c1c7210 */ /* 0x000fc60007f7e0ff */
[----:B0-----:R-:W3:Y:S01]  /*4dab0*/  LDL.LU R29, [R1+0x1164] ;  /* 0x00116400011d7983 */ /* 0x001ee20000300800 */
[--C-:B------:R-:W-:Y:S01]  /*4dac0*/  IMAD.X R25, R25, 0x1, R0.reuse, P4 ;  /* 0x0000000119197824 */ /* 0x100fe200020e0600 */
[-C--:B------:R-:W-:Y:S02]  /*4dad0*/  IADD3 R26, P4, R26, R27.reuse, RZ ;  /* 0x0000001b1a1a7210 */ /* 0x080fe40007f9e0ff */
[----:B------:R-:W-:Y:S01]  /*4dae0*/  IADD3.X R6, R6, R0, RZ, P5, !PT ;  /* 0x0000000006067210 */ /* 0x000fe20002ffe4ff */
[----:B------:R0:W-:Y:S04]  /*4daf0*/  STL [R1+0x11c4], R28 ;  /* 0x0011c41c01007387 */ /* 0x0001e80000100800 */
[----:B------:R-:W-:Y:S01]  /*4db00*/  STL [R1+0x11cc], R13 ;  /* 0x0011cc0d01007387 */ /* 0x000fe20000100800 */
[----:B------:R-:W-:Y:S01]  /*4db10*/  IADD3 R5, P5, R5, R27, RZ ;  /* 0x0000001b05057210 */ /* 0x000fe20007fbe0ff */
[----:B------:R-:W-:-:S02]  /*4db20*/  IMAD.X R4, R4, 0x1, R0, P6 ;  /* 0x0000000104047824 */ /* 0x000fc400030e0600 */
[----:B0-----:R-:W3:Y:S04]  /*4db30*/  LDL.LU R28, [R1+0x1188] ;  /* 0x00118800011c7983 */ /* 0x001ee80000300800 */
[----:B------:R-:W-:Y:S01]  /*4db40*/  STL [R1+0x11f0], R24 ;  /* 0x0011f01801007387 */ /* 0x000fe20000100800 */
[----:B------:R-:W-:-:S03]  /*4db50*/  IMAD.X R9, R9, 0x1, R0, P1 ;  /* 0x0000000109097824 */ /* 0x000fc600008e0600 */
[----:B------:R-:W-:Y:S04]  /*4db60*/  STL [R1+0x11e8], R25 ;  /* 0x0011e81901007387 */ /* 0x000fe80000100800 */
        /* <DEDUP_REMOVED lines=8> */
[-C--:B------:R-:W-:Y:S02]  /*4dbf0*/  IADD3 R21, P2, R21, R27.reuse, RZ ;  /* 0x0000001b15157210 */ /* 0x080fe40007f5e0ff */
[----:B0-----:R-:W3:Y:S04]  /*4dc00*/  LDL.LU R9, [R1+0x115c] ;  /* 0x00115c0001097983 */ /* 0x001ee80000300800 */
[----:B------:R-:W-:Y:S04]  /*4dc10*/  STL [R1+0x11ac], R3 ;  /* 0x0011ac0301007387 */ /* 0x000fe80000100800 */
[----:B------:R-:W-:Y:S04]  /*4dc20*/  STL [R1+0x11a4], R12 ;  /* 0x0011a40c01007387 */ /* 0x000fe80000100800 */
[----:B------:R-:W-:Y:S01]  /*4dc30*/  STL [R1+0x11c8], R22 ;  /* 0x0011c81601007387 */ /* 0x000fe20000100800 */
[----:B----4-:R-:W-:Y:S01]  /*4dc40*/  IMAD.X R20, R20, 0x1, R0, P3 ;  /* 0x0000000114147824 */ /* 0x010fe200018e0600 */
        /* <DEDUP_REMOVED lines=9> */
[----:B------:R-:W-:Y:S04]  /*4dce0*/  STL [R1+0x118c], R11 ;  /* 0x00118c0b01007387 */ /* 0x000fe80000100800 */
[----:B------:R-:W-:Y:S01]  /*4dcf0*/  STL [R1+0x11b0], R10 ;  /* 0x0011b00a01007387 */ /* 0x000fe20000100800 */
[-C--:B--2---:R-:W-:Y:S01]  /*4dd00*/  IADD3 R23, P5, R23, R27.reuse, RZ ;  /* 0x0000001b17177210 */ /* 0x084fe20007fbe0ff */
[--C-:B------:R-:W-:Y:S01]  /*4dd10*/  IMAD.X R15, R15, 0x1, R0.reuse, P6 ;  /* 0x000000010f0f7824 */ /* 0x100fe200030e0600 */
[-C--:B------:R-:W-:Y:S01]  /*4dd20*/  IADD3 R14, P6, R14, R27.reuse, RZ ;  /* 0x0000001b0e0e7210 */ /* 0x080fe20007fde0ff */
[--C-:B------:R-:W-:Y:S01]  /*4dd30*/  IMAD.X R16, R16, 0x1, R0.reuse, P1 ;  /* 0x0000000110107824 */ /* 0x100fe200008e0600 */
[----:B------:R-:W-:Y:S01]  /*4dd40*/  IADD3 R17, P1, R17, R27, RZ ;  /* 0x0000001b11117210 */ /* 0x000fe20007f3e0ff */
[----:B------:R-:W-:Y:S04]  /*4dd50*/  STL [R1+0x1184], R23 ;  /* 0x0011841701007387 */ /* 0x000fe80000100800 */
[----:B------:R-:W-:Y:S01]  /*4dd60*/  STL [R1+0x11a8], R15 ;  /* 0x0011a80f01007387 */ /* 0x000fe20000100800 */
[----:B------:R-:W-:-:S02]  /*4dd70*/  IMAD.X R8, R8, 0x1, R0, P3 ;  /* 0x0000000108087824 */ /* 0x000fc400018e0600 */
[----:B------:R-:W-:Y:S01]  /*4dd80*/  IMAD.X R18, R18, 0x1, R0, P2 ;  /* 0x0000000112127824 */ /* 0x000fe200010e0600 */
        /* <DEDUP_REMOVED lines=10> */
[----:B---3--:R-:W-:-:S05]  /*4de30*/  IADD3 R29, P3, R29, R27, RZ ;  /* 0x0000001b1d1d7210 */ /* 0x008fca0007f7e0ff */
[----:B------:R0:W-:Y:S01]  /*4de40*/  STL [R1+0x1164], R29 ;  /* 0x0011641d01007387 */ /* 0x0001e20000100800 */
[----:B------:R-:W-:-:S03]  /*4de50*/  IMAD.X R28, R28, 0x1, R0, P4 ;  /* 0x000000011c1c7824 */ /* 0x000fc600020e0600 */
        /* <DEDUP_REMOVED lines=29> */
[-C--:B--2---:R-:W-:Y:S01]  /*4e030*/  IADD3 R8, P5, R8, R27.reuse, RZ ;  /* 0x0000001b08087210 */ /* 0x084fe20007fbe0ff */
[----:B------:R-:W-:Y:S01]  /*4e040*/  IMAD.X R13, R13, 0x1, R0, P6 ;  /* 0x000000010d0d7824 */ /* 0x000fe200030e0600 */
[----:B------:R-:W-:-:S03]  /*4e050*/  IADD3 R24, P6, R24, R27, RZ ;  /* 0x0000001b18187210 */ /* 0x000fc60007fde0ff */
[----:B------:R0:W-:Y:S04]  /*4e060*/  STL [R1+0x1154], R8 ;  /* 0x0011540801007387 */ /* 0x0001e80000100800 */
[----:B0-----:R-:W2:Y:S01]  /*4e070*/  LDL.LU R8, [R1+0x1110] ;  /* 0x0011100001087983 */ /* 0x001ea20000300800 */
[--C-:B---3--:R-:W-:Y:S01]  /*4e080*/  IMAD.X R29, R29, 0x1, R0.reuse, P1 ;  /* 0x000000011d1d7824 */ /* 0x108fe200008e0600 */
[-C--:B------:R-:W-:Y:S01]  /*4e090*/  IADD3 R25, P1, R25, R27.reuse, RZ ;  /* 0x0000001b19197210 */ /* 0x080fe20007f3e0ff */
[--C-:B------:R-:W-:Y:S01]  /*4e0a0*/  IMAD.X R26, R26, 0x1, R0.reuse, P2 ;  /* 0x000000011a1a7824 */ /* 0x100fe200010e0600 */
[----:B------:R-:W-:Y:S02]  /*4e0b0*/  IADD3 R6, P2, R6, R27, RZ ;  /* 0x0000001b06067210 */ /* 0x000fe40007f5e0ff */
[----:B------:R0:W-:Y:S04]  /*4e0c0*/  STL [R1+0x1170], R29 ;  /* 0x0011701d01007387 */ /* 0x0001e80000100800 */
[----:B------:R-:W-:Y:S01]  /*4e0d0*/  STL [R1+0x1178], R13 ;  /* 0x0011780d01007387 */ /* 0x000fe20000100800 */
[----:B------:R-:W-:-:S02]  /*4e0e0*/  IMAD.X R5, R5, 0x1, R0, P3 ;  /* 0x0000000105057824 */ /* 0x000fc400018e0600 */
[----:B------:R-:W-:Y:S01]  /*4e0f0*/  IMAD.X R3, R3, 0x1, R0, P4 ;  /* 0x0000000103037824 */ /* 0x000fe200020e0600 */
[-C--:B------:R-:W-:Y:S02]  /*4e100*/  IADD3 R4, P3, R4, R27.reuse, RZ ;  /* 0x0000001b04047210 */ /* 0x080fe40007f7e0ff */
[----:B------:R-:W-:Y:S01]  /*4e110*/  IADD3 R28, P4, R28, R27, RZ ;  /* 0x0000001b1c1c7210 */ /* 0x000fe20007f9e0ff */
[----:B0-----:R-:W3:Y:S04]  /*4e120*/  LDL.LU R29, [R1+0x10e4] ;  /* 0x0010e400011d7983 */ /* 0x001ee80000300800 */
[----:B------:R-:W-:Y:S04]  /*4e130*/  STL [R1+0x114c], R24 ;  /* 0x00114c1801007387 */ /* 0x000fe80000100800 */
[----:B------:R-:W-:Y:S04]  /*4e140*/  STL [R1+0x1144], R25 ;  /* 0x0011441901007387 */ /* 0x000fe80000100800 */
[----:B------:R-:W-:Y:S04]  /*4e150*/  STL [R1+0x1168], R26 ;  /* 0x0011681a01007387 */ /* 0x000fe80000100800 */
[----:B------:R-:W-:Y:S04]  /*4e160*/  STL [R1+0x113c], R6 ;  /* 0x00113c0601007387 */ /* 0x000fe80000100800 */
[----:B------:R-:W-:Y:S01]  /*4e170*/  STL [R1+0x1160], R5 ;  /* 0x0011600501007387 */ /* 0x000fe20000100800 */
[----:B------:R-:W-:-:S03]  /*4e180*/  IADD3.X R12, R12, R0, RZ, P5, !PT ;  /* 0x000000000c0c7210 */ /* 0x000fc60002ffe4ff */
[----:B------:R0:W-:Y:S01]  /*4e190*/  STL [R1+0x112c], R28 ;  /* 0x00112c1c01007387 */ /* 0x0001e20000100800 */
[----:B------:R-:W-:-:S03]  /*4e1a0*/  IADD3 R22, P5, R22, R27, RZ ;  /* 0x0000001b16167210 */ /* 0x000fc60007fbe0ff */
[----:B------:R-:W-:Y:S01]  /*4e1b0*/  STL [R1+0x1134], R4 ;  /* 0x0011340401007387 */ /* 0x000fe20000100800 */
[--C-:B------:R-:W-:Y:S01]  /*4e1c0*/  IMAD.X R21, R21, 0x1, R0.reuse, P6 ;  /* 0x0000000115157824 */ /* 0x100fe200030e0600 */
[-C--:B------:R-:W-:Y:S01]  /*4e1d0*/  IADD3 R20, P6, R20, R27.reuse, RZ ;  /* 0x0000001b14147210 */ /* 0x080fe20007fde0ff */
[----:B------:R-:W-:Y:S01]  /*4e1e0*/  IMAD.X R9, R9, 0x1, R0, P1 ;  /* 0x0000000109097824 */ /* 0x000fe200008e0600 */
[----:B0-----:R-:W3:Y:S04]  /*4e1f0*/  LDL.LU R28, [R1+0x1108] ;  /* 0x00110800011c7983 */ /* 0x001ee80000300800 */
[----:B------:R-:W-:Y:S04]  /*4e200*/  STL [R1+0x1158], R3 ;  /* 0x0011580301007387 */ /* 0x000fe80000100800 */
[----:B------:R-:W-:Y:S04]  /*4e210*/  STL [R1+0x1150], R12 ;  /* 0x0011500c01007387 */ /* 0x000fe80000100800 */
        /* <DEDUP_REMOVED lines=9> */
[----:B------:R-:W-:Y:S04]  /*4e2b0*/  STL [R1+0x1138], R11 ;  /* 0x0011380b01007387 */ /* 0x000fe80000100800 */
[----:B------:R-:W-:Y:S01]  /*4e2c0*/  STL [R1+0x110c], R10 ;  /* 0x00110c0a01007387 */ /* 0x000fe20000100800 */
[--C-:B----4-:R-:W-:Y:S01]  /*4e2d0*/  IMAD.X R23, R23, 0x1, R0.reuse, P3 ;  /* 0x0000000117177824 */ /* 0x110fe200018e0600 */
[-C--:B------:R-:W-:Y:S01]  /*4e2e0*/  IADD3 R15, P3, R15, R27.reuse, RZ ;  /* 0x0000001b0f0f7210 */ /* 0x080fe20007f7e0ff */
[--C-:B------:R-:W-:Y:S01]  /*4e2f0*/  IMAD.X R14, R14, 0x1, R0.reuse, P4 ;  /* 0x000000010e0e7824 */ /* 0x100fe200020e0600 */
[----:B------:R-:W-:Y:S01]  /*4e300*/  IADD3 R16, P4, R16, R27, RZ ;  /* 0x0000001b10107210 */ /* 0x000fe20007f9e0ff */
[--C-:B------:R-:W-:Y:S01]  /*4e310*/  IMAD.X R17, R17, 0x1, R0.reuse, P5 ;  /* 0x0000000111117824 */ /* 0x100fe200028e0600 */
[----:B------:R-:W-:Y:S01]  /*4e320*/  STL [R1+0x1130], R23 ;  /* 0x0011301701007387 */ /* 0x000fe20000100800 */
[----:B------:R-:W-:-:S03]  /*4e330*/  IMAD.X R19, R19, 0x1, R0, P6 ;  /* 0x0000000113137824 */ /* 0x000fc600030e0600 */
[----:B------:R-:W-:Y:S01]  /*4e340*/  STL [R1+0x1104], R15 ;  /* 0x0011040f01007387 */ /* 0x000fe20000100800 */
[-C--:B------:R-:W-:Y:S02]  /*4e350*/  IADD3 R18, P5, R18, R27.reuse, RZ ;  /* 0x0000001b12127210 */ /* 0x080fe40007fbe0ff */
[----:B------:R-:W-:Y:S01]  /*4e360*/  IADD3 R2, P6, R2, R27, RZ ;  /* 0x0000001b02027210 */ /* 0x000fe20007fde0ff */
[----:B------:R-:W-:Y:S04]  /*4e370*/  STL [R1+0x1128], R14 ;  /* 0x0011280e01007387 */ /* 0x000fe80000100800 */
[----:B------:R-:W-:Y:S04]  /*4e380*/  STL [R1+0x10fc], R16 ;  /* 0x0010fc1001007387 */ /* 0x000fe80000100800 */
[----:B------:R-:W-:Y:S04]  /*4e390*/  STL [R1+0x1120], R17 ;  /* 0x0011201101007387 */ /* 0x000fe80000100800 */
[----:B------:R0:W-:Y:S04]  /*4e3a0*/  STL [R1+0x10ec], R2 ;  /* 0x0010ec0201007387 */ /* 0x0001e80000100800 */
[----:B------:R-:W-:Y:S04]  /*4e3b0*/  STL [R1+0x10f4], R18 ;  /* 0x0010f41201007387 */ /* 0x000fe80000100800 */
[----:B0-----:R-:W4:Y:S04]  /*4e3c0*/  LDL.LU R2, [R1+0x1100] ;  /* 0x0011000001027983 */ /* 0x001f280000300800 */
[----:B------:R-:W-:Y:S04]  /*4e3d0*/  STL [R1+0x1118], R19 ;  /* 0x0011181301007387 */ /* 0x000fe80000100800 */
[----:B------:R-:W4:Y:S04]  /*4e3e0*/  LDL.LU R13, [R1+0x10d4] ;  /* 0x0010d400010d7983 */ /* 0x000f280000300800 */
[----:B------:R-:W4:Y:S01]  /*4e3f0*/  LDL.LU R24, [R1+0x10f8] ;  /* 0x0010f80001187983 */ /* 0x000f220000300800 */
[----:B--2---:R-:W-:-:S05]  /*4e400*/  IMAD.X R8, R8, 0x1, R0, P1 ;  /* 0x0000000108087824 */ /* 0x004fca00008e0600 */
[----:B------:R0:W-:Y:S04]  /*4e410*/  STL [R1+0x1110], R8 ;  /* 0x0011100801007387 */ /* 0x0001e80000100800 */
[----:B0-----:R-:W2:Y:S04]  /*4e420*/  LDL.LU R8, [R1+0x10cc] ;  /* 0x0010cc0001087983 */ /* 0x001ea80000300800 */
[----:B------:R-:W2:Y:S04]  /*4e430*/  LDL.LU R25, [R1+0x10f0] ;  /* 0x0010f00001197983 */ /* 0x000ea80000300800 */
[----:B------:R-:W2:Y:S04]  /*4e440*/  LDL.LU R26, [R1+0x10c4] ;  /* 0x0010c400011a7983 */ /* 0x000ea80000300800 */
[----:B------:R-:W2:Y:S01]  /*4e450*/  LDL.LU R6, [R1+0x10e8] ;  /* 0x0010e80001067983 */ /* 0x000ea20000300800 */
[----:B---3--:R-:W-:-:S05]  /*4e460*/  IADD3 R29, P1, R29, R27, RZ ;  /* 0x0000001b1d1d7210 */ /* 0x008fca0007f3e0ff */
        /* <DEDUP_REMOVED lines=25> */
[----:B----4-:R-:W-:-:S05]  /*4e600*/  IMAD.X R2, R2, 0x1, R0, P3 ;  /* 0x0000000102027824 */ /* 0x010fca00018e0600 */
[----:B------:R0:W-:Y:S04]  /*4e610*/  STL [R1+0x1100], R2 ;  /* 0x0011000201007387 */ /* 0x0001e80000100800 */
[----:B0-----:R-:W4:Y:S01]  /*4e620*/  LDL.LU R2, [R1+0x106c] ;  /* 0x00106c0001027983 */ /* 0x001f220000300800 */
[--C-:B------:R-:W-:Y:S01]  /*4e630*/  IMAD.X R24, R24, 0x1, R0.reuse, P4 ;  /* 0x0000000118187824 */ /* 0x100fe200020e0600 */
[-C--:B------:R-:W-:Y:S02]  /*4e640*/  IADD3 R13, P3, R13, R27.reuse, RZ ;  /* 0x0000001b0d0d7210 */ /* 0x080fe40007f7e0ff */
[-C--:B--2---:R-:W-:Y:S01]  /*4e650*/  IADD3 R8, P4, R8, R27.reuse, RZ ;  /* 0x0000001b08087210 */ /* 0x084fe20007f9e0ff */
[--C-:B------:R-:W-:Y:S01]  /*4e660*/  IMAD.X R25, R25, 0x1, R0.reuse, P5 ;  /* 0x0000000119197824 */ /* 0x100fe200028e0600 */
[----:B------:R-:W-:Y:S01]  /*4e670*/  IADD3 R26, P5, R26, R27, RZ ;  /* 0x0000001b1a1a7210 */ /* 0x000fe20007fbe0ff */
[----:B------:R-:W-:-:S02]  /*4e680*/  IMAD.X R6, R6, 0x1, R0, P6 ;  /* 0x0000000106067824 */ /* 0x000fc400030e0600 */
[----:B------:R0:W-:Y:S04]  /*4e690*/  STL [R1+0x10cc], R8 ;  /* 0x0010cc0801007387 */ /* 0x0001e80000100800 */
[----:B------:R-:W-:Y:S04]  /*4e6a0*/  STL [R1+0x10d4], R13 ;  /* 0x0010d40d01007387 */ /* 0x000fe80000100800 */
[----:B0-----:R-:W2:Y:S01]  /*4e6b0*/  LDL.LU R8, [R1+0x1090] ;  /* 0x0010900001087983 */ /* 0x001ea20000300800 */
[----:B---3--:R-:W-:-:S03]  /*4e6c0*/  IADD3 R5, P6, R5, R27, RZ ;  /* 0x0000001b05057210 */ /* 0x008fc60007fde0ff */
        /* <DEDUP_REMOVED lines=8> */
[----:B------:R-:W-:-:S03]  /*4e750*/  IADD3 R12, P2, R12, R27, RZ ;  /* 0x0000001b0c0c7210 */ /* 0x000fc60007f5e0ff */
[----:B------:R0:W-:Y:S01]  /*4e760*/  STL [R1+0x10d8], R29 ;  /* 0x0010d81d01007387 */ /* 0x0001e20000100800 */
[----:B------:R-:W-:-:S03]  /*4e770*/  IMAD.X R22, R22, 0x1, R0, P3 ;  /* 0x0000000116167824 */ /* 0x000fc600018e0600 */
[----:B------:R-:W-:Y:S01]  /*4e780*/  STL [R1+0x10e0], R4 ;  /* 0x0010e00401007387 */ /* 0x000fe20000100800 */
[----:B------:R-:W-:Y:S01]  /*4e790*/  IMAD.X R20, R20, 0x1, R0, P4 ;  /* 0x0000000114147824 */ /* 0x000fe200020e0600 */
[-C--:B------:R-:W-:Y:S02]  /*4e7a0*/  IADD3 R21, P3, R21, R27.reuse, RZ ;  /* 0x0000001b15157210 */ /* 0x080fe40007f7e0ff */
[----:B0-----:R-:W3:Y:S01]  /*4e7b0*/  LDL.LU R29, [R1+0x1064] ;  /* 0x00106400011d7983 */ /* 0x001ee20000300800 */
[----:B------:R-:W-:-:S03]  /*4e7c0*/  IADD3 R28, P4, R28, R27, RZ ;  /* 0x0000001b1c1c7210 */ /* 0x000fc60007f9e0ff */
        /* <DEDUP_REMOVED lines=32> */
[----:B----4-:R-:W-:-:S05]  /*4e9d0*/  IADD3 R2, P4, R2, R27, RZ ;  /* 0x0000001b02027210 */ /* 0x010fca0007f9e0ff */
[----:B------:R0:W-:Y:S04]  /*4e9e0*/  STL [R1+0x106c], R2 ;  /* 0x00106c0201007387 */ /* 0x0001e80000100800 */
        /* <DEDUP_REMOVED lines=9> */
[----:B0-----:R-:W2:Y:S04]  /*4ea80*/  LDL.LU R8, [R1+0x1034] ;  /* 0x0010340001087983 */ /* 0x001ea80000300800 */
[----:B------:R-:W2:Y:S04]  /*4ea90*/  LDL.LU R12, [R1+0x1058] ;  /* 0x00105800010c7983 */ /* 0x000ea80000300800 */
[----:B------:R-:W2:Y:S04]  /*4eaa0*/  LDL.LU R22, [R1+0x102c] ;  /* 0x00102c0001167983 */ /* 0x000ea80000300800 */
[----:B------:R-:W2:Y:S01]  /*4eab0*/  LDL.LU R21, [R1+0x1050] ;  /* 0x0010500001157983 */ /* 0x000ea20000300800 */
[----:B---3--:R-:W-:-:S05]  /*4eac0*/  IADD3 R29, P5, R29, R27, RZ ;  /* 0x0000001b1d1d7210 */ /* 0x008fca0007fbe0ff */
[----:B------:R0:W-:Y:S04]  /*4ead0*/  STL [R1+0x1064], R29 ;  /* 0x0010641d01007387 */ /* 0x0001e80000100800 */
        /* <DEDUP_REMOVED lines=15> */
[----:B------:R-:W-:Y:S01]  /*4ebd0*/  IADD3 R9, P6, R9, R27, RZ ;  /* 0x0000001b09097210 */ /* 0x000fe20007fde0ff */
[----:B------:R-:W-:-:S04]  /*4ebe0*/  IMAD.X R13, R13, 0x1, R0, P1 ;  /* 0x000000010d0d7824 */ /* 0x000fc800008e0600 */
[----:B------:R0:W-:Y:S04]  /*4ebf0*/  STL [R1+0x105c], R9 ;  /* 0x00105c0901007387 */ /* 0x0001e80000100800 */
[----:B0-----:R-:W3:Y:S01]  /*4ec00*/  LDL.LU R9, [R1+0x1018] ;  /* 0x0010180001097983 */ /* 0x001ee20000300800 */
[----:B----4-:R-:W-:-:S05]  /*4ec10*/  IMAD.X R2, R2, 0x1, R0, P2 ;  /* 0x0000000102027824 */ /* 0x010fca00010e0600 */
[----:B------:R0:W-:Y:S04]  /*4ec20*/  STL [R1+0x1078], R2 ;  /* 0x0010780201007387 */ /* 0x0001e80000100800 */
[----:B------:R-:W-:Y:S04]  /*4ec30*/  STL [R1+0x1080], R13 ;  /* 0x0010800d01007387 */ /* 0x000fe80000100800 */
[----:B0-----:R-:W4:Y:S01]  /*4ec40*/  LDL.LU R2, [R1+0xfec] ;  /* 0x000fec0001027983 */ /* 0x001f220000300800 */
[-C--:B------:R-:W-:Y:S02]  /*4ec50*/  IADD3 R24, P1, R24, R27.reuse, RZ ;  /* 0x0000001b18187210 */ /* 0x080fe40007f3e0ff */
[-C--:B------:R-:W-:Y:S01]  /*4ec60*/  IADD3 R25, P2, R25, R27.reuse, RZ ;  /* 0x0000001b19197210 */ /* 0x080fe20007f5e0ff */
[--C-:B------:R-:W-:Y:S01]  /*4ec70*/  IMAD.X R26, R26, 0x1, R0.reuse, P3 ;  /* 0x000000011a1a7824 */ /* 0x100fe200018e0600 */
[----:B------:R-:W-:Y:S01]  /*4ec80*/  IADD3 R6, P3, R6, R27, RZ ;  /* 0x0000001b06067210 */ /* 0x000fe20007f7e0ff */
[----:B------:R-:W-:Y:S04]  /*4ec90*/  STL [R1+0x1054], R24 ;  /* 0x0010541801007387 */ /* 0x000fe80000100800 */
[----:B------:R-:W-:Y:S04]  /*4eca0*/  STL [R1+0x104c], R25 ;  /* 0x00104c1901007387 */ /* 0x000fe80000100800 */
[----:B------:R-:W-:Y:S01]  /*4ecb0*/  STL [R1+0x1070], R26 ;  /* 0x0010701a01007387 */ /* 0x000fe20000100800 */
[----:B--2---:R-:W-:-:S02]  /*4ecc0*/  IMAD.X R5, R5, 0x1, R0, P4 ;  /* 0x0000000105057824 */ /* 0x004fc400020e0600 */
[--C-:B------:R-:W-:Y:S01]  /*4ecd0*/  IMAD.X R3, R3, 0x1, R0.reuse, P5 ;  /* 0x0000000103037824 */ /* 0x100fe200028e0600 */
[-C--:B------:R-:W-:Y:S01]  /*4ece0*/  IADD3 R4, P4, R4, R27.reuse, RZ ;  /* 0x0000001b04047210 */ /* 0x080fe20007f9e0ff */
[----:B------:R-:W-:Y:S04]  /*4ecf0*/  STL [R1+0x1044], R6 ;  /* 0x0010440601007387 */ /* 0x000fe80000100800 */
[----:B------:R-:W-:Y:S01]  /*4ed00*/  STL [R1+0x1068], R5 ;  /* 0x0010680501007387 */ /* 0x000fe20000100800 */
[-C--:B------:R-:W-:Y:S01]  /*4ed10*/  IADD3 R8, P5, R8, R27.reuse, RZ ;  /* 0x0000001b08087210 */ /* 0x080fe20007fbe0ff */
[--C-:B------:R-:W-:Y:S01]  /*4ed20*/  IMAD.X R12, R12, 0x1, R0.reuse, P6 ;  /* 0x000000010c0c7824 */ /* 0x100fe200030e0600 */
[----:B------:R-:W-:Y:S01]  /*4ed30*/  IADD3 R22, P6, R22, R27, RZ ;  /* 0x0000001b16167210 */ /* 0x000fe20007fde0ff */
[----:B------:R-:W-:-:S02]  /*4ed40*/  IMAD.X R21, R21, 0x1, R0, P1 ;  /* 0x0000000115157824 */ /* 0x000fc400008e0600 */
[----:B------:R0:W-:Y:S04]  /*4ed50*/  STL [R1+0x1034], R8 ;  /* 0x0010340801007387 */ /* 0x0001e80000100800 */
[----:B------:R-:W-:Y:S04]  /*4ed60*/  STL [R1+0x103c], R4 ;  /* 0x00103c0401007387 */ /* 0x000fe80000100800 */
[----:B0-----:R-:W2:Y:S04]  /*4ed70*/  LDL.LU R8, [R1+0x1010] ;  /* 0x0010100001087983 */ /* 0x001ea80000300800 */
[----:B------:R-:W-:Y:S01]  /*4ed80*/  STL [R1+0x1060], R3 ;  /* 0x0010600301007387 */ /* 0x000fe20000100800 */
[----:B---3--:R-:W-:-:S03]  /*4ed90*/  IADD3 R20, P1, R20, R27, RZ ;  /* 0x0000001b14147210 */ /* 0x008fc60007f3e0ff */
[----:B------:R-:W-:Y:S04]  /*4eda0*/  STL [R1+0x1058], R12 ;  /* 0x0010580c01007387 */ /* 0x000fe80000100800 */
[----:B------:R-:W-:Y:S01]  /*4edb0*/  STL [R1+0x102c], R22 ;  /* 0x00102c1601007387 */ /* 0x000fe20000100800 */
[--C-:B------:R-:W-:Y:S01]  /*4edc0*/  IMAD.X R29, R29, 0x1, R0.reuse, P2 ;  /* 0x000000011d1d7824 */ /* 0x100fe200010e0600 */
[-C--:B------:R-:W-:Y:S01]  /*4edd0*/  IADD3 R7, P2, R7, R27.reuse, RZ ;  /* 0x0000001b07077210 */ /* 0x080fe20007f5e0ff */
[--C-:B------:R-:W-:Y:S01]  /*4ede0*/  IMAD.X R11, R11, 0x1, R0.reuse, P3 ;  /* 0x000000010b0b7824 */ /* 0x100fe200018e0600 */
[-C--:B------:R-:W-:Y:S02]  /*4edf0*/  IADD3 R10, P3, R10, R27.reuse, RZ ;  /* 0x0000001b0a0a7210 */ /* 0x080fe40007f7e0ff */
[----:B------:R0:W-:Y:S04]  /*4ee00*/  STL [R1+0x1048], R29 ;  /* 0x0010481d01007387 */ /* 0x0001e80000100800 */
[----:B------:R-:W-:Y:S01]  /*4ee10*/  STL [R1+0x1050], R21 ;  /* 0x0010501501007387 */ /* 0x000fe20000100800 */
[----:B------:R-:W-:Y:S01]  /*4ee20*/  IMAD.X R23, R23, 0x1, R0, P4 ;  /* 0x0000000117177824 */ /* 0x000fe200020e0600 */
[----:B------:R-:W-:-:S02]  /*4ee30*/  IADD3 R15, P4, R15, R27, RZ ;  /* 0x0000001b0f0f7210 */ /* 0x000fc40007f9e0ff */
[----:B------:R-:W-:Y:S02]  /*4ee40*/  IADD3.X R14, R14, R0, RZ, P5, !PT ;  /* 0x000000000e0e7210 */ /* 0x000fe40002ffe4ff */
[----:B------:R-:W-:Y:S01]  /*4ee50*/  IADD3 R16, P5, R16, R27, RZ ;  /* 0x0000001b10107210 */ /* 0x000fe20007fbe0ff */
[--C-:B------:R-:W-:Y:S01]  /*4ee60*/  IMAD.X R17, R17, 0x1, R0.reuse, P6 ;  /* 0x0000000111117824 */ /* 0x100fe200030e0600 */
[----:B0-----:R-:W3:Y:S04]  /*4ee70*/  LDL.LU R29, [R1+0xfe4] ;  /* 0x000fe400011d7983 */ /* 0x001ee80000300800 */
        /* <DEDUP_REMOVED lines=15> */
[----:B------:R-:W-:Y:S01]  /*4ef70*/  STL [R1+0x1020], R19 ;  /* 0x0010201301007387 */ /* 0x000fe20000100800 */
[----:B------:R-:W-:-:S03]  /*4ef80*/  IMAD.X R9, R9, 0x1, R0, P2 ;  /* 0x0000000109097824 */ /* 0x000fc600010e0600 */
        /* <DEDUP_REMOVED lines=34> */
[----:B------:R-:W-:-:S03]  /*4f1b0*/  IMAD.X R24, R24, 0x1, R0, P5 ;  /* 0x0000000118187824 */ /* 0x000fc600028e0600 */
[----:B------:R0:W-:Y:S01]  /*4f1c0*/  STL [R1+0x1008], R28 ;  /* 0x0010081c01007387 */ /* 0x0001e20000100800 */
[-C--:B------:R-:W-:Y:S02]  /*4f1d0*/  IADD3 R13, P4, R13, R27.reuse, RZ ;  /* 0x0000001b0d0d7210 */ /* 0x080fe40007f9e0ff */
[-C--:B------:R-:W-:Y:S01]  /*4f1e0*/  IADD3 R9, P5, R9, R27.reuse, RZ ;  /* 0x0000001b09097210 */ /* 0x080fe20007fbe0ff */
[----:B0-----:R-:W3:Y:S01]  /*4f1f0*/  LDL.LU R28, [R1+0xf74] ;  /* 0x000f7400011c7983 */ /* 0x001ee20000300800 */
[--C-:B------:R-:W-:Y:S01]  /*4f200*/  IMAD.X R25, R25, 0x1, R0.reuse, P6 ;  /* 0x0000000119197824 */ /* 0x100fe200030e0600 */
[-C--:B------:R-:W-:Y:S01]  /*4f210*/  IADD3 R26, P6, R26, R27.reuse, RZ ;  /* 0x0000001b1a1a7210 */ /* 0x080fe20007fde0ff */
[--C-:B------:R-:W-:Y:S01]  /*4f220*/  IMAD.X R6, R6, 0x1, R0.reuse, P1 ;  /* 0x0000000106067824 */ /* 0x100fe200008e0600 */
[----:B------:R0:W-:Y:S04]  /*4f230*/  STL [R1+0xfd4], R9 ;  /* 0x000fd40901007387 */ /* 0x0001e80000100800 */
[----:B------:R-:W-:Y:S04]  /*4f240*/  STL [R1+0xfdc], R13 ;  /* 0x000fdc0d01007387 */ /* 0x000fe80000100800 */
        /* <DEDUP_REMOVED lines=17> */
[----:B------:R-:W-:Y:S01]  /*4f360*/  STL [R1+0xfb4], R12 ;  /* 0x000fb40c01007387 */ /* 0x000fe20000100800 */
[----:B--2---:R-:W-:-:S03]  /*4f370*/  IMAD.X R20, R20, 0x1, R0, P5 ;  /* 0x0000000114147824 */ /* 0x004fc600028e0600 */
[----:B------:R-:W-:Y:S01]  /*4f380*/  STL [R1+0xfd8], R22 ;  /* 0x000fd81601007387 */ /* 0x000fe20000100800 */
[-C--:B------:R-:W-:Y:S01]  /*4f390*/  IADD3 R8, P5, R8, R27.reuse, RZ ;  /* 0x0000001b08087210 */ /* 0x080fe20007fbe0ff */
[--C-:B------:R-:W-:Y:S01]  /*4f3a0*/  IMAD.X R7, R7, 0x1, R0.reuse, P6 ;  /* 0x0000000107077824 */ /* 0x100fe200030e0600 */
[-C--:B------:R-:W-:Y:S01]  /*4f3b0*/  IADD3 R11, P6, R11, R27.reuse, RZ ;  /* 0x0000001b0b0b7210 */ /* 0x080fe20007fde0ff */
[----:B------:R-:W-:Y:S02]  /*4f3c0*/  IMAD.X R10, R10, 0x1, R0, P1 ;  /* 0x000000010a0a7824 */ /* 0x000fe400008e0600 */
[----:B------:R0:W-:Y:S04]  /*4f3d0*/  STL [R1+0xfa4], R8 ;  /* 0x000fa40801007387 */ /* 0x0001e80000100800 */
[----:B------:R-:W-:Y:S01]  /*4f3e0*/  STL [R1+0xfac], R21 ;  /* 0x000fac1501007387 */ /* 0x000fe20000100800 */
[----:B---3--:R-:W-:-:S03]  /*4f3f0*/  IADD3 R23, P1, R23, R27, RZ ;  /* 0x0000001b17177210 */ /* 0x008fc60007f3e0ff */
[----:B0-----:R-:W2:Y:S04]  /*4f400*/  LDL.LU R8, [R1+0xf90] ;  /* 0x000f900001087983 */ /* 0x001ea80000300800 */
        /* <DEDUP_REMOVED lines=8> */
[----:B------:R-:W-:Y:S01]  /*4f490*/  STL [R1+0xf94], R23 ;  /* 0x000f941701007387 */ /* 0x000fe20000100800 */
[----:B------:R-:W-:-:S03]  /*4f4a0*/  IADD3.X R29, R29, R0, RZ, P5, !PT ;  /* 0x000000001d1d7210 */ /* 0x000fc60002ffe4ff */
        /* <DEDUP_REMOVED lines=12> */
[----:B------:R-:W-:-:S05]  /*4f570*/  IADD3 R28, P5, R28, R27, RZ ;  /* 0x0000001b1c1c7210 */ /* 0x000fca0007fbe0ff */
        /* <DEDUP_REMOVED lines=31> */
[-C--:B---3--:R-:W-:Y:S01]  /*4f770*/  IADD3 R29, P1, R29, R27.reuse, RZ ;  /* 0x0000001b1d1d7210 */ /* 0x088fe20007f3e0ff */
[----:B------:R-:W-:Y:S01]  /*4f780*/  IMAD.X R13, R13, 0x1, R0, P2 ;  /* 0x000000010d0d7824 */ /* 0x000fe200010e0600 */
[----:B------:R-:W-:-:S03]  /*4f790*/  IADD3 R24, P2, R24, R27, RZ ;  /* 0x0000001b18187210 */ /* 0x000fc60007f5e0ff */
[----:B------:R0:W-:Y:S04]  /*4f7a0*/  STL [R1+0xf64], R29 ;  /* 0x000f641d01007387 */ /* 0x0001e80000100800 */
[----:B0-----:R-:W3:Y:S01]  /*4f7b0*/  LDL.LU R29, [R1+0xf20] ;  /* 0x000f2000011d7983 */ /* 0x001ee20000300800 */
[--C-:B------:R-:W-:Y:S01]  /*4f7c0*/  IMAD.X R28, R28, 0x1, R0.reuse, P3 ;  /* 0x000000011c1c7824 */ /* 0x100fe200018e0600 */
[-C--:B------:R-:W-:Y:S01]  /*4f7d0*/  IADD3 R25, P3, R25, R27.reuse, RZ ;  /* 0x0000001b19197210 */ /* 0x080fe20007f7e0ff */
[--C-:B------:R-:W-:Y:S01]  /*4f7e0*/  IMAD.X R26, R26, 0x1, R0.reuse, P4 ;  /* 0x000000011a1a7824 */ /* 0x100fe200020e0600 */
[----:B------:R-:W-:Y:S02]  /*4f7f0*/  IADD3 R6, P4, R6, R27, RZ ;  /* 0x0000001b06067210 */ /* 0x000fe40007f9e0ff */
[----:B------:R0:W-:Y:S04]  /*4f800*/  STL [R1+0xf80], R28 ;  /* 0x000f801c01007387 */ /* 0x0001e80000100800 */
[----:B------:R-:W-:Y:S01]  /*4f810*/  STL [R1+0xf88], R13 ;  /* 0x000f880d01007387 */ /* 0x000fe20000100800 */
[----:B------:R-:W-:-:S02]  /*4f820*/  IMAD.X R5, R5, 0x1, R0, P5 ;  /* 0x0000000105057824 */ /* 0x000fc400028e0600 */
[--C-:B------:R-:W-:Y:S01]  /*4f830*/  IMAD.X R3, R3, 0x1, R0.reuse, P6 ;  /* 0x0000000103037824 */ /* 0x100fe200030e0600 */
        /* <DEDUP_REMOVED lines=12> */
[----:B------:R-:W-:-:S03]  /*4f900*/  IMAD.X R21, R21, 0x1, R0, P2 ;  /* 0x0000000115157824 */ /* 0x000fc600010e0600 */
        /* <DEDUP_REMOVED lines=9> */
[-C--:B------:R-:W-:Y:S01]  /*4f9a0*/  IADD3 R7, P3, R7, R27.reuse, RZ ;  /* 0x0000001b07077210 */ /* 0x080fe20007f7e0ff */
[--C-:B------:R-:W-:Y:S01]  /*4f9b0*/  IMAD.X R11, R11, 0x1, R0.reuse, P4 ;  /* 0x000000010b0b7824 */ /* 0x100fe200020e0600 */
[-C--:B------:R-:W-:Y:S01]  /*4f9c0*/  IADD3 R10, P4, R10, R27.reuse, RZ ;  /* 0x0000001b0a0a7210 */ /* 0x080fe20007f9e0ff */
[----:B------:R-:W-:Y:S04]  /*4f9d0*/  STL [R1+0xf2c], R20 ;  /* 0x000f2c1401007387 */ /* 0x000fe80000100800 */
[----:B------:R-:W-:Y:S04]  /*4f9e0*/  STL [R1+0xf24], R7 ;  /* 0x000f240701007387 */ /* 0x000fe80000100800 */
[----:B------:R-:W-:Y:S01]  /*4f9f0*/  STL [R1+0xf48], R11 ;  /* 0x000f480b01007387 */ /* 0x000fe20000100800 */
[--C-:B--2---:R-:W-:Y:S01]  /*4fa00*/  IMAD.X R23, R23, 0x1, R0.reuse, P5 ;  /* 0x0000000117177824 */ /* 0x104fe200028e0600 */
[-C--:B------:R-:W-:Y:S01]  /*4fa10*/  IADD3 R15, P5, R15, R27.reuse, RZ ;  /* 0x0000001b0f0f7210 */ /* 0x080fe20007fbe0ff */
[--C-:B------:R-:W-:Y:S01]  /*4fa20*/  IMAD.X R14, R14, 0x1, R0.reuse, P6 ;  /* 0x000000010e0e7824 */ /* 0x100fe200030e0600 */
[----:B------:R-:W-:Y:S01]  /*4fa30*/  IADD3 R16, P6, R16, R27, RZ ;  /* 0x0000001b10107210 */ /* 0x000fe20007fde0ff */
[----:B------:R-:W-:Y:S01]  /*4fa40*/  STL [R1+0xf1c], R10 ;  /* 0x000f1c0a01007387 */ /* 0x000fe20000100800 */
[----:B------:R-:W-:-:S02]  /*4fa50*/  IMAD.X R17, R17, 0x1, R0, P1 ;  /* 0x0000000111117824 */ /* 0x000fc400008e0600 */
[--C-:B------:R-:W-:Y:S01]  /*4fa60*/  IMAD.X R19, R19, 0x1, R0.reuse, P2 ;  /* 0x0000000113137824 */ /* 0x100fe200010e0600 */
[----:B------:R-:W-:Y:S04]  /*4fa70*/  STL [R1+0xf40], R23 ;  /* 0x000f401701007387 */ /* 0x000fe80000100800 */
        /* <DEDUP_REMOVED lines=12> */
[----:B---3--:R-:W-:-:S05]  /*4fb40*/  IMAD.X R29, R29, 0x1, R0, P3 ;  /* 0x000000011d1d7824 */ /* 0x008fca00018e0600 */
[----:B------:R0:W-:Y:S04]  /*4fb50*/  STL [R1+0xf20], R29 ;  /* 0x000f201d01007387 */ /* 0x0001e80000100800 */
[----:B0-----:R-:W3:Y:S04]  /*4fb60*/  LDL.LU R29, [R1+0xedc] ;  /* 0x000edc00011d7983 */ /* 0x001ee80000300800 */
[----:B------:R-:W3:Y:S04]  /*4fb70*/  LDL.LU R25, [R1+0xf00] ;  /* 0x000f000001197983 */ /* 0x000ee80000300800 */
[----:B------:R-:W3:Y:S04]  /*4fb80*/  LDL.LU R26, [R1+0xed4] ;  /* 0x000ed400011a7983 */ /* 0x000ee80000300800 */
[----:B------:R-:W3:Y:S01]  /*4fb90*/  LDL.LU R6, [R1+0xef8] ;  /* 0x000ef80001067983 */ /* 0x000ee20000300800 */
[----:B------:R-:W-:-:S05]  /*4fba0*/  IADD3 R28, P3, R28, R27, RZ ;  /* 0x0000001b1c1c7210 */ /* 0x000fca0007f7e0ff */
        /* <DEDUP_REMOVED lines=25> */
[----:B--2---:R-:W-:Y:S01]  /*4fd40*/  IADD3.X R8, R8, R0, RZ, P5, !PT ;  /* 0x0000000008087210 */ /* 0x004fe20002ffe4ff */
[----:B------:R-:W-:Y:S01]  /*4fd50*/  IMAD.X R24, R24, 0x1, R0, P6 ;  /* 0x0000000118187824 */ /* 0x000fe200030e0600 */
[----:B------:R-:W-:-:S03]  /*4fd60*/  IADD3 R13, P5, R13, R27, RZ ;  /* 0x0000001b0d0d7210 */ /* 0x000fc60007fbe0ff */
[----:B------:R0:W-:Y:S04]  /*4fd70*/  STL [R1+0xf10], R8 ;  /* 0x000f100801007387 */ /* 0x0001e80000100800 */
[----:B0-----:R-:W2:Y:S01]  /*4fd80*/  LDL.LU R8, [R1+0xe7c] ;  /* 0x000e7c0001087983 */ /* 0x001ea20000300800 */
[-C--:B---3--:R-:W-:Y:S01]  /*4fd90*/  IADD3 R29, P6, R29, R27.reuse, RZ ;  /* 0x0000001b1d1d7210 */ /* 0x088fe20007fde0ff */
[--C-:B------:R-:W-:Y:S01]  /*4fda0*/  IMAD.X R25, R25, 0x1, R0.reuse, P1 ;  /* 0x0000000119197824 */ /* 0x100fe200008e0600 */
[-C--:B------:R-:W-:Y:S01]  /*4fdb0*/  IADD3 R26, P1, R26, R27.reuse, RZ ;  /* 0x0000001b1a1a7210 */ /* 0x080fe20007f3e0ff */
[--C-:B------:R-:W-:Y:S02]  /*4fdc0*/  IMAD.X R6, R6, 0x1, R0.reuse, P2 ;  /* 0x0000000106067824 */ /* 0x100fe400010e0600 */
[----:B------:R0:W-:Y:S04]  /*4fdd0*/  STL [R1+0xedc], R29 ;  /* 0x000edc1d01007387 */ /* 0x0001e80000100800 */
[----:B------:R-:W-:Y:S01]  /*4fde0*/  STL [R1+0xee4], R13 ;  /* 0x000ee40d01007387 */ /* 0x000fe20000100800 */
[----:B------:R-:W-:Y:S01]  /*4fdf0*/  IADD3 R5, P2, R5, R27, RZ ;  /* 0x0000001b05057210 */ /* 0x000fe20007f5e0ff */
[----:B------:R-:W-:-:S02]  /*4fe00*/  IMAD.X R4, R4, 0x1, R0, P3 ;  /* 0x0000000104047824 */ /* 0x000fc400018e0600 */
[----:B0-----:R-:W3:Y:S04]  /*4fe10*/  LDL.LU R29, [R1+0xea0] ;  /* 0x000ea000011d7983 */ /* 0x001ee80000300800 */
[----:B------:R-:W-:Y:S04]  /*4fe20*/  STL [R1+0xf08], R24 ;  /* 0x000f081801007387 */ /* 0x000fe80000100800 */
[----:B------:R-:W-:Y:S01]  /*4fe30*/  STL [R1+0xf00], R25 ;  /* 0x000f001901007387 */ /* 0x000fe20000100800 */
[----:B------:R-:W-:-:S03]  /*4fe40*/  IMAD.X R28, R28, 0x1, R0, P4 ;  /* 0x000000011c1c7824 */ /* 0x000fc600020e0600 */
[----:B------:R-:W-:Y:S01]  /*4fe50*/  STL [R1+0xed4], R26 ;  /* 0x000ed41a01007387 */ /* 0x000fe20000100800 */
[----:B------:R-:W-:-:S03]  /*4fe60*/  IADD3 R3, P3, R3, R27, RZ ;  /* 0x0000001b03037210 */ /* 0x000fc60007f7e0ff */
[----:B------:R-:W-:Y:S04]  /*4fe70*/  STL [R1+0xef8], R6 ;  /* 0x000ef80601007387 */ /* 0x000fe80000100800 */
[----:B------:R-:W-:Y:S01]  /*4fe80*/  STL [R1+0xecc], R5 ;  /* 0x000ecc0501007387 */ /* 0x000fe20000100800 */
[----:B------:R-:W-:-:S03]  /*4fe90*/  IADD3 R12, P4, R12, R27, RZ ;  /* 0x0000001b0c0c7210 */ /* 0x000fc60007f9e0ff */
[----:B------:R0:W-:Y:S01]  /*4fea0*/  STL [R1+0xee8], R28 ;  /* 0x000ee81c01007387 */ /* 0x0001e20000100800 */
[--C-:B------:R-:W-:Y:S02]  /*4feb0*/  IMAD.X R22, R22, 0x1, R0.reuse, P5 ;  /* 0x0000000116167824 */ /* 0x100fe400028e0600 */
[----:B------:R-:W-:Y:S01]  /*4fec0*/  IMAD.X R20, R20, 0x1, R0, P6 ;  /* 0x0000000114147824 */ /* 0x000fe200030e0600 */
[----:B------:R-:W-:Y:S01]  /*4fed0*/  STL [R1+0xef0], R4 ;  /* 0x000ef00401007387 */ /* 0x000fe20000100800 */
[----:B------:R-:W-:-:S03]  /*4fee0*/  IADD3 R21, P5, R21, R27, RZ ;  /* 0x0000001b15157210 */ /* 0x000fc60007fbe0ff */
[----:B0-----:R-:W3:Y:S01]  /*4fef0*/  LDL.LU R28, [R1+0xe74] ;  /* 0x000e7400011c7983 */ /* 0x001ee20000300800 */
        /* <DEDUP_REMOVED lines=12> */
[----:B------:R-:W-:Y:S04]  /*4ffc0*/  STL [R1+0xea4], R11 ;  /* 0x000ea40b01007387 */ /* 0x000fe80000100800 */
[----:B------:R-:W-:Y:S01]  /*4ffd0*/  STL [R1+0xec8], R10 ;  /* 0x000ec80a01007387 */ /* 0x000fe20000100800 */
[-C--:B----4-:R-:W-:Y:S01]  /*4ffe0*/  IADD3 R23, P2, R23, R27.reuse, RZ ;  /* 0x0000001b17177210 */ /* 0x090fe20007f5e0ff */
        /* <DEDUP_REMOVED lines=20> */
[----:B0-----:R-:W2:Y:S04]  /*50130*/  LDL.LU R8, [R1+0xe88] ;  /* 0x000e880001087983 */ /* 0x001ea80000300800 */
[----:B------:R-:W2:Y:S04]  /*50140*/  LDL.LU R25, [R1+0xe5c] ;  /* 0x000e5c0001197983 */ /* 0x000ea80000300800 */
[----:B------:R-:W2:Y:S04]  /*50150*/  LDL.LU R26, [R1+0xe80] ;  /* 0x000e8000011a7983 */ /* 0x000ea80000300800 */
[----:B------:R-:W2:Y:S01]  /*50160*/  LDL.LU R6, [R1+0xe54] ;  /* 0x000e540001067983 */ /* 0x000ea20000300800 */
[----:B---3--:R-:W-:-:S05]  /*50170*/  IMAD.X R29, R29, 0x1, R0, P1 ;  /* 0x000000011d1d7824 */ /* 0x008fca00008e0600 */
        /* <DEDUP_REMOVED lines=30> */
[----:B--2---:R-:W-:Y:S01]  /*50360*/  IMAD.X R8, R8, 0x1, R0, P4 ;  /* 0x0000000108087824 */ /* 0x004fe200020e0600 */
[----:B------:R-:W-:Y:S02]  /*50370*/  IADD3 R25, P4, R25, R27, RZ ;  /* 0x0000001b19197210 */ /* 0x000fe40007f9e0ff */
[----:B------:R-:W-:-:S02]  /*50380*/  IADD3.X R26, R26, R0, RZ, P5, !PT ;  /* 0x000000001a1a7210 */ /* 0x000fc40002ffe4ff */
[----:B------:R-:W-:Y:S01]  /*50390*/  IADD3 R6, P5, R6, R27, RZ ;  /* 0x0000001b06067210 */ /* 0x000fe20007fbe0ff */
[----:B------:R0:W-:Y:S04]  /*503a0*/  STL [R1+0xe88], R8 ;  /* 0x000e880801007387 */ /* 0x0001e80000100800 */
[----:B------:R-:W-:Y:S04]  /*503b0*/  STL [R1+0xe90], R13 ;  /* 0x000e900d01007387 */ /* 0x000fe80000100800 */
[----:B0-----:R-:W2:Y:S04]  /*503c0*/  LDL.LU R8, [R1+0xdfc] ;  /* 0x000dfc0001087983 */ /* 0x001ea80000300800 */
[----:B------:R-:W-:Y:S01]  /*503d0*/  STL [R1+0xe64], R24 ;  /* 0x000e641801007387 */ /* 0x000fe20000100800 */
[----:B---3--:R-:W-:-:S03]  /*503e0*/  IMAD.X R5, R5, 0x1, R0, P6 ;  /* 0x0000000105057824 */ /* 0x008fc600030e0600 */
[----:B------:R-:W-:Y:S01]  /*503f0*/  STL [R1+0xe5c], R25 ;  /* 0x000e5c1901007387 */ /* 0x000fe20000100800 */
[--C-:B------:R-:W-:Y:S01]  /*50400*/  IMAD.X R3, R3, 0x1, R0.reuse, P1 ;  /* 0x0000000103037824 */ /* 0x100fe200008e0600 */
[-C--:B------:R-:W-:Y:S02]  /*50410*/  IADD3 R4, P6, R4, R27.reuse, RZ ;  /* 0x0000001b04047210 */ /* 0x080fe40007fde0ff */
[----:B------:R-:W-:Y:S04]  /*50420*/  STL [R1+0xe80], R26 ;  /* 0x000e801a01007387 */ /* 0x000fe80000100800 */
[----:B------:R-:W-:Y:S04]  /*50430*/  STL [R1+0xe54], R6 ;  /* 0x000e540601007387 */ /* 0x000fe80000100800 */
[----:B------:R-:W-:Y:S01]  /*50440*/  STL [R1+0xe78], R5 ;  /* 0x000e780501007387 */ /* 0x000fe20000100800 */
[-C--:B------:R-:W-:Y:S01]  /*50450*/  IADD3 R29, P1, R29, R27.reuse, RZ ;  /* 0x0000001b1d1d7210 */ /* 0x080fe20007f3e0ff */
[--C-:B------:R-:W-:Y:S01]  /*50460*/  IMAD.X R12, R12, 0x1, R0.reuse, P2 ;  /* 0x000000010c0c7824 */ /* 0x100fe200010e0600 */
[----:B------:R-:W-:Y:S01]  /*50470*/  IADD3 R22, P2, R22, R27, RZ ;  /* 0x0000001b16167210 */ /* 0x000fe20007f5e0ff */
[----:B------:R-:W-:-:S02]  /*50480*/  IMAD.X R21, R21, 0x1, R0, P3 ;  /* 0x0000000115157824 */ /* 0x000fc400018e0600 */
[----:B------:R0:W-:Y:S04]  /*50490*/  STL [R1+0xe44], R29 ;  /* 0x000e441d01007387 */ /* 0x0001e80000100800 */
[----:B------:R-:W-:Y:S01]  /*504a0*/  STL [R1+0xe4c], R4 ;  /* 0x000e4c0401007387 */ /* 0x000fe20000100800 */
[----:B------:R-:W-:-:S03]  /*504b0*/  IADD3 R20, P3, R20, R27, RZ ;  /* 0x0000001b14147210 */ /* 0x000fc60007f7e0ff */
[----:B0-----:R-:W3:Y:S04]  /*504c0*/  LDL.LU R29, [R1+0xe20] ;  /* 0x000e2000011d7983 */ /* 0x001ee80000300800 */
[----:B------:R-:W-:Y:S01]  /*504d0*/  STL [R1+0xe70], R3 ;  /* 0x000e700301007387 */ /* 0x000fe20000100800 */
[----:B------:R-:W-:-:S03]  /*504e0*/  IMAD.X R28, R28, 0x1, R0, P4 ;  /* 0x000000011c1c7824 */ /* 0x000fc600020e0600 */
[----:B------:R-:W-:Y:S04]  /*504f0*/  STL [R1+0xe68], R12 ;  /* 0x000e680c01007387 */ /* 0x000fe80000100800 */
[----:B------:R-:W-:Y:S04]  /*50500*/  STL [R1+0xe3c], R22 ;  /* 0x000e3c1601007387 */ /* 0x000fe80000100800 */
[----:B------:R0:W-:Y:S01]  /*50510*/  STL [R1+0xe58], R28 ;  /* 0x000e581c01007387 */ /* 0x0001e20000100800 */
[----:B------:R-:W-:Y:S01]  /*50520*/  IADD3 R7, P4, R7, R27, RZ ;  /* 0x0000001b07077210 */ /* 0x000fe20007f9e0ff */
[----:B------:R-:W-:-:S02]  /*50530*/  IMAD.X R11, R11, 0x1, R0, P5 ;  /* 0x000000010b0b7824 */ /* 0x000fc400028e0600 */
        /* <DEDUP_REMOVED lines=11> */
[----:B------:R-:W-:-:S03]  /*505f0*/  IMAD.X R17, R17, 0x1, R0, P2 ;  /* 0x0000000111117824 */ /* 0x000fc600010e0600 */
[----:B------:R-:W-:Y:S04]  /*50600*/  STL [R1+0xe48], R23 ;  /* 0x000e481701007387 */ /* 0x000fe80000100800 */
[----:B------:R-:W-:Y:S01]  /*50610*/  STL [R1+0xe1c], R15 ;  /* 0x000e1c0f01007387 */ /* 0x000fe20000100800 */
[----:B------:R-:W-:-:S03]  /*50620*/  IADD3 R18, P2, R18, R27, RZ ;  /* 0x0000001b12127210 */ /* 0x000fc60007f5e0ff */
[----:B------:R-:W-:Y:S01]  /*50630*/  STL [R1+0xe40], R14 ;  /* 0x000e400e01007387 */ /* 0x000fe20000100800 */
[----:B------:R-:W-:-:S03]  /*50640*/  IMAD.X R19, R19, 0x1, R0, P3 ;  /* 0x0000000113137824 */ /* 0x000fc600018e0600 */
[----:B------:R-:W-:Y:S01]  /*50650*/  STL [R1+0xe14], R16 ;  /* 0x000e141001007387 */ /* 0x000fe20000100800 */
[----:B------:R-:W-:-:S03]  /*50660*/  IADD3 R9, P3, R9, R27, RZ ;  /* 0x0000001b09097210 */ /* 0x000fc60007f7e0ff */
[----:B------:R-:W-:Y:S04]  /*50670*/  STL [R1+0xe38], R17 ;  /* 0x000e381101007387 */ /* 0x000fe80000100800 */
[----:B------:R-:W3:Y:S04]  /*50680*/  LDL.LU R25, [R1+0xe18] ;  /* 0x000e180001197983 */ /* 0x000ee80000300800 */
[----:B------:R-:W-:Y:S04]  /*50690*/  STL [R1+0xe0c], R18 ;  /* 0x000e0c1201007387 */ /* 0x000fe80000100800 */
[----:B------:R-:W-:Y:S01]  /*506a0*/  STL [R1+0xe30], R19 ;  /* 0x000e301301007387 */ /* 0x000fe20000100800 */
[----:B----4-:R-:W-:-:S05]  /*506b0*/  IMAD.X R2, R2, 0x1, R0, P4 ;  /* 0x0000000102027824 */ /* 0x010fca00020e0600 */
[----:B------:R0:W-:Y:S04]  /*506c0*/  STL [R1+0xe28], R2 ;  /* 0x000e280201007387 */ /* 0x0001e80000100800 */
[----:B------:R1:W-:Y:S04]  /*506d0*/  STL [R1+0xe04], R9 ;  /* 0x000e040901007387 */ /* 0x0003e80000100800 */
[----:B0-----:R-:W4:Y:S04]  /*506e0*/  LDL.LU R2, [R1+0xdec] ;  /* 0x000dec0001027983 */ /* 0x001f280000300800 */
[----:B------:R-:W4:Y:S04]  /*506f0*/  LDL.LU R13, [R1+0xe10] ;  /* 0x000e1000010d7983 */ /* 0x000f280000300800 */
[----:B------:R-:W4:Y:S04]  /*50700*/  LDL.LU R24, [R1+0xde4] ;  /* 0x000de40001187983 */ /* 0x000f280000300800 */
        /* <DEDUP_REMOVED lines=11> */
[----:B------:R-:W2:Y:S01]  /*507c0*/  LDL.LU R7, [R1+0xde0] ;  /* 0x000de00001077983 */ /* 0x000ea20000300800 */
[----:B---3--:R-:W-:-:S05]  /*507d0*/  IMAD.X R29, R29, 0x1, R0, P5 ;  /* 0x000000011d1d7824 */ /* 0x008fca00028e0600 */
[----:B------:R3:W-:Y:S04]  /*507e0*/  STL [R1+0xe20], R29 ;  /* 0x000e201d01007387 */ /* 0x0007e80000100800 */
[----:B------:R-:W2:Y:S04]  /*507f0*/  LDL.LU R11, [R1+0xdb4] ;  /* 0x000db400010b7983 */ /* 0x000ea80000300800 */
[----:B------:R-:W2:Y:S04]  /*50800*/  LDL.LU R10, [R1+0xdd8] ;  /* 0x000dd800010a7983 */ /* 0x000ea80000300800 */
[----:B------:R-:W2:Y:S04]  /*50810*/  LDL.LU R23, [R1+0xdac] ;  /* 0x000dac0001177983 */ /* 0x000ea80000300800 */
[----:B------:R-:W2:Y:S04]  /*50820*/  LDL.LU R15, [R1+0xdd0] ;  /* 0x000dd000010f7983 */ /* 0x000ea80000300800 */
[----:B------:R-:W2:Y:S01]  /*50830*/  LDL.LU R14, [R1+0xda4] ;  /* 0x000da400010e7983 */ /* 0x000ea20000300800 */
[----:B------:R-:W-:-:S05]  /*50840*/  IADD3 R28, P5, R28, R27, RZ ;  /* 0x0000001b1c1c7210 */ /* 0x000fca0007fbe0ff */
[----:B------:R3:W-:Y:S04]  /*50850*/  STL [R1+0xdf4], R28 ;  /* 0x000df41c01007387 */ /* 0x0007e80000100800 */
[----:B------:R-:W2:Y:S04]  /*50860*/  LDL.LU R16, [R1+0xdc8] ;  /* 0x000dc80001107983 */ /* 0x000ea80000300800 */
[----:B------:R-:W2:Y:S04]  /*50870*/  LDL.LU R17, [R1+0xd9c] ;  /* 0x000d9c0001117983 */ /* 0x000ea80000300800 */
[----:B------:R-:W2:Y:S04]  /*50880*/  LDL.LU R18, [R1+0xdc0] ;  /* 0x000dc00001127983 */ /* 0x000ea80000300800 */
[----:B------:R-:W2:Y:S04]  /*50890*/  LDL.LU R19, [R1+0xd94] ;  /* 0x000d940001137983 */ /* 0x000ea80000300800 */
[----:B-1----:R-:W2:Y:S04]  /*508a0*/  LDL.LU R9, [R1+0xdb8] ;  /* 0x000db80001097983 */ /* 0x002ea80000300800 */
[----:B0-----:R-:W2:Y:S04]  /*508b0*/  LDL.LU R8, [R1+0xd8c] ;  /* 0x000d8c0001087983 */ /* 0x001ea80000300800 */
[----:B---3--:R-:W3:Y:S01]  /*508c0*/  LDL.LU R29, [R1+0xdb0] ;  /* 0x000db000011d7983 */ /* 0x008ee20000300800 */
[----:B------:R-:W-:-:S03]  /*508d0*/  IMAD.X R25, R25, 0x1, R0, P6 ;  /* 0x0000000119197824 */ /* 0x000fc600030e0600 */
[----:B------:R-:W3:Y:S04]  /*508e0*/  LDL.LU R28, [R1+0xd84] ;  /* 0x000d8400011c7983 */ /* 0x000ee80000300800 */
[----:B------:R0:W-:Y:S02]  /*508f0*/  STL [R1+0xe18], R25 ;  /* 0x000e181901007387 */ /* 0x0001e40000100800 */
[----:B0-----:R-:W0:Y:S01]  /*50900*/  LDC R25, c[0x0][0x23c] ;  /* 0x00008f00ff197b82 */ /* 0x001e220000000800 */
[----:B----4-:R-:W-:-:S05]  /*50910*/  IADD3 R2, P6, R2, R27, RZ ;  /* 0x0000001b02027210 */ /* 0x010fca0007fde0ff */
[----:B------:R1:W-:Y:S04]  /*50920*/  STL [R1+0xdec], R2 ;  /* 0x000dec0201007387 */ /* 0x0003e80000100800 */
[----:B-1----:R-:W4:Y:S01]  /*50930*/  LDL.LU R2, [R1+0x1944] ;  /* 0x0019440001027983 */ /* 0x002f220000300800 */
[----:B------:R-:W-:Y:S01]  /*50940*/  IMAD.X R13, R13, 0x1, R0, P1 ;  /* 0x000000010d0d7824 */ /* 0x000fe200008e0600 */
[----:B------:R-:W-:-:S05]  /*50950*/  IADD3 R24, P1, R24, R27, RZ ;  /* 0x0000001b18187210 */ /* 0x000fca0007f3e0ff */
[----:B------:R0:W-:Y:S01]  /*50960*/  STL [R1+0xde4], R24 ;  /* 0x000de41801007387 */ /* 0x0001e20000100800 */
[----:B------:R-:W-:Y:S01]  /*50970*/  IMAD.X R26, R26, 0x1, R0, P2 ;  /* 0x000000011a1a7824 */ /* 0x000fe200010e0600 */
[----:B------:R-:W-:Y:S01]  /*50980*/  IADD3 R6, P2, R6, R27, RZ ;  /* 0x0000001b06067210 */ /* 0x000fe20007f5e0ff */
[----:B0-----:R-:W-:-:S04]  /*50990*/  IMAD.SHL.U32 R24, R25, 0x80, RZ ;  /* 0x0000008019187824 */ /* 0x001fc800078e00ff */
[----:B------:R-:W-:Y:S01]  /*509a0*/  IMAD.SHL.U32 R24, R24, 0x2, RZ ;  /* 0x0000000218187824 */ /* 0x000fe200078e00ff */
[----:B------:R-:W-:Y:S01]  /*509b0*/  IADD3.X R5, R5, R0, RZ, P3, !PT ;  /* 0x0000000005057210 */ /* 0x000fe20001ffe4ff */
[----:B------:R-:W-:Y:S01]  /*509c0*/  STL [R1+0xe10], R13 ;  /* 0x000e100d01007387 */ /* 0x000fe20000100800 */
[--C-:B--2---:R-:W-:Y:S02]  /*509d0*/  IMAD.X R3, R3, 0x1, R0.reuse, P4 ;  /* 0x0000000103037824 */ /* 0x104fe400020e0600 */
[----:B------:R-:W-:Y:S01]  /*509e0*/  IMAD.X R22, R22, 0x1, R0, P5 ;  /* 0x0000000116167824 */ /* 0x000fe200028e0600 */
[-C--:B------:R-:W-:Y:S01]  /*509f0*/  IADD3 R4, P3, R4, R24.reuse, RZ ;  /* 0x0000001804047210 */ /* 0x080fe20007f7e0ff */
[----:B------:R-:W-:Y:S04]  /*50a00*/  STL [R1+0xe08], R26 ;  /* 0x000e081a01007387 */ /* 0x000fe80000100800 */
[----:B------:R-:W-:Y:S01]  /*50a10*/  STL [R1+0xddc], R6 ;  /* 0x000ddc0601007387 */ /* 0x000fe20000100800 */
[----:B------:R-:W-:-:S03]  /*50a20*/  IADD3 R12, P4, R12, R24, RZ ;  /* 0x000000180c0c7210 */ /* 0x000fc60007f9e0ff */
[----:B------:R-:W-:Y:S04]  /*50a30*/  STL [R1+0xe00], R5 ;  /* 0x000e000501007387 */ /* 0x000fe80000100800 */
[----:B------:R-:W-:Y:S04]  /*50a40*/  STL [R1+0xdd4], R4 ;  /* 0x000dd40401007387 */ /* 0x000fe80000100800 */
[----:B------:R-:W-:Y:S01]  /*50a50*/  STL [R1+0xdf8], R3 ;  /* 0x000df80301007387 */ /* 0x000fe20000100800 */
[----:B----4-:R-:W-:-:S05]  /*50a60*/  IADD3 R2, P5, R2, R24, RZ ;  /* 0x0000001802027210 */ /* 0x010fca0007fbe0ff */
[----:B------:R0:W-:Y:S04]  /*50a70*/  STL [R1+0xdc4], R2 ;  /* 0x000dc40201007387 */ /* 0x0001e80000100800 */
[----:B------:R-:W-:Y:S04]  /*50a80*/  STL [R1+0xdcc], R12 ;  /* 0x000dcc0c01007387 */ /* 0x000fe80000100800 */
[----:B0-----:R-:W2:Y:S01]  /*50a90*/  LDL.LU R2, [R1+0x1940] ;  /* 0x0019400001027983 */ /* 0x001ea20000300800 */
[--C-:B------:R-:W-:Y:S01]  /*50aa0*/  IMAD.X R21, R21, 0x1, R0.reuse, P6 ;  /* 0x0000000115157824 */ /* 0x100fe200030e0600 */
[-C--:B------:R-:W-:Y:S01]  /*50ab0*/  IADD3 R20, P6, R20, R24.reuse, RZ ;  /* 0x0000001814147210 */ /* 0x080fe20007fde0ff */
[----:B------:R-:W-:Y:S01]  /*50ac0*/  IMAD.X R7, R7, 0x1, R0, P1 ;  /* 0x0000000107077824 */ /* 0x000fe200008e0600 */
[----:B------:R-:W-:Y:S01]  /*50ad0*/  STL [R1+0xdf0], R22 ;  /* 0x000df01601007387 */ /* 0x000fe20000100800 */
[----:B------:R-:W-:-:S03]  /*50ae0*/  IADD3 R11, P1, R11, R24, RZ ;  /* 0x000000180b0b7210 */ /* 0x000fc60007f3e0ff */
[----:B------:R-:W-:Y:S01]  /*50af0*/  STL [R1+0xde8], R21 ;  /* 0x000de81501007387 */ /* 0x000fe20000100800 */
[----:B------:R-:W-:-:S03]  /*50b00*/  IMAD.X R10, R10, 0x1, R0, P2 ;  /* 0x000000010a0a7824 */ /* 0x000fc600010e0600 */
[----:B------:R-:W-:Y:S01]  /*50b10*/  STL [R1+0xdbc], R20 ;  /* 0x000dbc1401007387 */ /* 0x000fe20000100800 */
[----:B------:R-:W-:-:S03]  /*50b20*/  IADD3 R23, P2, R23, R24, RZ ;  /* 0x0000001817177210 */ /* 0x000fc60007f5e0ff */
[----:B------:R-:W-:Y:S04]  /*50b30*/  STL [R1+0x183c], R0 ;  /* 0x00183c0001007387 */ /* 0x000fe80000100800 */
[----:B------:R-:W-:Y:S04]  /*50b40*/  STL [R1+0xde0], R7 ;  /* 0x000de00701007387 */ /* 0x000fe80000100800 */
[----:B------:R-:W-:Y:S04]  /*50b50*/  STL [R1+0xdb4], R11 ;  /* 0x000db40b01007387 */ /* 0x000fe80000100800 */
[----:B------:R-:W-:Y:S04]  /*50b60*/  STL [R1+0xdd8], R10 ;  /* 0x000dd80a01007387 */ /* 0x000fe80000100800 */
[----:B------:R-:W-:Y:S01]  /*50b70*/  STL [R1+0xdac], R23 ;  /* 0x000dac1701007387 */ /* 0x000fe20000100800 */
[--C-:B--2---:R-:W-:Y:S01]  /*50b80*/  IMAD.X R15, R15, 0x1, R2.reuse, P3 ;  /* 0x000000010f0f7824 */ /* 0x104fe200018e0602 */
[-C--:B------:R-:W-:Y:S01]  /*50b90*/  IADD3 R14, P3, R14, R24.reuse, RZ ;  /* 0x000000180e0e7210 */ /* 0x080fe20007f7e0ff */
[--C-:B------:R-:W-:Y:S01]  /*50ba0*/  IMAD.X R16, R16, 0x1, R2.reuse, P4 ;  /* 0x0000000110107824 */ /* 0x100fe200020e0602 */
[-C--:B------:R-:W-:Y:S01]  /*50bb0*/  IADD3 R17, P4, R17, R24.reuse, RZ ;  /* 0x0000001811117210 */ /* 0x080fe20007f9e0ff */
[----:B------:R-:W-:Y:S01]  /*50bc0*/  IMAD.X R18, R18, 0x1, R2, P5 ;  /* 0x0000000112127824 */ /* 0x000fe200028e0602 */
        /* <DEDUP_REMOVED lines=8> */
[----:B---3--:R-:W-:-:S03]  /*50c50*/  IMAD.X R29, R29, 0x1, R2, P1 ;  /* 0x000000011d1d7824 */ /* 0x008fc600008e0602 */
[----:B------:R-:W-:Y:S04]  /*50c60*/  STL [R1+0xd94], R19 ;  /* 0x000d941301007387 */ /* 0x000fe80000100800 */
[----:B------:R-:W-:Y:S04]  /*50c70*/  STL [R1+0xdb8], R9 ;  /* 0x000db80901007387 */ /* 0x000fe80000100800 */
[----:B------:R0:W-:Y:S01]  /*50c80*/  STL [R1+0x193c], R24 ;  /* 0x00193c1801007387 */ /* 0x0001e20000100800 */
[----:B------:R-:W-:-:S03]  /*50c90*/  IADD3 R28, P1, R28, R24, RZ ;  /* 0x000000181c1c7210 */ /* 0x000fc60007f3e0ff */
[----:B------:R-:W-:Y:S04]  /*50ca0*/  STL [R1+0xd8c], R8 ;  /* 0x000d8c0801007387 */ /* 0x000fe80000100800 */
[----:B0-----:R-:W2:Y:S04]  /*50cb0*/  LDL.LU R24, [R1+0xda8] ;  /* 0x000da80001187983 */ /* 0x001ea80000300800 */
[----:B------:R-:W-:Y:S04]  /*50cc0*/  STL [R1+0xdb0], R29 ;  /* 0x000db01d01007387 */ /* 0x000fe80000100800 */
[----:B------:R-:W3:Y:S04]  /*50cd0*/  LDL.LU R0, [R1+0xd98] ;  /* 0x000d980001007983 */ /* 0x000ee80000300800 */
[----:B------:R-:W-:Y:S04]  /*50ce0*/  STL [R1+0xd84], R28 ;  /* 0x000d841c01007387 */ /* 0x000fe80000100800 */
[----:B---3--:R0:W-:Y:S04]  /*50cf0*/  STL [R1+0x1930], R0 ;  /* 0x0019300001007387 */ /* 0x0081e80000100800 */
[----:B0-----:R-:W3:Y:S04]  /*50d00*/  LDL.LU R0, [R1+0xd74] ;  /* 0x000d740001007983 */ /* 0x001ee80000300800 */
[----:B---3--:R0:W-:Y:S04]  /*50d10*/  STL [R1+0x1934], R0 ;  /* 0x0019340001007387 */ /* 0x0081e80000100800 */
[----:B0-----:R-:W3:Y:S01]  /*50d20*/  LDL.LU R0, [R1+0xda0] ;  /* 0x000da00001007983 */ /* 0x001ee20000300800 */
[----:B--2---:R-:W-:-:S03]  /*50d30*/  IMAD.X R24, R24, 0x1, R2, P2 ;  /* 0x0000000118187824 */ /* 0x004fc600010e0602 */
[----:B---3--:R0:W-:Y:S04]  /*50d40*/  STL [R1+0x1938], R0 ;  /* 0x0019380001007387 */ /* 0x0081e80000100800 */
[----:B0-----:R-:W2:Y:S04]  /*50d50*/  LDL.LU R0, [R1+0xd7c] ;  /* 0x000d7c0001007983 */ /* 0x001ea80000300800 */
[----:B------:R-:W3:Y:S04]  /*50d60*/  LDL.LU R13, [R1+0xd6c] ;  /* 0x000d6c00010d7983 */ /* 0x000ee80000300800 */
[----:B------:R-:W4:Y:S04]  /*50d70*/  LDL.LU R25, [R1+0xd90] ;  /* 0x000d900001197983 */ /* 0x000f280000300800 */
        /* <DEDUP_REMOVED lines=24> */
[----:B------:R0:W-:Y:S04]  /*50f00*/  STL [R1+0xda8], R24 ;  /* 0x000da81801007387 */ /* 0x0001e80000100800 */
[----:B0-----:R-:W2:Y:S02]  /*50f10*/  LDL.LU R24, [R1+0x193c] ;  /* 0x00193c0001187983 */ /* 0x001ea40000300800 */
[----:B--2---:R-:W-:-:S05]  /*50f20*/  IADD3 R0, P2, R0, R24, RZ ;  /* 0x0000001800007210 */ /* 0x004fca0007f5e0ff */
[----:B------:R0:W-:Y:S04]  /*50f30*/  STL [R1+0xd7c], R0 ;  /* 0x000d7c0001007387 */ /* 0x0001e80000100800 */
[----:B0-----:R-:W2:Y:S02]  /*50f40*/  LDL.LU R0, [R1+0x1938] ;  /* 0x0019380001007983 */ /* 0x001ea40000300800 */
[----:B--2---:R-:W-:-:S05]  /*50f50*/  IMAD.X R0, R0, 0x1, R2, P3 ;  /* 0x0000000100007824 */ /* 0x004fca00018e0602 */
[----:B------:R0:W-:Y:S04]  /*50f60*/  STL [R1+0xda0], R0 ;  /* 0x000da00001007387 */ /* 0x0001e80000100800 */
[----:B0-----:R-:W2:Y:S02]  /*50f70*/  LDL.LU R0, [R1+0x1934] ;  /* 0x0019340001007983 */ /* 0x001ea40000300800 */
[----:B--2---:R-:W-:-:S05]  /*50f80*/  IADD3 R0, P3, R0, R24, RZ ;  /* 0x0000001800007210 */ /* 0x004fca0007f7e0ff */
[----:B------:R0:W-:Y:S04]  /*50f90*/  STL [R1+0xd74], R0 ;  /* 0x000d740001007387 */ /* 0x0001e80000100800 */
[----:B0-----:R-:W2:Y:S01]  /*50fa0*/  LDL.LU R0, [R1+0x1930] ;  /* 0x0019300001007983 */ /* 0x001ea20000300800 */
[--C-:B----4-:R-:W-:Y:S01]  /*50fb0*/  IMAD.X R25, R25, 0x1, R2.reuse, P5 ;  /* 0x0000000119197824 */ /* 0x110fe200028e0602 */
[-C--:B---3--:R-:W-:Y:S01]  /*50fc0*/  IADD3 R26, P5, R26, R24.reuse, RZ ;  /* 0x000000181a1a7210 */ /* 0x088fe20007fbe0ff */
[--C-:B------:R-:W-:Y:S01]  /*50fd0*/  IMAD.X R27, R27, 0x1, R2.reuse, P6 ;  /* 0x000000011b1b7824 */ /* 0x100fe200030e0602 */
[-C--:B------:R-:W-:Y:S01]  /*50fe0*/  IADD3 R6, P6, R6, R24.reuse, RZ ;  /* 0x0000001806067210 */ /* 0x080fe20007fde0ff */
[--C-:B------:R-:W-:Y:S01]  /*50ff0*/  IMAD.X R5, R5, 0x1, R2.reuse, P1 ;  /* 0x0000000105057824 */ /* 0x100fe200008e0602 */
[-C--:B------:R-:W-:Y:S01]  /*51000*/  IADD3 R4, P1, R4, R24.reuse, RZ ;  /* 0x0000001804047210 */ /* 0x080fe20007f3e0ff */
[----:B------:R-:W-:Y:S01]  /*51010*/  IMAD.X R3, R3, 0x1, R2, P2 ;  /* 0x0000000103037824 */ /* 0x000fe200010e0602 */
[----:B------:R-:W-:-:S02]  /*51020*/  IADD3 R12, P2, R12, R24, RZ ;  /* 0x000000180c0c7210 */ /* 0x000fc40007f5e0ff */
[----:B------:R-:W-:Y:S02]  /*51030*/  IADD3.X R22, R22, R2, RZ, P3, !PT ;  /* 0x0000000216167210 */ /* 0x000fe40001ffe4ff */
[-C--:B------:R-:W-:Y:S01]  /*51040*/  IADD3 R21, P3, R21, R24.reuse, RZ ;  /* 0x0000001815157210 */ /* 0x080fe20007f7e0ff */
[--C-:B------:R-:W-:Y:S01]  /*51050*/  IMAD.X R11, R11, 0x1, R2.reuse, P5 ;  /* 0x000000010b0b7824 */ /* 0x100fe200028e0602 */
        /* <DEDUP_REMOVED lines=8> */
[----:B------:R-:W-:Y:S01]  /*510e0*/  IADD3 R9, P3, R9, R24, RZ ;  /* 0x0000001809097210 */ /* 0x000fe20007f7e0ff */
[----:B------:R-:W-:-:S02]  /*510f0*/  IMAD.X R28, R28, 0x1, R2, P5 ;  /* 0x000000011c1c7824 */ /* 0x000fc400028e0602 */
[----:B--2---:R-:W-:Y:S01]  /*51100*/  IMAD.X R0, R0, 0x1, R2, P4 ;  /* 0x0000000100007824 */ /* 0x004fe200020e0602 */
[----:B------:R-:W-:-:S04]  /*51110*/  IADD3 R13, P4, R13, R24, RZ ;  /* 0x000000180d0d7210 */ /* 0x000fc80007f9e0ff */
        /* <DEDUP_REMOVED lines=38> */
[----:B--2---:R-:W-:-:S03]  /*51380*/  IADD3 R2, P5, R2, R24, RZ ;  /* 0x0000001802027210 */ /* 0x004fc60007fbe0ff */
        /* <DEDUP_REMOVED lines=28> */
[----:B------:R0:W-:Y:S04]  /*51550*/  STL [R1+0xd04], R2 ;  /* 0x000d040201007387 */ /* 0x0001e80000100800 */
[----:B0-----:R-:W2:Y:S02]  /*51560*/  LDL.LU R2, [R1+0x192c] ;  /* 0x00192c0001027983 */ /* 0x001ea40000300800 */
[----:B--2---:R-:W-:-:S05]  /*51570*/  IMAD.X R0, R0, 0x1, R2, P6 ;  /* 0x0000000100007824 */ /* 0x004fca00030e0602 */
[----:B------:R0:W-:Y:S04]  /*51580*/  STL [R1+0xd28], R0 ;  /* 0x000d280001007387 */ /* 0x0001e80000100800 */
[----:B0-----:R-:W2:Y:S02]  /*51590*/  LDL.LU R0, [R1+0x1928] ;  /* 0x0019280001007983 */ /* 0x001ea40000300800 */
[----:B--2---:R-:W-:-:S05]  /*515a0*/  IADD3 R0, P6, R0, R24, RZ ;  /* 0x0000001800007210 */ /* 0x004fca0007fde0ff */
[----:B------:R0:W-:Y:S04]  /*515b0*/  STL [R1+0xcfc], R0 ;  /* 0x000cfc0001007387 */ /* 0x0001e80000100800 */
[----:B0-----:R-:W2:Y:S02]  /*515c0*/  LDL.LU R0, [R1+0x1924] ;  /* 0x0019240001007983 */ /* 0x001ea40000300800 */
[----:B--2---:R-:W-:-:S05]  /*515d0*/  IMAD.X R0, R0, 0x1, R2, P1 ;  /* 0x0000000100007824 */ /* 0x004fca00008e0602 */
[----:B------:R0:W-:Y:S04]  /*515e0*/  STL [R1+0xd20], R0 ;  /* 0x000d200001007387 */ /* 0x0001e80000100800 */
[----:B0-----:R-:W2:Y:S01]  /*515f0*/  LDL.LU R0, [R1+0x1920] ;  /* 0x0019200001007983 */ /* 0x001ea20000300800 */
[--C-:B---3--:R-:W-:Y:S01]  /*51600*/  IMAD.X R13, R13, 0x1, R2.reuse, P2 ;  /* 0x000000010d0d7824 */ /* 0x108fe200010e0602 */
[-C--:B----4-:R-:W-:Y:S01]  /*51610*/  IADD3 R25, P2, R25, R24.reuse, RZ ;  /* 0x0000001819197210 */ /* 0x090fe20007f5e0ff */
        /* <DEDUP_REMOVED lines=20> */
[----:B--2---:R-:W-:-:S05]  /*51760*/  IADD3 R0, P1, R0, R24, RZ ;  /* 0x0000001800007210 */ /* 0x004fca0007f3e0ff */
        /* <DEDUP_REMOVED lines=22> */
[----:B------:R-:W-:Y:S04]  /*518d0*/  STL [R1+0xcd0], R16 ;  /* 0x000cd01001007387 */ /* 0x000fe80000100800 */
[----:B------:R-:W-:Y:S01]  /*518e0*/  STL [R1+0xca4], R17 ;  /* 0x000ca41101007387 */ /* 0x000fe20000100800 */
[----:B------:R-:W-:-:S03]  /*518f0*/  IADD3 R8, P1, R8, R24, RZ ;  /* 0x0000001808087210 */ /* 0x000fc60007f3e0ff */
[----:B------:R-:W-:Y:S04]  /*51900*/  STL [R1+0xcc8], R18 ;  /* 0x000cc81201007387 */ /* 0x000fe80000100800 */
        /* <DEDUP_REMOVED lines=72> */
[--C-:B------:R-:W-:Y:S02]  /*51d90*/  IMAD.X R28, R28, 0x1, R2.reuse, P6 ;  /* 0x000000011c1c7824 */ /* 0x100fe400030e0602 */
        /* <DEDUP_REMOVED lines=101> */
[-C--:B------:R-:W-:Y:S02]  /*523f0*/  IADD3 R28, P3, R28, R24.reuse, RZ ;  /* 0x000000181c1c7210 */ /* 0x080fe40007f7e0ff */
        /* <DEDUP_REMOVED lines=177> */
[----:B--2---:R-:W-:-:S05]  /*52f10*/  IADD3.X R0, R0, R2, RZ, P3, !PT ;  /* 0x0000000200007210 */ /* 0x004fca0001ffe4ff */
        /* <DEDUP_REMOVED lines=104> */
[----:B---3--:R-:W-:Y:S02]  /*535a0*/  IADD3 R26, P2, R26, R24, RZ ;  /* 0x000000181a1a7210 */ /* 0x008fe40007f5e0ff */
        /* <DEDUP_REMOVED lines=321> */
[----:B------:R-:W-:Y:S01]  /*549c0*/  IMAD.X R29, R29, 0x1, R2, P6 ;  /* 0x000000011d1d7824 */ /* 0x000fe200030e0602 */
        /* <DEDUP_REMOVED lines=126> */
[----:B------:R-:W-:-:S03]  /*551b0*/  IADD3.X R8, R8, R2, RZ, P3, !PT ;  /* 0x0000000208087210 */ /* 0x000fc60001ffe4ff */
        /* <DEDUP_REMOVED lines=149> */
[----:B--2---:R-:W-:-:S05]  /*55b10*/  IADD3.X R0, R0, R2, RZ, P3, !PT ;  /* 0x0000000200007210 */ /* 0x004fca0001ffe4ff */
        /* <DEDUP_REMOVED lines=107> */
[----:B----4-:R-:W-:Y:S02]  /*561d0*/  IADD3 R25, P2, R25, R24, RZ ;  /* 0x0000001819197210 */ /* 0x010fe40007f5e0ff */
        /* <DEDUP_REMOVED lines=211> */
[----:B------:R0:W-:Y:S04]  /*56f10*/  STL [R1+0x1774], R0 ;  /* 0x0017740001007387 */ /* 0x0001e80000100800 */
[----:B0-----:R1:W5:Y:S04]  /*56f20*/  LDL.LU R0, [R1+0x183c] ;  /* 0x00183c0001007983 */ /* 0x0013680000300800 */
[----:B------:R0:W-:Y:S04]  /*56f30*/  STL [R1+0x1740], R13 ;  /* 0x0017400d01007387 */ /* 0x0001e80000100800 */
[----:B0-----:R1:W5:Y:S04]  /*56f40*/  LDL.LU R13, [R1+0x1838] ;  /* 0x00183800010d7983 */ /* 0x0013680000300800 */
[----:B------:R0:W-:Y:S04]  /*56f50*/  STL [R1+0x177c], R6 ;  /* 0x00177c0601007387 */ /* 0x0001e80000100800 */
[----:B0-----:R-:W2:Y:S04]  /*56f60*/  LDL.LU R6, [R1+0x1834] ;  /* 0x0018340001067983 */ /* 0x001ea80000300800 */
[----:B------:R0:W-:Y:S04]  /*56f70*/  STL [R1+0x1748], R5 ;  /* 0x0017480501007387 */ /* 0x0001e80000100800 */
[----:B0-----:R-:W3:Y:S04]  /*56f80*/  LDL.LU R5, [R1+0x1830] ;  /* 0x0018300001057983 */ /* 0x001ee80000300800 */
[----:B------:R0:W-:Y:S04]  /*56f90*/  STL [R1+0x1784], R4 ;  /* 0x0017840401007387 */ /* 0x0001e80000100800 */
[----:B0-----:R-:W4:Y:S04]  /*56fa0*/  LDL.LU R4, [R1+0x182c] ;  /* 0x00182c0001047983 */ /* 0x001f280000300800 */
[----:B------:R0:W-:Y:S04]  /*56fb0*/  STL [R1+0x1750], R3 ;  /* 0x0017500301007387 */ /* 0x0001e80000100800 */
[----:B0-----:R-:W4:Y:S04]  /*56fc0*/  LDL.LU R3, [R1+0x1828] ;  /* 0x0018280001037983 */ /* 0x001f280000300800 */
[----:B------:R0:W-:Y:S01]  /*56fd0*/  STL [R1+0x178c], R12 ;  /* 0x00178c0c01007387 */ /* 0x0001e20000100800 */
[----:B------:R-:W-:Y:S01]  /*56fe0*/  IMAD.X R11, R11, 0x1, R2, P2 ;  /* 0x000000010b0b7824 */ /* 0x000fe200010e0602 */
[----:B------:R-:W-:-:S02]  /*56ff0*/  IADD3 R7, P2, R7, R24, RZ ;  /* 0x0000001807077210 */ /* 0x000fc40007f5e0ff */
[----:B0-----:R1:W5:Y:S04]  /*57000*/  LDL.LU R12, [R1+0x1824] ;  /* 0x00182400010c7983 */ /* 0x0013680000300800 */
[----:B------:R0:W-:Y:S01]  /*57010*/  STL [R1+0x1758], R22 ;  /* 0x0017581601007387 */ /* 0x0001e20000100800 */
[----:B------:R-:W-:Y:S02]  /*57020*/  IADD3.X R14, R14, R2, RZ, P3, !PT ;  /* 0x000000020e0e7210 */ /* 0x000fe40001ffe4ff */
[----:B------:R-:W-:Y:S01]  /*57030*/  IADD3 R15, P3, R15, R24, RZ ;  /* 0x000000180f0f7210 */ /* 0x000fe20007f7e0ff */
[----:B0-----:R1:W5:Y:S04]  /*57040*/  LDL.LU R22, [R1+0x1820] ;  /* 0x0018200001167983 */ /* 0x0013680000300800 */
[----:B------:R0:W-:Y:S01]  /*57050*/  STL [R1+0x1794], R20 ;  /* 0x0017941401007387 */ /* 0x0001e20000100800 */
[----:B------:R-:W-:-:S03]  /*57060*/  IMAD.X R8, R8, 0x1, R2, P4 ;  /* 0x0000000108087824 */ /* 0x000fc600020e0602 */
[----:B0-----:R1:W5:Y:S04]  /*57070*/  LDL.LU R20, [R1+0x181c] ;  /* 0x00181c0001147983 */ /* 0x0013680000300800 */
[----:B------:R0:W-:Y:S01]  /*57080*/  STL [R1+0x1760], R21 ;  /* 0x0017601501007387 */ /* 0x0001e20000100800 */
[----:B------:R-:W-:-:S03]  /*57090*/  IADD3 R9, P4, R9, R24, RZ ;  /* 0x0000001809097210 */ /* 0x000fc60007f9e0ff */
        /* <DEDUP_REMOVED lines=11> */
[----:B------:R-:W-:Y:S01]  /*57150*/  IADD3 R26, P6, R26, R24, RZ ;  /* 0x000000181a1a7210 */ /* 0x000fe20007fde0ff */
[--C-:B------:R-:W-:Y:S02]  /*57160*/  IMAD.X R27, R27, 0x1, R2.reuse, P1 ;  /* 0x000000011b1b7824 */ /* 0x100fe400008e0602 */
[----:B0-----:R1:W5:Y:S04]  /*57170*/  LDL.LU R14, [R1+0x1808] ;  /* 0x00180800010e7983 */ /* 0x0013680000300800 */
[----:B------:R0:W-:Y:S01]  /*57180*/  STL [R1+0x17ac], R15 ;  /* 0x0017ac0f01007387 */ /* 0x0001e20000100800 */
[----:B------:R-:W-:-:S02]  /*57190*/  IMAD.X R23, R23, 0x1, R2, P2 ;  /* 0x0000000117177824 */ /* 0x000fc400010e0602 */
[--C-:B------:R-:W-:Y:S01]  /*571a0*/  IMAD.X R16, R16, 0x1, R2.reuse, P3 ;  /* 0x0000000110107824 */ /* 0x100fe200018e0602 */
[----:B0-----:R1:W5:Y:S04]  /*571b0*/  LDL.LU R15, [R1+0x1804] ;  /* 0x00180400010f7983 */ /* 0x0013680000300800 */
[----:B------:R0:W-:Y:S01]  /*571c0*/  STL [R1+0x1778], R8 ;  /* 0x0017780801007387 */ /* 0x0001e20000100800 */
[----:B------:R-:W-:-:S03]  /*571d0*/  IMAD.X R17, R17, 0x1, R2, P4 ;  /* 0x0000000111117824 */ /* 0x000fc600020e0602 */
[----:B0-----:R1:W5:Y:S04]  /*571e0*/  LDL.LU R8, [R1+0x1800] ;  /* 0x0018000001087983 */ /* 0x0013680000300800 */
[----:B------:R0:W-:Y:S04]  /*571f0*/  STL [R1+0x17b4], R9 ;  /* 0x0017b40901007387 */ /* 0x0001e80000100800 */
[----:B0-----:R1:W5:Y:S04]  /*57200*/  LDL.LU R9, [R1+0x17fc] ;  /* 0x0017fc0001097983 */ /* 0x0013680000300800 */
[----:B------:R0:W-:Y:S01]  /*57210*/  STL [R1+0x1780], R29 ;  /* 0x0017801d01007387 */ /* 0x0001e20000100800 */
[----:B------:R-:W-:-:S03]  /*57220*/  IMAD.X R18, R18, 0x1, R2, P5 ;  /* 0x0000000112127824 */ /* 0x000fc600028e0602 */
[----:B0-----:R1:W5:Y:S04]  /*57230*/  LDL.LU R29, [R1+0x17f8] ;  /* 0x0017f800011d7983 */ /* 0x0013680000300800 */
[----:B------:R0:W-:Y:S01]  /*57240*/  STL [R1+0x17bc], R28 ;  /* 0x0017bc1c01007387 */ /* 0x0001e20000100800 */
[----:B------:R-:W-:-:S03]  /*57250*/  IMAD.X R19, R19, 0x1, R2, P6 ;  /* 0x0000000113137824 */ /* 0x000fc600030e0602 */
[----:B0-----:R1:W5:Y:S04]  /*57260*/  LDL.LU R28, [R1+0x17f4] ;  /* 0x0017f400011c7983 */ /* 0x0013680000300800 */
[----:B------:R-:W-:Y:S04]  /*57270*/  STL [R1+0x1788], R25 ;  /* 0x0017881901007387 */ /* 0x000fe80000100800 */
[----:B------:R-:W-:Y:S04]  /*57280*/  STL [R1+0x17c0], R26 ;  /* 0x0017c01a01007387 */ /* 0x000fe80000100800 */
[----:B------:R-:W-:Y:S04]  /*57290*/  STL [R1+0x1790], R27 ;  /* 0x0017901b01007387 */ /* 0x000fe80000100800 */
[----:B------:R-:W-:Y:S04]  /*572a0*/  STL [R1+0x1798], R23 ;  /* 0x0017981701007387 */ /* 0x000fe80000100800 */
[----:B------:R-:W-:Y:S04]  /*572b0*/  STL [R1+0x17a0], R16 ;  /* 0x0017a01001007387 */ /* 0x000fe80000100800 */
[----:B------:R3:W-:Y:S04]  /*572c0*/  STL [R1+0x17a8], R17 ;  /* 0x0017a81101007387 */ /* 0x0007e80000100800 */
[----:B------:R1:W-:Y:S01]  /*572d0*/  STL [R1+0x17b0], R18 ;  /* 0x0017b01201007387 */ /* 0x0003e20000100800 */
[----:B---3--:R-:W-:-:S02]  /*572e0*/  IMAD.MOV.U32 R17, RZ, RZ, R5 ;  /* 0x000000ffff117224 */ /* 0x008fc400078e0005 */
[----:B--2---:R-:W-:-:S05]  /*572f0*/  IMAD.MOV.U32 R5, RZ, RZ, R6 ;  /* 0x000000ffff057224 */ /* 0x004fca00078e0006 */
[----:B----4-:R1:W-:Y:S04]  /*57300*/  STL.64 [R1+0x670], R4 ;  /* 0x0006700401007387 */ /* 0x0103e80000100a00 */
[----:B------:R1:W-:Y:S01]  /*57310*/  STL [R1+0x17b8], R19 ;  /* 0x0017b81301007387 */ /* 0x0003e20000100800 */
[----:B------:R-:W-:-:S05]  /*57320*/  IMAD.MOV.U32 R16, RZ, RZ, R3 ;  /* 0x000000ffff107224 */ /* 0x000fca00078e0003 */
[----:B------:R1:W-:Y:S01]  /*57330*/  STL.64 [R1+0x678], R16 ;  /* 0x0006781001007387 */ /* 0x0003e20000100a00 */
[----:B------:R-:W-:Y:S05]  /*57340*/  @P0 BRA `(.L_x_1) ;  /* 0xfffffbfc00e40947 */ /* 0x000fea000383ffff */
[----:B-----5:R0:W-:Y:S04]  /*57350*/  STL [R1+0x19f8], R8 ;  /* 0x0019f80801007387 */ /* 0x0201e80000100800 */
[----:B------:R2:W-:Y:S01]  /*57360*/  STL [R1+0x19f4], R12 ;  /* 0x0019f40c01007387 */ /* 0x0005e20000100800 */
[----:B0-----:R-:W-:-:S03]  /*57370*/  IMAD.MOV.U32 R8, RZ, RZ, R13 ;  /* 0x000000ffff087224 */ /* 0x001fc600078e000d */
[----:B--2---:R-:W2:Y:S04]  /*57380*/  LDL.LU R12, [R1+0x454] ;  /* 0x00045400010c7983 */ /* 0x004ea80000300800 */
[----:B------:R-:W2:Y:S04]  /*57390*/  LDL.LU R6, [R1+0x3d4] ;  /* 0x0003d40001067983 */ /* 0x000ea80000300800 */
[----:B------:R0:W-:Y:S04]  /*573a0*/  STL [R1+0x19f0], R15 ;  /* 0x0019f00f01007387 */ /* 0x0001e80000100800 */
[----:B0-----:R-:W3:Y:S04]  /*573b0*/  LDL.LU R15, [R1+0x36c] ;  /* 0x00036c00010f7983 */ /* 0x001ee80000300800 */
[----:B-1----:R-:W3:Y:S04]  /*573c0*/  LDL.LU R5, [R1+0x32c] ;  /* 0x00032c0001057983 */ /* 0x002ee80000300800 */
        /* <DEDUP_REMOVED lines=14> */
[----:B------:R0:W-:Y:S01]  /*574b0*/  STL [R1+0x19ec], R14 ;  /* 0x0019ec0e01007387 */ /* 0x0001e20000100800 */
[----:B------:R-:W-:-:S03]  /*574c0*/  F2FP.BF16.F32.PACK_AB R7, R8, R7 ;  /* 0x000000070807723e */ /* 0x000fc600000010ff */
        /* <DEDUP_REMOVED lines=11> */
[----:B------:R-:W4:Y:S04]  /*57580*/  LDL.LU R8, [R1+0x19f8] ;  /* 0x0019f80001087983 */ /* 0x000f280000300800 */
[----:B------:R0:W-:Y:S04]  /*57590*/  STL [R1+0x17fc], R7 ;  /* 0x0017fc0701007387 */ /* 0x0001e80000100800 */
[----:B0-----:R-:W4:Y:S01]  /*575a0*/  LDL.LU R7, [R1+0x37c] ;  /* 0x00037c0001077983 */ /* 0x001f220000300800 */
[----:B--2---:R-:W-:-:S03]  /*575b0*/  F2FP.BF16.F32.PACK_AB R6, R12, R6 ;  /* 0x000000060c06723e */ /* 0x004fc600000010ff */
[----:B------:R-:W2:Y:S04]  /*575c0*/  LDL.LU R12, [R1+0x19f4] ;  /* 0x0019f400010c7983 */ /* 0x000ea80000300800 */
[----:B------:R0:W-:Y:S04]  /*575d0*/  STL [R1+0x1800], R6 ;  /* 0x0018000601007387 */ /* 0x0001e80000100800 */
[----:B0-----:R-:W2:Y:S01]  /*575e0*/  LDL.LU R6, [R1+0x364] ;  /* 0x0003640001067983 */ /* 0x001ea20000300800 */
[----:B---3--:R-:W-:-:S03]  /*575f0*/  F2FP.BF16.F32.PACK_AB R5, R15, R5 ;  /* 0x000000050f05723e */ /* 0x008fc600000010ff */
[----:B------:R-:W3:Y:S04]  /*57600*/  LDL.LU R15, [R1+0x19f0] ;  /* 0x0019f000010f7983 */ /* 0x000ee80000300800 */
[----:B------:R0:W-:Y:S01]  /*57610*/  STL [R1+0x1804], R5 ;  /* 0x0018040501007387 */ /* 0x0001e20000100800 */
[----:B----4-:R-:W-:Y:S02]  /*57620*/  F2FP.BF16.F32.PACK_AB R11, R0, R11 ;  /* 0x0000000b000b723e */ /* 0x010fe400000010ff */
[----:B------:R-:W-:Y:S02]  /*57630*/  F2FP.BF16.F32.PACK_AB R10, R3, R10 ;  /* 0x0000000a030a723e */ /* 0x000fe400000010ff */
[----:B------:R-:W-:Y:S02]  /*57640*/  F2FP.BF16.F32.PACK_AB R9, R24, R9 ;  /* 0x000000091809723e */ /* 0x000fe400000010ff */
[----:B------:R-:W-:-:S02]  /*57650*/  F2FP.BF16.F32.PACK_AB R0, R26, R27 ;  /* 0x0000001b1a00723e */ /* 0x000fc400000010ff */
[----:B------:R-:W-:Y:S02]  /*57660*/  F2FP.BF16.F32.PACK_AB R3, R23, R16 ;  /* 0x000000101703723e */ /* 0x000fe400000010ff */
[----:B------:R-:W-:Y:S02]  /*57670*/  F2FP.BF16.F32.PACK_AB R2, R14, R2 ;  /* 0x000000020e02723e */ /* 0x000fe400000010ff */
[----:B0-----:R-:W-:Y:S02]  /*57680*/  F2FP.BF16.F32.PACK_AB R5, R28, R20 ;  /* 0x000000141c05723e */ /* 0x001fe400000010ff */
[----:B------:R-:W-:Y:S01]  /*57690*/  F2FP.BF16.F32.PACK_AB R8, R25, R8 ;  /* 0x000000081908723e */ /* 0x000fe200000010ff */
[----:B--2---:R-:W-:Y:S01]  /*576a0*/  IMAD.MOV.U32 R14, RZ, RZ, R12 ;  /* 0x000000ffff0e7224 */ /* 0x004fe200078e000c */
[----:B------:R-:W-:Y:S02]  /*576b0*/  F2FP.BF16.F32.PACK_AB R4, R6, R4 ;  /* 0x000000040604723e */ /* 0x000fe400000010ff */
[----:B------:R-:W-:-:S03]  /*576c0*/  F2FP.BF16.F32.PACK_AB R6, R7, R29 ;  /* 0x0000001d0706723e */ /* 0x000fc600000010ff */
[----:B------:R0:W-:Y:S04]  /*576d0*/  STL [R1+0x1808], R4 ;  /* 0x0018080401007387 */ /* 0x0001e80000100800 */
[----:B------:R-:W-:Y:S04]  /*576e0*/  STL [R1+0x19c], R6 ;  /* 0x00019c0601007387 */ /* 0x000fe80000100800 */
[----:B------:R-:W-:Y:S01]  /*576f0*/  STL [R1+0x198], R5 ;  /* 0x0001980501007387 */ /* 0x000fe20000100800 */
[----:B0-----:R-:W-:-:S05]  /*57700*/  F2FP.BF16.F32.PACK_AB R4, R21, R22 ;  /* 0x000000161504723e */ /* 0x001fca00000010ff */
[----:B------:R-:W-:Y:S04]  /*57710*/  STL [R1+0x194], R4 ;  /* 0x0001940401007387 */ /* 0x000fe80000100800 */
[----:B------:R-:W-:Y:S04]  /*57720*/  STL [R1+0x180c], R11 ;  /* 0x00180c0b01007387 */ /* 0x000fe80000100800 */
[----:B------:R0:W-:Y:S04]  /*57730*/  STL [R1+0x190], R2 ;  /* 0x0001900201007387 */ /* 0x0001e80000100800 */
[----:B------:R-:W-:Y:S04]  /*57740*/  STL [R1+0x1810], R10 ;  /* 0x0018100a01007387 */ /* 0x000fe80000100800 */
[----:B------:R-:W-:Y:S01]  /*57750*/  STL [R1+0x1814], R9 ;  /* 0x0018140901007387 */ /* 0x000fe20000100800 */
[----:B0-----:R-:W-:-:S03]  /*57760*/  F2FP.BF16.F32.PACK_AB R2, R17, R18 ;  /* 0x000000121102723e */ /* 0x001fc600000010ff */
[----:B------:R-:W-:Y:S04]  /*57770*/  STL [R1+0x1818], R8 ;  /* 0x0018180801007387 */ /* 0x000fe80000100800 */
[----:B------:R0:W-:Y:S04]  /*57780*/  STL [R1+0x18c], R0 ;  /* 0x00018c0001007387 */ /* 0x0001e80000100800 */
[----:B------:R-:W-:Y:S04]  /*57790*/  STL [R1+0x188], R3 ;  /* 0x0001880301007387 */ /* 0x000fe80000100800 */
[----:B------:R-:W-:Y:S01]  /*577a0*/  STL [R1+0x184], R2 ;  /* 0x0001840201007387 */ /* 0x000fe20000100800 */
[----:B0-----:R-:W-:-:S03]  /*577b0*/  F2FP.BF16.F32.PACK_AB R0, R19, R13 ;  /* 0x0000000d1300723e */ /* 0x001fc600000010ff */
[----:B------:R-:W2:Y:S04]  /*577c0*/  LDL.LU R13, [R1+0x33c] ;  /* 0x00033c00010d7983 */ /* 0x000ea80000300800 */
[----:B------:R-:W-:Y:S04]  /*577d0*/  STL [R1+0x180], R0 ;  /* 0x0001800001007387 */ /* 0x000fe80000100800 */
[----:B--2---:R0:W-:Y:S04]  /*577e0*/  STL [R1+0x19e8], R13 ;  /* 0x0019e80d01007387 */ /* 0x0041e80000100800 */
[----:B0-----:R-:W2:Y:S04]  /*577f0*/  LDL.LU R13, [R1+0x464] ;  /* 0x00046400010d7983 */ /* 0x001ea80000300800 */
[----:B------:R-:W4:Y:S04]  /*57800*/  LDL.LU R12, [R1+0x334] ;  /* 0x00033400010c7983 */ /* 0x000f280000300800 */
[----:B----4-:R0:W-:Y:S04]  /*57810*/  STL [R1+0x19e4], R12 ;  /* 0x0019e40c01007387 */ /* 0x0101e80000100800 */
[----:B0-----:R-:W4:Y:S04]  /*57820*/  LDL.LU R12, [R1+0x35c] ;  /* 0x00035c00010c7983 */ /* 0x001f280000300800 */
[----:B------:R-:W3:Y:S04]  /*57830*/  LDL.LU R22, [R1+0x380] ;  /* 0x0003800001167983 */ /* 0x000ee80000300800 */
[----:B---3--:R0:W-:Y:S04]  /*57840*/  STL [R1+0x1998], R22 ;  /* 0x0019981601007387 */ /* 0x0081e80000100800 */
[----:B0-----:R-:W3:Y:S04]  /*57850*/  LDL.LU R22, [R1+0x408] ;  /* 0x0004080001167983 */ /* 0x001ee80000300800 */
        /* <DEDUP_REMOVED lines=18> */
[----:B------:R-:W2:Y:S04]  /*57980*/  LDL.LU R8, [R1+0x280] ;  /* 0x0002800001087983 */ /* 0x000ea80000300800 */
[----:B--2---:R0:W-:Y:S04]  /*57990*/  STL [R1+0x199c], R8 ;  /* 0x00199c0801007387 */ /* 0x0041e80000100800 */
[----:B0-----:R-:W2:Y:S04]  /*579a0*/  LDL.LU R8, [R1+0x388] ;  /* 0x0003880001087983 */ /* 0x001ea80000300800 */
        /* <DEDUP_REMOVED lines=13> */
[----:B0-----:R-:W2:Y:S01]  /*57a80*/  LDL.LU R8, [R1+0x384] ;  /* 0x0003840001087983 */ /* 0x001ea20000300800 */
[----:B------:R-:W-:-:S03]  /*57a90*/  F2FP.BF16.F32.PACK_AB R15, R14, R15 ;  /* 0x0000000f0e0f723e */ /* 0x000fc600000010ff */
[----:B--2---:R0:W-:Y:S04]  /*57aa0*/  STL [R1+0x19dc], R8 ;  /* 0x0019dc0801007387 */ /* 0x0041e80000100800 */
[----:B0-----:R-:W2:Y:S04]  /*57ab0*/  LDL.LU R8, [R1+0x38c] ;  /* 0x00038c0001087983 */ /* 0x001ea80000300800 */
        /* <DEDUP_REMOVED lines=23> */
[----:B------:R-:W4:Y:S04]  /*57c30*/  LDL.LU R14, [R1+0x19ec] ;  /* 0x0019ec00010e7983 */ /* 0x000f280000300800 */
[----:B------:R0:W-:Y:S04]  /*57c40*/  STL [R1+0x181c], R15 ;  /* 0x00181c0f01007387 */ /* 0x0001e80000100800 */
[----:B0-----:R-:W2:Y:S01]  /*57c50*/  LDL.LU R15, [R1+0x240] ;  /* 0x00024000010f7983 */ /* 0x001ea20000300800 */
[----:B----4-:R-:W-:-:S03]  /*57c60*/  F2FP.BF16.F32.PACK_AB R14, R13, R14 ;  /* 0x0000000e0d0e723e */ /* 0x010fc600000010ff */
[----:B------:R-:W4:Y:S04]  /*57c70*/  LDL.LU R13, [R1+0x19e8] ;  /* 0x0019e800010d7983 */ /* 0x000f280000300800 */
[----:B------:R0:W-:Y:S04]  /*57c80*/  STL [R1+0x1820], R14 ;  /* 0x0018200e01007387 */ /* 0x0001e80000100800 */
[----:B0-----:R-:W2:Y:S01]  /*57c90*/  LDL.LU R14, [R1+0x288] ;  /* 0x00028800010e7983 */ /* 0x001ea20000300800 */
[----:B----4-:R-:W-:-:S03]  /*57ca0*/  F2FP.BF16.F32.PACK_AB R13, R12, R13 ;  /* 0x0000000d0c0d723e */ /* 0x010fc600000010ff */
[----:B------:R-:W3:Y:S04]  /*57cb0*/  LDL.LU R12, [R1+0x19e4] ;  /* 0x0019e400010c7983 */ /* 0x000ee80000300800 */
[----:B------:R0:W-:Y:S04]  /*57cc0*/  STL [R1+0x1824], R13 ;  /* 0x0018240d01007387 */ /* 0x0001e80000100800 */
[----:B0-----:R-:W4:Y:S01]  /*57cd0*/  LDL.LU R13, [R1+0x248] ;  /* 0x00024800010d7983 */ /* 0x001f220000300800 */
[----:B---3--:R-:W-:-:S03]  /*57ce0*/  F2FP.BF16.F32.PACK_AB R12, R22, R12 ;  /* 0x0000000c160c723e */ /* 0x008fc600000010ff */
[----:B------:R-:W2:Y:S04]  /*57cf0*/  LDL.LU R22, [R1+0x19e0] ;  /* 0x0019e00001167983 */ /* 0x000ea80000300800 */
[----:B------:R0:W-:Y:S04]  /*57d00*/  STL [R1+0x1828], R12 ;  /* 0x0018280c01007387 */ /* 0x0001e80000100800 */
[----:B0-----:R-:W3:Y:S01]  /*57d10*/  LDL.LU R12, [R1+0x400] ;  /* 0x00040000010c7983 */ /* 0x001ee20000300800 */
[----:B--2---:R-:W-:-:S03]  /*57d20*/  F2FP.BF16.F32.PACK_AB R22, R8, R22 ;  /* 0x000000160816723e */ /* 0x004fc600000010ff */
[----:B------:R-:W2:Y:S04]  /*57d30*/  LDL.LU R8, [R1+0x19dc] ;  /* 0x0019dc0001087983 */ /* 0x000ea80000300800 */
[----:B------:R0:W-:Y:S04]  /*57d40*/  STL [R1+0x9c], R22 ;  /* 0x00009c1601007387 */ /* 0x0001e80000100800 */
[----:B0-----:R-:W2:Y:S02]  /*57d50*/  LDL.LU R22, [R1+0x19d8] ;  /* 0x0019d80001167983 */ /* 0x001ea40000300800 */
[----:B--2---:R-:W-:-:S02]  /*57d60*/  F2FP.BF16.F32.PACK_AB R22, R8, R22 ;  /* 0x000000160816723e */ /* 0x004fc400000010ff */
        /* <DEDUP_REMOVED lines=30> */
[----:B0-----:R-:W3:Y:S01]  /*57f50*/  LDL.LU R22, [R1+0x1998] ;  /* 0x0019980001167983 */ /* 0x001ee20000300800 */
[----:B----4-:R-:W-:Y:S02]  /*57f60*/  F2FP.BF16.F32.PACK_AB R13, R13, R14 ;  /* 0x0000000e0d0d723e */ /* 0x010fe400000010ff */
[----:B------:R-:W-:-:S02]  /*57f70*/  F2FP.BF16.F32.PACK_AB R9, R9, R10 ;  /* 0x0000000a0909723e */ /* 0x000fc400000010ff */
[----:B------:R-:W-:Y:S02]  /*57f80*/  F2FP.BF16.F32.PACK_AB R3, R0, R3 ;  /* 0x000000030003723e */ /* 0x000fe400000010ff */
[----:B---3--:R-:W-:Y:S02]  /*57f90*/  F2FP.BF16.F32.PACK_AB R12, R22, R12 ;  /* 0x0000000c160c723e */ /* 0x008fe400000010ff */
[----:B------:R-:W3:Y:S01]  /*57fa0*/  LDL.LU R22, [R1+0x1994] ;  /* 0x0019940001167983 */ /* 0x000ee20000300800 */
[----:B------:R-:W-:-:S03]  /*57fb0*/  F2FP.BF16.F32.PACK_AB R0, R26, R27 ;  /* 0x0000001b1a00723e */ /* 0x000fc600000010ff */
[----:B------:R2:W-:Y:S04]  /*57fc0*/  STL [R1+0xb8], R12 ;  /* 0x0000b80c01007387 */ /* 0x0005e80000100800 */
[----:B------:R-:W-:Y:S01]  /*57fd0*/  STL [R1+0xb4], R13 ;  /* 0x0000b40d01007387 */ /* 0x000fe20000100800 */
[----:B--2---:R-:W-:Y:S02]  /*57fe0*/  F2FP.BF16.F32.PACK_AB R12, R15, R8 ;  /* 0x000000080f0c723e */ /* 0x004fe400000010ff */
[----:B------:R-:W-:Y:S02]  /*57ff0*/  F2FP.BF16.F32.PACK_AB R8, R11, R4 ;  /* 0x000000040b08723e */ /* 0x000fe400000010ff */
[----:B------:R-:W-:Y:S01]  /*58000*/  F2FP.BF16.F32.PACK_AB R4, R5, R6 ;  /* 0x000000060504723e */ /* 0x000fe200000010ff */
[----:B------:R-:W-:Y:S01]  /*58010*/  STL [R1+0xb0], R12 ;  /* 0x0000b00c01007387 */ /* 0x000fe20000100800 */
[----:B------:R-:W-:-:S02]  /*58020*/  F2FP.BF16.F32.PACK_AB R6, R7, R29 ;  /* 0x0000001d0706723e */ /* 0x000fc400000010ff */
[----:B------:R-:W-:Y:S01]  /*58030*/  F2FP.BF16.F32.PACK_AB R5, R28, R20 ;  /* 0x000000141c05723e */ /* 0x000fe200000010ff */
[----:B------:R-:W-:Y:S04]  /*58040*/  STL [R1+0xcc], R9 ;  /* 0x0000cc0901007387 */ /* 0x000fe80000100800 */
[----:B------:R-:W-:Y:S04]  /*58050*/  STL [R1+0xc8], R8 ;  /* 0x0000c80801007387 */ /* 0x000fe80000100800 */
[----:B------:R0:W-:Y:S04]  /*58060*/  STL [R1+0xc4], R4 ;  /* 0x0000c40401007387 */ /* 0x0001e80000100800 */
[----:B------:R-:W-:Y:S04]  /*58070*/  STL [R1+0xc0], R6 ;  /* 0x0000c00601007387 */ /* 0x000fe80000100800 */
[----:B------:R-:W-:Y:S01]  /*58080*/  STL [R1+0xdc], R5 ;  /* 0x0000dc0501007387 */ /* 0x000fe20000100800 */
[----:B0-----:R-:W-:-:S02]  /*58090*/  F2FP.BF16.F32.PACK_AB R4, R21, R2 ;  /* 0x000000021504723e */ /* 0x001fc400000010ff */
[----:B------:R-:W-:-:S03]  /*580a0*/  F2FP.BF16.F32.PACK_AB R2, R24, R25 ;  /* 0x000000191802723e */ /* 0x000fc600000010ff */
[----:B------:R-:W-:Y:S04]  /*580b0*/  STL [R1+0xd8], R4 ;  /* 0x0000d80401007387 */ /* 0x000fe80000100800 */
[----:B------:R-:W-:Y:S04]  /*580c0*/  STL [R1+0xd4], R3 ;  /* 0x0000d40301007387 */ /* 0x000fe80000100800 */
[----:B------:R0:W-:Y:S04]  /*580d0*/  STL [R1+0xd0], R2 ;  /* 0x0000d00201007387 */ /* 0x0001e80000100800 */
[----:B------:R1:W-:Y:S01]  /*580e0*/  STL [R1+0xec], R0 ;  /* 0x0000ec0001007387 */ /* 0x0003e20000100800 */
[----:B0-----:R-:W-:-:S02]  /*580f0*/  F2FP.BF16.F32.PACK_AB R2, R16, R17 ;  /* 0x000000111002723e */ /* 0x001fc400000010ff */
[----:B-1----:R-:W-:Y:S02]  /*58100*/  F2FP.BF16.F32.PACK_AB R0, R18, R19 ;  /* 0x000000131200723e */ /* 0x002fe400000010ff */
[----:B---3--:R-:W-:-:S05]  /*58110*/  F2FP.BF16.F32.PACK_AB R3, R22, R23 ;  /* 0x000000171603723e */ /* 0x008fca00000010ff */
[----:B------:R-:W-:Y:S04]  /*58120*/  STL [R1+0xe8], R3 ;  /* 0x0000e80301007387 */ /* 0x000fe80000100800 */
[----:B------:R-:W2:Y:S04]  /*58130*/  LDL.LU R21, [R1+0x4c8] ;  /* 0x0004c80001157983 */ /* 0x000ea80000300800 */
[----:B------:R-:W-:Y:S04]  /*58140*/  STL [R1+0xe4], R2 ;  /* 0x0000e40201007387 */ /* 0x000fe80000100800 */
[----:B--2---:R0:W-:Y:S04]  /*58150*/  STL [R1+0x1914], R21 ;  /* 0x0019141501007387 */ /* 0x0041e80000100800 */
[----:B------:R-:W-:Y:S04]  /*58160*/  STL [R1+0xe0], R0 ;  /* 0x0000e00001007387 */ /* 0x000fe80000100800 */
        /* <DEDUP_REMOVED lines=158> */
[----:B------:R-:W3:Y:S04]  /*58b50*/  LDL.LU R20, [R1+0x1910] ;  /* 0x0019100001147983 */ /* 0x000ee80000300800 */
[----:B------:R0:W-:Y:S04]  /*58b60*/  STL [R1+0x13c], R21 ;  /* 0x00013c1501007387 */ /* 0x0001e80000100800 */
[----:B0-----:R-:W2:Y:S01]  /*58b70*/  LDL.LU R21, [R1+0x190c] ;  /* 0x00190c0001157983 */ /* 0x001ea20000300800 */
[----:B---3--:R-:W-:-:S03]  /*58b80*/  F2FP.BF16.F32.PACK_AB R12, R20, R12 ;  /* 0x0000000c140c723e */ /* 0x008fc600000010ff */
[----:B------:R-:W3:Y:S01]  /*58b90*/  LDL.LU R20, [R1+0x1908] ;  /* 0x0019080001147983 */ /* 0x000ee20000300800 */
[----:B----4-:R-:W-:Y:S02]  /*58ba0*/  F2FP.BF16.F32.PACK_AB R13, R13, R14 ;  /* 0x0000000e0d0d723e */ /* 0x010fe400000010ff */
[----:B------:R-:W-:Y:S01]  /*58bb0*/  F2FP.BF16.F32.PACK_AB R9, R9, R10 ;  /* 0x0000000a0909723e */ /* 0x000fe200000010ff */
[----:B------:R0:W-:Y:S01]  /*58bc0*/  STL [R1+0x138], R12 ;  /* 0x0001380c01007387 */ /* 0x0001e20000100800 */
[----:B------:R-:W-:Y:S02]  /*58bd0*/  F2FP.BF16.F32.PACK_AB R5, R5, R6 ;  /* 0x000000060505723e */ /* 0x000fe400000010ff */
[----:B------:R-:W-:Y:S01]  /*58be0*/  F2FP.BF16.F32.PACK_AB R2, R28, R2 ;  /* 0x000000021c02723e */ /* 0x000fe200000010ff */
[----:B------:R-:W-:Y:S01]  /*58bf0*/  STL [R1+0x134], R13 ;  /* 0x0001340d01007387 */ /* 0x000fe20000100800 */
[----:B------:R-:W-:Y:S02]  /*58c00*/  F2FP.BF16.F32.PACK_AB R0, R0, R3 ;  /* 0x000000030000723e */ /* 0x000fe400000010ff */
[----:B------:R-:W-:-:S02]  /*58c10*/  F2FP.BF16.F32.PACK_AB R3, R24, R25 ;  /* 0x000000191803723e */ /* 0x000fc400000010ff */
[----:B0-----:R-:W-:Y:S02]  /*58c20*/  F2FP.BF16.F32.PACK_AB R12, R15, R8 ;  /* 0x000000080f0c723e */ /* 0x001fe400000010ff */
[----:B------:R-:W-:Y:S02]  /*58c30*/  F2FP.BF16.F32.PACK_AB R8, R11, R4 ;  /* 0x000000040b08723e */ /* 0x000fe400000010ff */
[----:B------:R-:W-:Y:S01]  /*58c40*/  F2FP.BF16.F32.PACK_AB R4, R7, R29 ;  /* 0x0000001d0704723e */ /* 0x000fe200000010ff */
[----:B------:R-:W-:Y:S04]  /*58c50*/  STL [R1+0x130], R12 ;  /* 0x0001300c01007387 */ /* 0x000fe80000100800 */
[----:B------:R-:W-:Y:S04]  /*58c60*/  STL [R1+0x14c], R9 ;  /* 0x00014c0901007387 */ /* 0x000fe80000100800 */
[----:B------:R-:W-:Y:S04]  /*58c70*/  STL [R1+0x148], R8 ;  /* 0x0001480801007387 */ /* 0x000fe80000100800 */
[----:B------:R-:W-:Y:S04]  /*58c80*/  STL [R1+0x144], R5 ;  /* 0x0001440501007387 */ /* 0x000fe80000100800 */
[----:B------:R-:W-:Y:S04]  /*58c90*/  STL [R1+0x140], R4 ;  /* 0x0001400401007387 */ /* 0x000fe80000100800 */
[----:B------:R0:W-:Y:S04]  /*58ca0*/  STL [R1+0x15c], R2 ;  /* 0x00015c0201007387 */ /* 0x0001e80000100800 */
[----:B------:R2:W-:Y:S04]  /*58cb0*/  STL [R1+0x158], R0 ;  /* 0x0001580001007387 */ /* 0x0005e80000100800 */
[----:B------:R-:W-:Y:S01]  /*58cc0*/  STL [R1+0x154], R3 ;  /* 0x0001540301007387 */ /* 0x000fe20000100800 */
[----:B0-----:R-:W-:-:S02]  /*58cd0*/  F2FP.BF16.F32.PACK_AB R2, R26, R27 ;  /* 0x0000001b1a02723e */ /* 0x001fc400000010ff */
[----:B--2---:R-:W-:-:S03]  /*58ce0*/  F2FP.BF16.F32.PACK_AB R0, R21, R22 ;  /* 0x000000161500723e */ /* 0x004fc600000010ff */
[----:B------:R0:W-:Y:S04]  /*58cf0*/  STL [R1+0x150], R2 ;  /* 0x0001500201007387 */ /* 0x0001e80000100800 */
[----:B------:R1:W-:Y:S01]  /*58d00*/  STL [R1+0x16c], R0 ;  /* 0x00016c0001007387 */ /* 0x0003e20000100800 */
[----:B0-----:R-:W-:Y:S02]  /*58d10*/  F2FP.BF16.F32.PACK_AB R2, R16, R17 ;  /* 0x000000111002723e */ /* 0x001fe400000010ff */
        /* <DEDUP_REMOVED lines=49> */
[----:B------:R-:W2:Y:S04]  /*59030*/  LDL.LU R7, [R1+0x570] ;  /* 0x0005700001077983 */ /* 0x000ea80000300800 */
[----:B------:R-:W2:Y:S04]  /*59040*/  LDL.LU R29, [R1+0x5a0] ;  /* 0x0005a000011d7983 */ /* 0x000ea80000300800 */
[----:B------:R-:W2:Y:S04]  /*59050*/  LDL.LU R28, [R1+0x588] ;  /* 0x00058800011c7983 */ /* 0x000ea80000300800 */
[----:B------:R-:W2:Y:S04]  /*59060*/  LDL.LU R2, [R1+0x5b8] ;  /* 0x0005b80001027983 */ /* 0x000ea80000300800 */
[----:B------:R-:W2:Y:S04]  /*59070*/  LDL.LU R0, [R1+0x580] ;  /* 0x0005800001007983 */ /* 0x000ea80000300800 */
[----:B------:R-:W2:Y:S04]  /*59080*/  LDL.LU R3, [R1+0x5b0] ;  /* 0x0005b00001037983 */ /* 0x000ea80000300800 */
[----:B------:R-:W3:Y:S04]  /*59090*/  LDL.LU R22, [R1+0x1904] ;  /* 0x0019040001167983 */ /* 0x000ee80000300800 */
[----:B------:R0:W-:Y:S04]  /*590a0*/  STL [R1+0x17c], R23 ;  /* 0x00017c1701007387 */ /* 0x0001e80000100800 */
[----:B0-----:R-:W3:Y:S02]  /*590b0*/  LDL.LU R23, [R1+0x1900] ;  /* 0x0019000001177983 */ /* 0x001ee40000300800 */
[----:B---3--:R-:W-:-:S02]  /*590c0*/  F2FP.BF16.F32.PACK_AB R23, R22, R23 ;  /* 0x000000171617723e */ /* 0x008fc400000010ff */
        /* <DEDUP_REMOVED lines=14> */
[----:B0-----:R-:W2:Y:S01]  /*591b0*/  LDL.LU R23, [R1+0x55c] ;  /* 0x00055c0001177983 */ /* 0x001ea20000300800 */
[----:B---3--:R-:W-:-:S03]  /*591c0*/  F2FP.BF16.F32.PACK_AB R22, R21, R22 ;  /* 0x000000161516723e */ /* 0x008fc600000010ff */
[----:B------:R-:W3:Y:S01]  /*591d0*/  LDL.LU R21, [R1+0x18e0] ;  /* 0x0018e00001157983 */ /* 0x000ee20000300800 */
[----:B----4-:R-:W-:Y:S02]  /*591e0*/  F2FP.BF16.F32.PACK_AB R20, R12, R20 ;  /* 0x000000140c14723e */ /* 0x010fe400000010ff */
[----:B------:R-:W-:Y:S01]  /*591f0*/  F2FP.BF16.F32.PACK_AB R19, R13, R19 ;  /* 0x000000130d13723e */ /* 0x000fe200000010ff */
[----:B------:R-:W-:Y:S01]  /*59200*/  STL [R1+0x1830], R22 ;  /* 0x0018301601007387 */ /* 0x000fe20000100800 */
[----:B------:R-:W-:Y:S02]  /*59210*/  F2FP.BF16.F32.PACK_AB R18, R14, R18 ;  /* 0x000000120e12723e */ /* 0x000fe400000010ff */
[----:B------:R-:W-:Y:S02]  /*59220*/  F2FP.BF16.F32.PACK_AB R17, R15, R17 ;  /* 0x000000110f11723e */ /* 0x000fe400000010ff */
[----:B------:R-:W-:Y:S02]  /*59230*/  F2FP.BF16.F32.PACK_AB R16, R8, R16 ;  /* 0x000000100810723e */ /* 0x000fe400000010ff */
[----:B------:R-:W-:-:S02]  /*59240*/  F2FP.BF16.F32.PACK_AB R27, R9, R27 ;  /* 0x0000001b091b723e */ /* 0x000fc400000010ff */
[----:B------:R-:W-:Y:S02]  /*59250*/  F2FP.BF16.F32.PACK_AB R26, R10, R26 ;  /* 0x0000001a0a1a723e */ /* 0x000fe400000010ff */
[----:B------:R-:W-:Y:S02]  /*59260*/  F2FP.BF16.F32.PACK_AB R25, R11, R25 ;  /* 0x000000190b19723e */ /* 0x000fe400000010ff */
[----:B------:R-:W-:Y:S02]  /*59270*/  F2FP.BF16.F32.PACK_AB R24, R4, R24 ;  /* 0x000000180418723e */ /* 0x000fe400000010ff */
[----:B--2---:R-:W-:Y:S02]  /*59280*/  F2FP.BF16.F32.PACK_AB R5, R5, R6 ;  /* 0x000000060505723e */ /* 0x004fe400000010ff */
[----:B------:R-:W-:Y:S02]  /*59290*/  F2FP.BF16.F32.PACK_AB R4, R7, R29 ;  /* 0x0000001d0704723e */ /* 0x000fe400000010ff */
[----:B------:R-:W-:-:S02]  /*592a0*/  F2FP.BF16.F32.PACK_AB R2, R28, R2 ;  /* 0x000000021c02723e */ /* 0x000fc400000010ff */
[----:B------:R-:W-:Y:S02]  /*592b0*/  F2FP.BF16.F32.PACK_AB R0, R0, R3 ;  /* 0x000000030000723e */ /* 0x000fe400000010ff */
[----:B---3--:R-:W-:-:S05]  /*592c0*/  F2FP.BF16.F32.PACK_AB R21, R23, R21 ;  /* 0x000000151715723e */ /* 0x008fca00000010ff */
        /* <DEDUP_REMOVED lines=12> */
[----:B0-----:R-:W2:Y:S04]  /*59390*/  LDL.LU R24, [R1+0x64c] ;  /* 0x00064c0001187983 */ /* 0x001ea80000300800 */
[----:B------:R-:W-:Y:S04]  /*593a0*/  STL [R1+0x4], R2 ;  /* 0x0000040201007387 */ /* 0x000fe80000100800 */
[----:B--2---:R0:W-:Y:S04]  /*593b0*/  STL [R1+0x1860], R24 ;  /* 0x0018601801007387 */ /* 0x0041e80000100800 */
[----:B------:R-:W-:Y:S04]  /*593c0*/  STL [R1], R0 ;  /* 0x0000000001007387 */ /* 0x000fe80000100800 */
        /* <DEDUP_REMOVED lines=158> */
[----:B------:R-:W2:Y:S01]  /*59db0*/  LDL.LU R25, [R1+0x185c] ;  /* 0x00185c0001197983 */ /* 0x000ea20000300800 */
[----:B----4-:R-:W-:-:S03]  /*59dc0*/  F2FP.BF16.F32.PACK_AB R16, R27, R16 ;  /* 0x000000101b10723e */ /* 0x010fc600000010ff */
[----:B------:R0:W-:Y:S01]  /*59dd0*/  STL [R1+0x5c], R24 ;  /* 0x00005c1801007387 */ /* 0x0001e20000100800 */
[----:B---3--:R-:W-:Y:S02]  /*59de0*/  F2FP.BF16.F32.PACK_AB R18, R17, R18 ;  /* 0x000000121112723e */ /* 0x008fe400000010ff */
[----:B------:R-:W-:Y:S01]  /*59df0*/  F2FP.BF16.F32.PACK_AB R20, R19, R20 ;  /* 0x000000141314723e */ /* 0x000fe200000010ff */
[----:B0-----:R1:W5:Y:S01]  /*59e00*/  LDL.LU R24, [R1+0x1858] ;  /* 0x0018580001187983 */ /* 0x0013620000300800 */
[----:B------:R-:W-:Y:S02]  /*59e10*/  F2FP.BF16.F32.PACK_AB R22, R21, R22 ;  /* 0x000000161516723e */ /* 0x000fe400000010ff */
[----:B------:R-:W-:Y:S02]  /*59e20*/  F2FP.BF16.F32.PACK_AB R12, R23, R12 ;  /* 0x0000000c170c723e */ /* 0x000fe400000010ff */
[----:B------:R-:W-:Y:S02]  /*59e30*/  F2FP.BF16.F32.PACK_AB R14, R13, R14 ;  /* 0x0000000e0d0e723e */ /* 0x000fe400000010ff */
[----:B------:R-:W-:-:S02]  /*59e40*/  F2FP.BF16.F32.PACK_AB R8, R15, R8 ;  /* 0x000000080f08723e */ /* 0x000fc400000010ff */
[----:B------:R-:W-:Y:S02]  /*59e50*/  F2FP.BF16.F32.PACK_AB R10, R9, R10 ;  /* 0x0000000a090a723e */ /* 0x000fe400000010ff */
[----:B------:R-:W-:Y:S02]  /*59e60*/  F2FP.BF16.F32.PACK_AB R4, R11, R4 ;  /* 0x000000040b04723e */ /* 0x000fe400000010ff */
[----:B------:R-:W-:Y:S02]  /*59e70*/  F2FP.BF16.F32.PACK_AB R6, R5, R6 ;  /* 0x000000060506723e */ /* 0x000fe400000010ff */
[----:B------:R-:W-:Y:S02]  /*59e80*/  F2FP.BF16.F32.PACK_AB R28, R7, R28 ;  /* 0x0000001c071c723e */ /* 0x000fe400000010ff */
[----:B------:R-:W-:Y:S02]  /*59e90*/  F2FP.BF16.F32.PACK_AB R2, R29, R2 ;  /* 0x000000021d02723e */ /* 0x000fe400000010ff */
[----:B--2---:R-:W-:-:S02]  /*59ea0*/  F2FP.BF16.F32.PACK_AB R26, R25, R26 ;  /* 0x0000001a191a723e */ /* 0x004fc400000010ff */
[----:B------:R1:W5:Y:S04]  /*59eb0*/  LDL.LU R25, [R1+0x1854] ;  /* 0x0018540001197983 */ /* 0x0003680000300800 */
[----:B------:R0:W-:Y:S04]  /*59ec0*/  STL [R1+0x58], R26 ;  /* 0x0000581a01007387 */ /* 0x0001e80000100800 */
[----:B0-----:R1:W5:Y:S04]  /*59ed0*/  LDL.LU R26, [R1+0x1850] ;  /* 0x00185000011a7983 */ /* 0x0013680000300800 */
        /* <DEDUP_REMOVED lines=32> */
[----:B0-----:R-:W2:Y:S04]  /*5a0e0*/  LDL.LU R28, [R1+0x17f8] ;  /* 0x0017f800011c7983 */ /* 0x001ea80000300800 */
[----:B------:R-:W2:Y:S04]  /*5a0f0*/  LDL.LU R29, [R1+0x17f4] ;  /* 0x0017f400011d7983 */ /* 0x000ea80000300800 */
[----:B------:R0:W-:Y:S02]  /*5a100*/  STL [R1+0x88], R2 ;  /* 0x0000880201007387 */ /* 0x0001e40000100800 */
[----:B0-----:R-:W-:-:S02]  /*5a110*/  F2FP.BF16.F32.PACK_AB R2, R0, R3 ;  /* 0x000000030002723e */ /* 0x001fc400000010ff */
[----:B--2---:R-:W-:-:S05]  /*5a120*/  F2FP.BF16.F32.PACK_AB R0, R29, R28 ;  /* 0x0000001c1d00723e */ /* 0x004fca00000010ff */
[----:B------:R1:W-:Y:S04]  /*5a130*/  STL [R1+0x80], R0 ;  /* 0x0000800001007387 */ /* 0x0003e80000100800 */
[----:B------:R1:W-:Y:S02]  /*5a140*/  STL [R1+0x84], R2 ;  /* 0x0000840201007387 */ /* 0x0003e40000100800 */
.L_x_0:
[----:B-----5:R-:W-:Y:S01]  /*5a150*/  STL.64 [R1+0x18c8], R26 ;  /* 0x0018c81a01007387 */ /* 0x020fe20000100a00 */
[----:B------:R-:W2:Y:S01]  /*5a160*/  S2UR UR5, SR_CgaCtaId ;  /* 0x00000000000579c3 */ /* 0x000ea20000008800 */
[----:B------:R-:W-:Y:S01]  /*5a170*/  UMOV UR4, 0x400 ;  /* 0x0000040000047882 */ /* 0x000fe20000000000 */
[----:B------:R-:W-:Y:S01]  /*5a180*/  ULDC.64 UR26, c[0x0][0x228] ;  /* 0x00008a00001a7ab9 */ /* 0x000fe20000000a00 */
[----:B------:R-:W-:Y:S01]  /*5a190*/  STL.64 [R1+0x18c0], R24 ;  /* 0x0018c01801007387 */ /* 0x000fe20000100a00 */
[----:B------:R-:W-:Y:S01]  /*5a1a0*/  ULDC.64 UR10, c[0x0][0x228] ;  /* 0x00008a00000a7ab9 */ /* 0x000fe20000000a00 */
[----:B------:R-:W-:Y:S01]  /*5a1b0*/  ULDC.64 UR8, c[0x0][0x220] ;  /* 0x0000880000087ab9 */ /* 0x000fe20000000a00 */
[----:B------:R-:W-:Y:S01]  /*5a1c0*/  ULDC.64 UR28, c[0x0][0x228] ;  /* 0x00008a00001c7ab9 */ /* 0x000fe20000000a00 */
[----:B------:R-:W-:Y:S01]  /*5a1d0*/  STL.64 [R1+0x18b8], R18 ;  /* 0x0018b81201007387 */ /* 0x000fe20000100a00 */
[----:B------:R-:W-:Y:S01]  /*5a1e0*/  ULDC.64 UR12, c[0x0][0x228] ;  /* 0x00008a00000c7ab9 */ /* 0x000fe20000000a00 */
[----:B------:R-:W-:Y:S01]  /*5a1f0*/  ULDC UR24, c[0x0][0x248] ;  /* 0x0000920000187ab9 */ /* 0x000fe20000000800 */
[----:B------:R-:W-:Y:S01]  /*5a200*/  ULDC.64 UR30, c[0x0][0x228] ;  /* 0x00008a00001e7ab9 */ /* 0x000fe20000000a00 */
[----:B------:R-:W-:Y:S01]  /*5a210*/  STL.64 [R1+0x18b0], R16 ;  /* 0x0018b01001007387 */ /* 0x000fe20000100a00 */
[----:B------:R-:W-:Y:S01]  /*5a220*/  ULDC.64 UR14, c[0x0][0x228] ;  /* 0x00008a00000e7ab9 */ /* 0x000fe20000000a00 */
[----:B------:R-:W-:Y:S01]  /*5a230*/  ULDC.64 UR22, c[0x0][0x228] ;  /* 0x00008a0000167ab9 */ /* 0x000fe20000000a00 */
[----:B------:R-:W-:Y:S01]  /*5a240*/  ULDC.64 UR20, c[0x0][0x228] ;  /* 0x00008a0000147ab9 */ /* 0x000fe20000000a00 */
[----:B------:R-:W-:Y:S01]  /*5a250*/  STL.64 [R1+0x18a8], R22 ;  /* 0x0018a81601007387 */ /* 0x000fe20000100a00 */
[----:B------:R-:W-:Y:S01]  /*5a260*/  ULDC.64 UR18, c[0x0][0x228] ;  /* 0x00008a0000127ab9 */ /* 0x000fe20000000a00 */
[----:B------:R-:W-:-:S02]  /*5a270*/  ULDC.64 UR16, c[0x0][0x228] ;  /* 0x00008a0000107ab9 */ /* 0x000fc40000000a00 */
[----:B------:R-:W-:Y:S04]  /*5a280*/  STL.64 [R1+0x18a0], R20 ;  /* 0x0018a01401007387 */ /* 0x000fe80000100a00 */
[----:B------:R-:W-:Y:S04]  /*5a290*/  STL.64 [R1+0x1848], R14 ;  /* 0x0018480e01007387 */ /* 0x000fe80000100a00 */
[----:B------:R-:W-:Y:S04]  /*5a2a0*/  STL.64 [R1+0x1840], R12 ;  /* 0x0018400c01007387 */ /* 0x000fe80000100a00 */
[----:B------:R-:W-:Y:S04]  /*5a2b0*/  STL.64 [R1+0x1838], R10 ;  /* 0x0018380a01007387 */ /* 0x000fe80000100a00 */
[----:B------:R3:W-:Y:S04]  /*5a2c0*/  STL.64 [R1+0x1830], R8 ;  /* 0x0018300801007387 */ /* 0x0007e80000100a00 */
[----:B---3--:R-:W3:Y:S04]  /*5a2d0*/  LDL.LU R8, [R1+0x10] ;  /* 0x0000100001087983 */ /* 0x008ee80000300800 */
[----:B------:R-:W3:Y:S04]  /*5a2e0*/  LDL.LU R9, [R1+0x14] ;  /* 0x0000140001097983 */ /* 0x000ee80000300800 */
[----:B------:R-:W4:Y:S04]  /*5a2f0*/  LDL.LU R10, [R1+0x18] ;  /* 0x00001800010a7983 */ /* 0x000f280000300800 */
[----:B------:R-:W4:Y:S01]  /*5a300*/  LDL.LU R11, [R1+0x1c] ;  /* 0x00001c00010b7983 */ /* 0x000f220000300800 */
[----:B------:R-:W-:Y:S06]  /*5a310*/  BAR.SYNC.DEFER_BLOCKING 0x0 ;  /* 0x0000000000007b1d */ /* 0x000fec0000010000 */
[----:B----4-:R-:W-:Y:S04]  /*5a320*/  STL.64 [R1+0x18d8], R10 ;  /* 0x0018d80a01007387 */ /* 0x010fe80000100a00 */
[----:B---3--:R-:W-:Y:S04]  /*5a330*/  STL.64 [R1+0x18d0], R8 ;  /* 0x0018d00801007387 */ /* 0x008fe80000100a00 */
[----:B------:R-:W-:Y:S04]  /*5a340*/  STL.64 [R1+0x1828], R6 ;  /* 0x0018280601007387 */ /* 0x000fe80000100a00 */
[----:B------:R3:W-:Y:S04]  /*5a350*/  STL.64 [R1+0x1820], R4 ;  /* 0x0018200401007387 */ /* 0x0007e80000100a00 */
[----:B---3--:R-:W3:Y:S04]  /*5a360*/  LDL.LU R4, [R1+0x20] ;  /* 0x0000200001047983 */ /* 0x008ee80000300800 */
[----:B------:R-:W3:Y:S04]  /*5a370*/  LDL.LU R5, [R1+0x24] ;  /* 0x0000240001057983 */ /* 0x000ee80000300800 */
[----:B------:R-:W4:Y:S04]  /*5a380*/  LDL.LU R6, [R1+0x28] ;  /* 0x0000280001067983 */ /* 0x000f280000300800 */
[----:B------:R-:W4:Y:S04]  /*5a390*/  LDL.LU R7, [R1+0x2c] ;  /* 0x00002c0001077983 */ /* 0x000f280000300800 */
[----:B------:R-:W2:Y:S04]  /*5a3a0*/  LDL.LU R8, [R1+0x80] ;  /* 0x0000800001087983 */ /* 0x000ea80000300800 */
[----:B------:R-:W2:Y:S04]  /*5a3b0*/  LDL.LU R9, [R1+0x84] ;  /* 0x0000840001097983 */ /* 0x000ea80000300800 */
[----:B------:R-:W2:Y:S04]  /*5a3c0*/  LDL.LU R10, [R1+0x88] ;  /* 0x00008800010a7983 */ /* 0x000ea80000300800 */
[----:B------:R-:W2:Y:S04]  /*5a3d0*/  LDL.LU R11, [R1+0x8c] ;  /* 0x00008c00010b7983 */ /* 0x000ea80000300800 */
[----:B------:R-:W2:Y:S04]  /*5a3e0*/  LDL.LU R28, [R1+0x60] ;  /* 0x00006000011c7983 */ /* 0x000ea80000300800 */
[----:B------:R-:W2:Y:S04]  /*5a3f0*/  LDL.LU R3, [R1+0x64] ;  /* 0x0000640001037983 */ /* 0x000ea80000300800 */
[----:B-1----:R-:W2:Y:S04]  /*5a400*/  LDL.LU R2, [R1+0x68] ;  /* 0x0000680001027983 */ /* 0x002ea80000300800 */
[----:B------:R-:W2:Y:S04]  /*5a410*/  LDL.LU R0, [R1+0x6c] ;  /* 0x00006c0001007983 */ /* 0x000ea80000300800 */
[----:B----4-:R1:W-:Y:S04]  /*5a420*/  STL.64 [R1+0x18e8], R6 ;  /* 0x0018e80601007387 */ /* 0x0103e80000100a00 */
[----:B-1----:R-:W4:Y:S04]  /*5a430*/  LDL.LU R6, [R1+0x78] ;  /* 0x0000780001067983 */ /* 0x002f280000300800 */
[----:B------:R-:W4:Y:S04]  /*5a440*/  LDL.LU R7, [R1+0x7c] ;  /* 0x00007c0001077983 */ /* 0x000f280000300800 */
[----:B---3--:R1:W-:Y:S04]  /*5a450*/  STL.64 [R1+0x18e0], R4 ;  /* 0x0018e00401007387 */ /* 0x0083e80000100a00 */
[----:B-1----:R-:W4:Y:S04]  /*5a460*/  LDL.LU R4, [R1+0x70] ;  /* 0x0000700001047983 */ /* 0x002f280000300800 */
[----:B------:R-:W4:Y:S04]  /*5a470*/  LDL.LU R5, [R1+0x74] ;  /* 0x0000740001057983 */ /* 0x000f280000300800 */
[----:B------:R-:W3:Y:S04]  /*5a480*/  LDL.LU R20, [R1+0x30] ;  /* 0x0000300001147983 */ /* 0x000ee80000300800 */
[----:B------:R-:W3:Y:S04]  /*5a490*/  LDL.LU R21, [R1+0x34] ;  /* 0x0000340001157983 */ /* 0x000ee80000300800 */
[----:B------:R-:W2:Y:S04]  /*5a4a0*/  LDL.LU R22, [R1+0x38] ;  /* 0x0000380001167983 */ /* 0x000ea80000300800 */
[----:B------:R-:W2:Y:S04]  /*5a4b0*/  LDL.LU R23, [R1+0x3c] ;  /* 0x00003c0001177983 */ /* 0x000ea80000300800 */
[----:B--2---:R1:W-:Y:S04]  /*5a4c0*/  STL.64 [R1+0x18f8], R22 ;  /* 0x0018f81601007387 */ /* 0x0043e80000100a00 */
[----:B---3--:R2:W-:Y:S04]  /*5a4d0*/  STL.64 [R1+0x18f0], R20 ;  /* 0x0018f01401007387 */ /* 0x0085e80000100a00 */
        /* <DEDUP_REMOVED lines=8> */
[----:B------:R-:W4:Y:S04]  /*5a560*/  LDL.LU R13, [R1] ;  /* 0x00000000010d7983 */ /* 0x000f280000300800 */
[----:B------:R-:W3:Y:S04]  /*5a570*/  LDL.LU R29, [R1+0x4] ;  /* 0x00000400011d7983 */ /* 0x000ee80000300800 */
[----:B------:R-:W3:Y:S04]  /*5a580*/  LDL.LU R14, [R1+0x8] ;  /* 0x00000800010e7983 */ /* 0x000ee80000300800 */
[----:B------:R-:W3:Y:S04]  /*5a590*/  LDL.LU R15, [R1+0xc] ;  /* 0x00000c00010f7983 */ /* 0x000ee80000300800 */
[----:B------:R-:W4:Y:S01]  /*5a5a0*/  LDL R12, [R1+0x684] ;  /* 0x00068400010c7983 */ /* 0x000f220000100800 */
[----:B-1----:R-:W-:Y:S01]  /*5a5b0*/  IMAD.MOV.U32 R22, RZ, RZ, R10 ;  /* 0x000000ffff167224 */ /* 0x002fe200078e000a */
[----:B------:R-:W-:Y:S01]  /*5a5c0*/  MOV R23, R11 ;  /* 0x0000000b00177202 */ /* 0x000fe20000000f00 */
[----:B------:R-:W-:Y:S01]  /*5a5d0*/  IMAD.MOV.U32 R10, RZ, RZ, R2 ;  /* 0x000000ffff0a7224 */ /* 0x000fe200078e0002 */
[----:B------:R-:W-:Y:S01]  /*5a5e0*/  ULEA UR4, UR5, UR4, 0x18 ;  /* 0x0000000405047291 */ /* 0x000fe2000f8ec03f */
[----:B------:R-:W1:Y:S01]  /*5a5f0*/  S2R R2, SR_TID.X ;  /* 0x0000000000027919 */ /* 0x000e620000002100 */
[----:B--2---:R-:W-:Y:S01]  /*5a600*/  IMAD.MOV.U32 R20, RZ, RZ, R8 ;  /* 0x000000ffff147224 */ /* 0x004fe200078e0008 */
[----:B------:R-:W-:Y:S01]  /*5a610*/  ULDC UR5, c[0x0][0x22c] ;  /* 0x00008b0000057ab9 */ /* 0x000fe20000000800 */
[----:B------:R-:W-:-:S02]  /*5a620*/  IMAD.MOV.U32 R21, RZ, RZ, R9 ;  /* 0x000000ffff157224 */ /* 0x000fc400078e0009 */
[----:B------:R-:W-:Y:S02]  /*5a630*/  IMAD.MOV.U32 R8, RZ, RZ, R28 ;  /* 0x000000ffff087224 */ /* 0x000fe400078e001c */
[----:B------:R-:W-:Y:S02]  /*5a640*/  IMAD.MOV.U32 R9, RZ, RZ, R3 ;  /* 0x000000ffff097224 */ /* 0x000fe400078e0003 */
[----:B------:R-:W-:Y:S02]  /*5a650*/  IMAD.MOV.U32 R11, RZ, RZ, R0 ;  /* 0x000000ffff0b7224 */ /* 0x000fe400078e0000 */
[C---:B-1----:R-:W-:Y:S02]  /*5a660*/  IMAD.SHL.U32 R28, R2.reuse, 0x10, RZ ;  /* 0x00000010021c7824 */ /* 0x042fe400078e00ff */
[----:B------:R-:W-:-:S03]  /*5a670*/  IMAD.SHL.U32 R3, R2, 0x20, RZ ;  /* 0x0000002002037824 */ /* 0x000fc600078e00ff */
[----:B------:R-:W-:Y:S02]  /*5a680*/  LOP3.LUT R28, R28, 0x1f0, RZ, 0xc0, !PT ;  /* 0x000001f01c1c7812 */ /* 0x000fe400078ec0ff */
[----:B------:R-:W-:Y:S01]  /*5a690*/  LOP3.LUT R3, R3, 0x400, RZ, 0xc0, !PT ;  /* 0x0000040003037812 */ /* 0x000fe200078ec0ff */
[C---:B----4-:R-:W-:Y:S02]  /*5a6a0*/  VIADD R0, R12.reuse, 0x7f ;  /* 0x0000007f0c007836 */ /* 0x050fe40000000000 */
[----:B------:R-:W-:-:S03]  /*5a6b0*/  VIADD R2, R12, 0x1 ;  /* 0x000000010c027836 */ /* 0x000fc60000000000 */
[----:B------:R-:W-:Y:S02]  /*5a6c0*/  ISETP.GE.AND P2, PT, R0, UR27, PT ;  /* 0x0000001b00007c0c */ /* 0x000fe4000bf46270 */
[----:B------:R-:W-:Y:S01]  /*5a6d0*/  ISETP.GE.AND P1, PT, R2, UR11, PT ;  /* 0x0000000b02007c0c */ /* 0x000fe2000bf26270 */
[----:B------:R-:W-:Y:S01]  /*5a6e0*/  VIADD R2, R12, 0x3 ;  /* 0x000000030c027836 */ /* 0x000fe20000000000 */
[----:B------:R-:W-:Y:S01]  /*5a6f0*/  IADD3 R0, R28, UR4, R3 ;  /* 0x000000041c007c10 */ /* 0x000fe2000fffe003 */
[----:B------:R-:W-:Y:S02]  /*5a700*/  VIADD R3, R12, 0x2 ;  /* 0x000000020c037836 */ /* 0x000fe40000000000 */
[----:B------:R-:W-:Y:S01]  /*5a710*/  IMAD.MOV.U32 R12, RZ, RZ, R13 ;  /* 0x000000ffff0c7224 */ /* 0x000fe200078e000d */
[----:B------:R-:W-:Y:S01]  /*5a720*/  ISETP.GE.AND P4, PT, R2, UR5, PT ;  /* 0x0000000502007c0c */ /* 0x000fe2000bf86270 */
[----:B---3--:R-:W-:Y:S01]  /*5a730*/  IMAD.MOV.U32 R13, RZ, RZ, R29 ;  /* 0x000000ffff0d7224 */ /* 0x008fe200078e001d */
[----:B------:R1:W-:Y:S01]  /*5a740*/  STSM.16.M88.4 [R0], R20 ;  /* 0x0000001400007844 */ /* 0x0003e20000000200 */
[----:B------:R-:W-:Y:S01]  /*5a750*/  ISETP.GE.AND P6, PT, R3, UR13, PT ;  /* 0x0000000d03007c0c */ /* 0x000fe2000bfc6270 */
[----:B------:R-:W2:Y:S02]  /*5a760*/  S2R R29, SR_TID.X ;  /* 0x00000000001d7919 */ /* 0x000ea40000002100 */
[----:B------:R-:W-:Y:S04]  /*5a770*/  STSM.16.M88.4 [R0+0x200], R4 ;  /* 0x0002000400007844 */ /* 0x000fe80000000200 */
[----:B-1----:R-:W3:Y:S04]  /*5a780*/  LDL.LU.64 R22, [R1+0x18f8] ;  /* 0x0018f80001167983 */ /* 0x002ee80000300a00 */
[----:B------:R-:W3:Y:S01]  /*5a790*/  LDL.LU.64 R20, [R1+0x18f0] ;  /* 0x0018f00001147983 */ /* 0x000ee20000300a00 */
[----:B--2---:R-:W-:-:S04]  /*5a7a0*/  LOP3.LUT R29, R29, 0x3f, RZ, 0xc0, !PT ;  /* 0x0000003f1d1d7812 */ /* 0x004fc800078ec0ff */
[----:B------:R-:W-:Y:S01]  /*5a7b0*/  LEA R2, R29, UR4, 0x4 ;  /* 0x000000041d027c11 */ /* 0x000fe2000f8e20ff */
[----:B------:R-:W-:Y:S06]  /*5a7c0*/  BAR.SYNC.DEFER_BLOCKING 0x0 ;  /* 0x0000000000007b1d */ /* 0x000fec0000010000 */
[----:B------:R-:W-:Y:S01]  /*5a7d0*/  ULDC UR4, c[0x0][0x244] ;  /* 0x0000910000047ab9 */ /* 0x000fe20000000800 */
[----:B------:R-:W1:Y:S04]  /*5a7e0*/  LDS.128 R4, [R2] ;  /* 0x0000000002047984 */ /* 0x000e680000000c00 */
[----:B-1----:R-:W-:Y:S04]  /*5a7f0*/  STL.64 [R1+0x70], R4 ;  /* 0x0000700401007387 */ /* 0x002fe80000100a00 */
[----:B------:R-:W-:Y:S04]  /*5a800*/  STL.64 [R1+0x78], R6 ;  /* 0x0000780601007387 */ /* 0x000fe80000100a00 */
[----:B------:R-:W1:Y:S01]  /*5a810*/  LDS.128 R4, [R2+0x400] ;  /* 0x0004000002047984 */ /* 0x000e620000000c00 */
[----:B------:R-:W-:Y:S06]  /*5a820*/  BAR.SYNC.DEFER_BLOCKING 0x0 ;  /* 0x0000000000007b1d */ /* 0x000fec0000010000 */
[----:B------:R-:W-:Y:S04]  /*5a830*/  STSM.16.M88.4 [R0], R8 ;  /* 0x0000000800007844 */ /* 0x000fe80000000200 */
[----:B-1----:R-:W-:Y:S04]  /*5a840*/  STL.64 [R1+0x80], R4 ;  /* 0x0000800401007387 */ /* 0x002fe80000100a00 */
[----:B------:R1:W-:Y:S04]  /*5a850*/  STL.64 [R1+0x88], R6 ;  /* 0x0000880601007387 */ /* 0x0003e80000100a00 */
[----:B-1----:R-:W2:Y:S04]  /*5a860*/  LDL.LU.64 R6, [R1+0x18e8] ;  /* 0x0018e80001067983 */ /* 0x002ea80000300a00 */
[----:B------:R-:W2:Y:S04]  /*5a870*/  LDL.LU.64 R4, [R1+0x18e0] ;  /* 0x0018e00001047983 */ /* 0x000ea80000300a00 */
[----:B------:R-:W4:Y:S04]  /*5a880*/  LDL.LU.64 R10, [R1+0x18d8] ;  /* 0x0018d800010a7983 */ /* 0x000f280000300a00 */
[----:B------:R-:W4:Y:S04]  /*5a890*/  LDL.LU.64 R8, [R1+0x18d0] ;  /* 0x0018d00001087983 */ /* 0x000f280000300a00 */
[----:B------:R-:W-:Y:S01]  /*5a8a0*/  STSM.16.M88.4 [R0+0x200], R24 ;  /* 0x0002001800007844 */ /* 0x000fe20000000200 */
[----:B------:R-:W-:Y:S06]  /*5a8b0*/  BAR.SYNC.DEFER_BLOCKING 0x0 ;  /* 0x0000000000007b1d */ /* 0x000fec0000010000 */
[----:B------:R-:W1:Y:S04]  /*5a8c0*/  LDS.128 R24, [R2] ;  /* 0x0000000002187984 */ /* 0x000e680000000c00 */
[----:B-1----:R-:W-:Y:S04]  /*5a8d0*/  STL.64 [R1+0x50], R24 ;  /* 0x0000501801007387 */ /* 0x002fe80000100a00 */
[----:B------:R-:W-:Y:S04]  /*5a8e0*/  STL.64 [R1+0x58], R26 ;  /* 0x0000581a01007387 */ /* 0x000fe80000100a00 */
[----:B------:R-:W1:Y:S01]  /*5a8f0*/  LDS.128 R24, [R2+0x400] ;  /* 0x0004000002187984 */ /* 0x000e620000000c00 */
[----:B------:R-:W-:Y:S06]  /*5a900*/  BAR.SYNC.DEFER_BLOCKING 0x0 ;  /* 0x0000000000007b1d */ /* 0x000fec0000010000 */
[----:B------:R-:W-:Y:S04]  /*5a910*/  STSM.16.M88.4 [R0], R16 ;  /* 0x0000001000007844 */ /* 0x000fe80000000200 */
[----:B---3--:R-:W-:Y:S01]  /*5a920*/  STSM.16.M88.4 [R0+0x200], R20 ;  /* 0x0002001400007844 */ /* 0x008fe20000000200 */
[----:B------:R-:W-:Y:S06]  /*5a930*/  BAR.SYNC.DEFER_BLOCKING 0x0 ;  /* 0x0000000000007b1d */ /* 0x000fec0000010000 */
[----:B------:R-:W3:Y:S04]  /*5a940*/  LDS.128 R20, [R2] ;  /* 0x0000000002147984 */ /* 0x000ee80000000c00 */
[----:B-1----:R-:W-:Y:S04]  /*5a950*/  STL.64 [R1+0x60], R24 ;  /* 0x0000601801007387 */ /* 0x002fe80000100a00 */
[----:B------:R1:W-:Y:S04]  /*5a960*/  STL.64 [R1+0x68], R26 ;  /* 0x0000681a01007387 */ /* 0x0003e80000100a00 */
[----:B-1----:R-:W4:Y:S04]  /*5a970*/  LDL.LU.64 R26, [R1+0x18c8] ;  /* 0x0018c800011a7983 */ /* 0x002f280000300a00 */
[----:B------:R-:W4:Y:S04]  /*5a980*/  LDL.LU.64 R24, [R1+0x18c0] ;  /* 0x0018c00001187983 */ /* 0x000f280000300a00 */
[----:B------:R-:W4:Y:S04]  /*5a990*/  LDL.LU.64 R18, [R1+0x18b8] ;  /* 0x0018b80001127983 */ /* 0x000f280000300a00 */
[----:B------:R-:W4:Y:S04]  /*5a9a0*/  LDL.LU.64 R16, [R1+0x18b0] ;  /* 0x0018b00001107983 */ /* 0x000f280000300a00 */
[----:B---3--:R-:W-:Y:S04]  /*5a9b0*/  STL.64 [R1+0x30], R20 ;  /* 0x0000301401007387 */ /* 0x008fe80000100a00 */
[----:B------:R-:W-:Y:S04]  /*5a9c0*/  STL.64 [R1+0x38], R22 ;  /* 0x0000381601007387 */ /* 0x000fe80000100a00 */
[----:B------:R-:W1:Y:S01]  /*5a9d0*/  LDS.128 R20, [R2+0x400] ;  /* 0x0004000002147984 */ /* 0x000e620000000c00 */
[----:B------:R-:W-:Y:S06]  /*5a9e0*/  BAR.SYNC.DEFER_BLOCKING 0x0 ;  /* 0x0000000000007b1d */ /* 0x000fec0000010000 */
[----:B--2---:R-:W-:Y:S04]  /*5a9f0*/  STSM.16.M88.4 [R0], R4 ;  /* 0x0000000400007844 */ /* 0x004fe80000000200 */
[----:B----4-:R-:W-:Y:S01]  /*5aa00*/  STSM.16.M88.4 [R0+0x200], R8 ;  /* 0x0002000800007844 */ /* 0x010fe20000000200 */
[----:B------:R-:W-:Y:S06]  /*5aa10*/  BAR.SYNC.DEFER_BLOCKING 0x0 ;  /* 0x0000000000007b1d */ /* 0x000fec0000010000 */
[----:B------:R-:W2:Y:S04]  /*5aa20*/  LDS.128 R8, [R2] ;  /* 0x0000000002087984 */ /* 0x000ea80000000c00 */
[----:B------:R-:W3:Y:S04]  /*5aa30*/  LDS.128 R4, [R2+0x400] ;  /* 0x0004000002047984 */ /* 0x000ee80000000c00 */
[----:B-1----:R-:W-:Y:S04]  /*5aa40*/  STL.64 [R1+0x40], R20 ;  /* 0x0000401401007387 */ /* 0x002fe80000100a00 */
[----:B------:R1:W-:Y:S01]  /*5aa50*/  STL.64 [R1+0x48], R22 ;  /* 0x0000481601007387 */ /* 0x0003e20000100a00 */
[----:B------:R-:W-:Y:S06]  /*5aa60*/  BAR.SYNC.DEFER_BLOCKING 0x0 ;  /* 0x0000000000007b1d */ /* 0x000fec0000010000 */
[----:B-1----:R-:W4:Y:S04]  /*5aa70*/  LDL.LU.64 R22, [R1+0x18a8] ;  /* 0x0018a80001167983 */ /* 0x002f280000300a00 */
[----:B------:R-:W4:Y:S04]  /*5aa80*/  LDL.LU.64 R20, [R1+0x18a0] ;  /* 0x0018a00001147983 */ /* 0x000f280000300a00 */
[----:B--2---:R-:W-:Y:S04]  /*5aa90*/  STL.64 [R1+0x10], R8 ;  /* 0x0000100801007387 */ /* 0x004fe80000100a00 */
[----:B------:R-:W-:Y:S04]  /*5aaa0*/  STL.64 [R1+0x18], R10 ;  /* 0x0000180a01007387 */ /* 0x000fe80000100a00 */
[----:B---3--:R1:W-:Y:S04]  /*5aab0*/  STL.64 [R1+0x20], R4 ;  /* 0x0000200401007387 */ /* 0x0083e80000100a00 */
[----:B------:R2:W-:Y:S04]  /*5aac0*/  STL.64 [R1+0x28], R6 ;  /* 0x0000280601007387 */ /* 0x0005e80000100a00 */
[----:B-1----:R-:W3:Y:S04]  /*5aad0*/  LDL.LU R4, [R1+0x140] ;  /* 0x0001400001047983 */ /* 0x002ee80000300800 */
[----:B------:R-:W3:Y:S04]  /*5aae0*/  LDL.LU R5, [R1+0x144] ;  /* 0x0001440001057983 */ /* 0x000ee80000300800 */
[----:B--2---:R-:W2:Y:S04]  /*5aaf0*/  LDL.LU R6, [R1+0x148] ;  /* 0x0001480001067983 */ /* 0x004ea80000300800 */
[----:B------:R-:W2:Y:S04]  /*5ab00*/  LDL.LU R7, [R1+0x14c] ;  /* 0x00014c0001077983 */ /* 0x000ea80000300800 */
[----:B------:R1:W-:Y:S04]  /*5ab10*/  STSM.16.M88.4 [R0], R12 ;  /* 0x0000000c00007844 */ /* 0x0003e80000000200 */
[----:B------:R-:W-:Y:S01]  /*5ab20*/  STSM.16.M88.4 [R0+0x200], R24 ;  /* 0x0002001800007844 */ /* 0x000fe20000000200 */
[----:B------:R-:W-:Y:S06]  /*5ab30*/  BAR.SYNC.DEFER_BLOCKING 0x0 ;  /* 0x0000000000007b1d */ /* 0x000fec0000010000 */
[----:B--2---:R-:W-:Y:S04]  /*5ab40*/  STL.64 [R1+0x1898], R6 ;  /* 0x0018980601007387 */ /* 0x004fe80000100a00 */
[----:B---3--:R-:W-:Y:S04]  /*5ab50*/  STL.64 [R1+0x1890], R4 ;  /* 0x0018900401007387 */ /* 0x008fe80000100a00 */
[----:B------:R-:W2:Y:S04]  /*5ab60*/  LDS.128 R4, [R2] ;  /* 0x0000000002047984 */ /* 0x000ea80000000c00 */
        /* <DEDUP_REMOVED lines=8> */
[----:B------:R-:W-:Y:S04]  /*5abf0*/  STL [R1+0x1818], R27 ;  /* 0x0018181b01007387 */ /* 0x000fe80000100800 */
[----:B------:R1:W-:Y:S04]  /*5ac00*/  STL.64 [R1+0x1850], R24 ;  /* 0x0018501801007387 */ /* 0x0003e80000100a00 */
[----:B-1----:R-:W3:Y:S04]  /*5ac10*/  LDL.LU R24, [R1+0x150] ;  /* 0x0001500001187983 */ /* 0x002ee80000300800 */
[----:B------:R-:W3:Y:S04]  /*5ac20*/  LDL.LU R25, [R1+0x154] ;  /* 0x0001540001197983 */ /* 0x000ee80000300800 */
[----:B------:R-:W3:Y:S04]  /*5ac30*/  LDL.LU R26, [R1+0x158] ;  /* 0x00015800011a7983 */ /* 0x000ee80000300800 */
[----:B------:R-:W3:Y:S04]  /*5ac40*/  LDL.LU R27, [R1+0x15c] ;  /* 0x00015c00011b7983 */ /* 0x000ee80000300800 */
[----:B--2---:R-:W-:Y:S04]  /*5ac50*/  STL.64 [R1], R4 ;  /* 0x0000000401007387 */ /* 0x004fe80000100a00 */
[----:B------:R-:W-:Y:S04]  /*5ac60*/  STL.64 [R1+0x8], R6 ;  /* 0x0000080601007387 */ /* 0x000fe80000100a00 */
[----:B------:R-:W1:Y:S01]  /*5ac70*/  LDS.128 R4, [R2+0x400] ;  /* 0x0004000002047984 */ /* 0x000e620000000c00 */
[----:B------:R-:W-:Y:S06]  /*5ac80*/  BAR.SYNC.DEFER_BLOCKING 0x0 ;  /* 0x0000000000007b1d */ /* 0x000fec0000010000 */
[----:B------:R-:W-:Y:S04]  /*5ac90*/  STSM.16.M88.4 [R0], R16 ;  /* 0x0000001000007844 */ /* 0x000fe80000000200 */
[----:B----4-:R2:W-:Y:S01]  /*5aca0*/  STSM.16.M88.4 [R0+0x200], R20 ;  /* 0x0002001400007844 */ /* 0x0105e20000000200 */
[----:B------:R-:W-:Y:S06]  /*5acb0*/  BAR.SYNC.DEFER_BLOCKING 0x0 ;  /* 0x0000000000007b1d */ /* 0x000fec0000010000 */
[----:B------:R-:W4:Y:S04]  /*5acc0*/  LDS.128 R16, [R2] ;  /* 0x0000000002107984 */ /* 0x000f280000000c00 */
[----:B-1----:R-:W-:Y:S04]  /*5acd0*/  STL.64 [R1+0x1a0], R4 ;  /* 0x0001a00401007387 */ /* 0x002fe80000100a00 */
[----:B------:R-:W-:Y:S04]  /*5ace0*/  STL.64 [R1+0x1a8], R6 ;  /* 0x0001a80601007387 */ /* 0x000fe80000100a00 */
[----:B--2---:R-:W2:Y:S04]  /*5acf0*/  LDL.LU R20, [R1+0x160] ;  /* 0x0001600001147983 */ /* 0x004ea80000300800 */
[----:B------:R-:W2:Y:S04]  /*5ad00*/  LDL.LU R21, [R1+0x164] ;  /* 0x0001640001157983 */ /* 0x000ea80000300800 */
[----:B------:R-:W2:Y:S04]  /*5ad10*/  LDL.LU R22, [R1+0x168] ;  /* 0x0001680001167983 */ /* 0x000ea80000300800 */
[----:B------:R-:W2:Y:S04]  /*5ad20*/  LDL.LU R23, [R1+0x16c] ;  /* 0x00016c0001177983 */ /* 0x000ea80000300800 */
[----:B------:R-:W1:Y:S04]  /*5ad30*/  LDS.128 R4, [R2+0x400] ;  /* 0x0004000002047984 */ /* 0x000e680000000c00 */
[----:B----4-:R-:W-:Y:S04]  /*5ad40*/  STL [R1+0x1814], R17 ;  /* 0x0018141101007387 */ /* 0x010fe80000100800 */
[----:B------:R-:W-:Y:S04]  /*5ad50*/  STL [R1+0x1810], R18 ;  /* 0x0018101201007387 */ /* 0x000fe80000100800 */
[----:B------:R-:W-:Y:S04]  /*5ad60*/  STL [R1+0x180c], R19 ;  /* 0x00180c1301007387 */ /* 0x000fe80000100800 */
[----:B------:R4:W-:Y:S04]  /*5ad70*/  STL [R1+0x1868], R16 ;  /* 0x0018681001007387 */ /* 0x0009e80000100800 */
[----:B----4-:R-:W4:Y:S04]  /*5ad80*/  LDL.LU R16, [R1+0x170] ;  /* 0x0001700001107983 */ /* 0x010f280000300800 */
[----:B------:R-:W4:Y:S04]  /*5ad90*/  LDL.LU R17, [R1+0x174] ;  /* 0x0001740001117983 */ /* 0x000f280000300800 */
[----:B------:R-:W4:Y:S04]  /*5ada0*/  LDL.LU R18, [R1+0x178] ;  /* 0x0001780001127983 */ /* 0x000f280000300800 */
[----:B------:R-:W4:Y:S04]  /*5adb0*/  LDL.LU R19, [R1+0x17c] ;  /* 0x00017c0001137983 */ /* 0x000f280000300800 */
[----:B-1----:R-:W-:Y:S04]  /*5adc0*/  STL.64 [R1+0x1b0], R4 ;  /* 0x0001b00401007387 */ /* 0x002fe80000100a00 */
[----:B------:R1:W-:Y:S01]  /*5add0*/  STL.64 [R1+0x1b8], R6 ;  /* 0x0001b80601007387 */ /* 0x0003e20000100a00 */
[----:B------:R-:W-:Y:S06]  /*5ade0*/  BAR.SYNC.DEFER_BLOCKING 0x0 ;  /* 0x0000000000007b1d */ /* 0x000fec0000010000 */
[----:B-1----:R-:W3:Y:S04]  /*5adf0*/  LDL.LU.64 R6, [R1+0x1898] ;  /* 0x0018980001067983 */ /* 0x002ee80000300a00 */
[----:B------:R-:W3:Y:S04]  /*5ae00*/  LDL.LU.64 R4, [R1+0x1890] ;  /* 0x0018900001047983 */ /* 0x000ee80000300a00 */
[----:B----4-:R-:W-:Y:S04]  /*5ae10*/  STSM.16.M88.4 [R0], R16 ;  /* 0x0000001000007844 */ /* 0x010fe80000000200 */
[----:B--2---:R-:W-:Y:S01]  /*5ae20*/  STSM.16.M88.4 [R0+0x200], R20 ;  /* 0x0002001400007844 */ /* 0x004fe20000000200 */
[----:B------:R-:W-:Y:S06]  /*5ae30*/  BAR.SYNC.DEFER_BLOCKING 0x0 ;  /* 0x0000000000007b1d */ /* 0x000fec0000010000 */
[----:B------:R-:W1:Y:S04]  /*5ae40*/  LDS.128 R20, [R2] ;  /* 0x0000000002147984 */ /* 0x000e680000000c00 */
[----:B------:R-:W2:Y:S01]  /*5ae50*/  LDS.128 R16, [R2+0x400] ;  /* 0x0004000002107984 */ /* 0x000ea20000000c00 */
[----:B------:R-:W-:Y:S06]  /*5ae60*/  BAR.SYNC.DEFER_BLOCKING 0x0 ;  /* 0x0000000000007b1d */ /* 0x000fec0000010000 */
[----:B---3--:R-:W-:Y:S04]  /*5ae70*/  STSM.16.M88.4 [R0], R24 ;  /* 0x0000001800007844 */ /* 0x008fe80000000200 */
[----:B------:R-:W-:Y:S01]  /*5ae80*/  STSM.16.M88.4 [R0+0x200], R4 ;  /* 0x0002000400007844 */ /* 0x000fe20000000200 */
[----:B------:R-:W-:Y:S06]  /*5ae90*/  BAR.SYNC.DEFER_BLOCKING 0x0 ;  /* 0x0000000000007b1d */ /* 0x000fec0000010000 */
[----:B-1----:R-:W-:Y:S04]  /*5aea0*/  STL.64 [R1+0x160], R20 ;  /* 0x0001601401007387 */ /* 0x002fe80000100a00 */
[----:B------:R-:W-:Y:S04]  /*5aeb0*/  STL.64 [R1+0x168], R22 ;  /* 0x0001681601007387 */ /* 0x000fe80000100a00 */
[----:B--2---:R-:W-:Y:S04]  /*5aec0*/  STL.64 [R1+0x170], R16 ;  /* 0x0001701001007387 */ /* 0x004fe80000100a00 */
[----:B------:R-:W-:Y:S04]  /*5aed0*/  STL.64 [R1+0x178], R18 ;  /* 0x0001781201007387 */ /* 0x000fe80000100a00 */
[----:B------:R-:W1:Y:S04]  /*5aee0*/  LDS.128 R16, [R2] ;  /* 0x0000000002107984 */ /* 0x000e680000000c00 */
[----:B------:R-:W2:Y:S01]  /*5aef0*/  LDS.128 R4, [R2+0x400] ;  /* 0x0004000002047984 */ /* 0x000ea20000000c00 */
[----:B------:R-:W-:Y:S06]  /*5af00*/  BAR.SYNC.DEFER_BLOCKING 0x0 ;  /* 0x0000000000007b1d */ /* 0x000fec0000010000 */
[----:B------:R-:W-:Y:S04]  /*5af10*/  STSM.16.M88.4 [R0], R8 ;  /* 0x0000000800007844 */ /* 0x000fe80000000200 */
[----:B------:R-:W-:Y:S04]  /*5af20*/  STSM.16.M88.4 [R0+0x200], R12 ;  /* 0x0002000c00007844 */ /* 0x000fe80000000200 */
[----:B-1----:R-:W-:Y:S04]  /*5af30*/  STL.64 [R1+0x140], R16 ;  /* 0x0001401001007387 */ /* 0x002fe80000100a00 */
[----:B------:R-:W-:Y:S04]  /*5af40*/  STL.64 [R1+0x148], R18 ;  /* 0x0001481201007387 */ /* 0x000fe80000100a00 */
[----:B--2---:R-:W-:Y:S04]  /*5af50*/  STL.64 [R1+0x150], R4 ;  /* 0x0001500401007387 */ /* 0x004fe80000100a00 */
[----:B------:R-:W-:Y:S01]  /*5af60*/  STL.64 [R1+0x158], R6 ;  /* 0x0001580601007387 */ /* 0x000fe20000100a00 */
[----:B------:R-:W-:Y:S06]  /*5af70*/  BAR.SYNC.DEFER_BLOCKING 0x0 ;  /* 0x0000000000007b1d */ /* 0x000fec0000010000 */
[----:B------:R-:W2:Y:S04]  /*5af80*/  LDL.LU R20, [R1+0xe0] ;  /* 0x0000e00001147983 */ /* 0x000ea80000300800 */
[----:B------:R-:W1:Y:S04]  /*5af90*/  LDS.128 R4, [R2] ;  /* 0x0000000002047984 */ /* 0x000e680000000c00 */
[----:B-1----:R1:W-:Y:S04]  /*5afa0*/  STL.64 [R1+0x120], R4 ;  /* 0x0001200401007387 */ /* 0x0023e80000100a00 */
[----:B------:R3:W-:Y:S04]  /*5afb0*/  STL.64 [R1+0x128], R6 ;  /* 0x0001280601007387 */ /* 0x0007e80000100a00 */
[----:B------:R-:W2:Y:S04]  /*5afc0*/  LDL.LU R21, [R1+0xe4] ;  /* 0x0000e40001157983 */ /* 0x000ea80000300800 */
[----:B------:R-:W4:Y:S04]  /*5afd0*/  LDL.LU R22, [R1+0xe8] ;  /* 0x0000e80001167983 */ /* 0x000f280000300800 */
[----:B------:R-:W4:Y:S04]  /*5afe0*/  LDL.LU R23, [R1+0xec] ;  /* 0x0000ec0001177983 */ /* 0x000f280000300800 */
[----:B-1----:R-:W2:Y:S04]  /*5aff0*/  LDL.LU R4, [R1+0x110] ;  /* 0x0001100001047983 */ /* 0x002ea80000300800 */
[----:B------:R-:W2:Y:S04]  /*5b000*/  LDL.LU R5, [R1+0x114] ;  /* 0x0001140001057983 */ /* 0x000ea80000300800 */
[----:B---3--:R-:W3:Y:S04]  /*5b010*/  LDL.LU R6, [R1+0x118] ;  /* 0x0001180001067983 */ /* 0x008ee80000300800 */
[----:B------:R-:W3:Y:S04]  /*5b020*/  LDL.LU R7, [R1+0x11c] ;  /* 0x00011c0001077983 */ /* 0x000ee80000300800 */
[----:B---3--:R-:W-:Y:S04]  /*5b030*/  STL.64 [R1+0x1888], R6 ;  /* 0x0018880601007387 */ /* 0x008fe80000100a00 */
[----:B--2---:R-:W-:Y:S04]  /*5b040*/  STL.64 [R1+0x1880], R4 ;  /* 0x0018800401007387 */ /* 0x004fe80000100a00 */
[----:B----4-:R-:W-:Y:S04]  /*5b050*/  STL.64 [R1+0x1878], R22 ;  /* 0x0018781601007387 */ /* 0x010fe80000100a00 */
[----:B------:R1:W-:Y:S04]  /*5b060*/  STL.64 [R1+0x1870], R20 ;  /* 0x0018701401007387 */ /* 0x0003e80000100a00 */
[----:B------:R-:W2:Y:S04]  /*5b070*/  LDS.128 R4, [R2+0x400] ;  /* 0x0004000002047984 */ /* 0x000ea80000000c00 */
[----:B-1----:R-:W3:Y:S04]  /*5b080*/  LDL.LU R20, [R1+0x100] ;  /* 0x0001000001147983 */ /* 0x002ee80000300800 */
[----:B------:R-:W3:Y:S04]  /*5b090*/  LDL.LU R21, [R1+0x104] ;  /* 0x0001040001157983 */ /* 0x000ee80000300800 */
[----:B------:R-:W3:Y:S04]  /*5b0a0*/  LDL.LU R22, [R1+0x108] ;  /* 0x0001080001167983 */ /* 0x000ee80000300800 */
[----:B------:R-:W3:Y:S04]  /*5b0b0*/  LDL.LU R23, [R1+0x10c] ;  /* 0x00010c0001177983 */ /* 0x000ee80000300800 */
[----:B------:R-:W4:Y:S04]  /*5b0c0*/  LDL.LU R16, [R1+0xf0] ;  /* 0x0000f00001107983 */ /* 0x000f280000300800 */
[----:B------:R-:W4:Y:S04]  /*5b0d0*/  LDL.LU R17, [R1+0xf4] ;  /* 0x0000f40001117983 */ /* 0x000f280000300800 */
[----:B------:R-:W4:Y:S04]  /*5b0e0*/  LDL.LU R18, [R1+0xf8] ;  /* 0x0000f80001127983 */ /* 0x000f280000300800 */
[----:B------:R-:W4:Y:S04]  /*5b0f0*/  LDL.LU R19, [R1+0xfc] ;  /* 0x0000fc0001137983 */ /* 0x000f280000300800 */
[----:B------:R-:W2:Y:S04]  /*5b100*/  LDL.LU R24, [R1+0xc0] ;  /* 0x0000c00001187983 */ /* 0x000ea80000300800 */
[----:B------:R-:W2:Y:S04]  /*5b110*/  LDL.LU R25, [R1+0xc4] ;  /* 0x0000c40001197983 */ /* 0x000ea80000300800 */
[----:B------:R-:W3:Y:S04]  /*5b120*/  LDL.LU R26, [R1+0xc8] ;  /* 0x0000c800011a7983 */ /* 0x000ee80000300800 */
[----:B------:R-:W3:Y:S01]  /*5b130*/  LDL.LU R27, [R1+0xcc] ;  /* 0x0000cc00011b7983 */ /* 0x000ee20000300800 */
[----:B------:R-:W-:Y:S06]  /*5b140*/  BAR.SYNC.DEFER_BLOCKING 0x0 ;  /* 0x0000000000007b1d */ /* 0x000fec0000010000 */
[----:B---3--:R-:W-:Y:S04]  /*5b150*/  STL.64 [R1+0x1860], R26 ;  /* 0x0018601a01007387 */ /* 0x008fe80000100a00 */
[----:B--2---:R1:W-:Y:S04]  /*5b160*/  STL.64 [R1+0x1858], R24 ;  /* 0x0018581801007387 */ /* 0x0043e80000100a00 */
[----:B-1----:R-:W2:Y:S04]  /*5b170*/  LDL.LU R24, [R1+0xd0] ;  /* 0x0000d00001187983 */ /* 0x002ea80000300800 */
[----:B------:R-:W2:Y:S04]  /*5b180*/  LDL.LU R25, [R1+0xd4] ;  /* 0x0000d40001197983 */ /* 0x000ea80000300800 */
[----:B------:R-:W2:Y:S04]  /*5b190*/  LDL.LU R26, [R1+0xd8] ;  /* 0x0000d800011a7983 */ /* 0x000ea80000300800 */
[----:B------:R-:W2:Y:S04]  /*5b1a0*/  LDL.LU R27, [R1+0xdc] ;  /* 0x0000dc00011b7983 */ /* 0x000ea80000300800 */
        /* <DEDUP_REMOVED lines=8> */
[----:B------:R-:W-:Y:S04]  /*5b230*/  STL.64 [R1+0x130], R4 ;  /* 0x0001300401007387 */ /* 0x000fe80000100a00 */
[----:B------:R1:W-:Y:S04]  /*5b240*/  STL.64 [R1+0x138], R6 ;  /* 0x0001380601007387 */ /* 0x0003e80000100a00 */
[----:B-1----:R-:W4:Y:S04]  /*5b250*/  LDL.LU.64 R6, [R1+0x1888] ;  /* 0x0018880001067983 */ /* 0x002f280000300a00 */
[----:B------:R-:W4:Y:S04]  /*5b260*/  LDL.LU.64 R4, [R1+0x1880] ;  /* 0x0018800001047983 */ /* 0x000f280000300a00 */
[----:B----4-:R1:W-:Y:S04]  /*5b270*/  STSM.16.M88.4 [R0], R4 ;  /* 0x0000000400007844 */ /* 0x0103e80000000200 */
[----:B------:R-:W-:Y:S01]  /*5b280*/  STSM.16.M88.4 [R0+0x200], R20 ;  /* 0x0002001400007844 */ /* 0x000fe20000000200 */
[----:B------:R-:W-:Y:S06]  /*5b290*/  BAR.SYNC.DEFER_BLOCKING 0x0 ;  /* 0x0000000000007b1d */ /* 0x000fec0000010000 */
[----:B-1----:R-:W4:Y:S04]  /*5b2a0*/  LDL.LU R4, [R1+0x90] ;  /* 0x0000900001047983 */ /* 0x002f280000300800 */
[----:B------:R-:W4:Y:S04]  /*5b2b0*/  LDL.LU R5, [R1+0x94] ;  /* 0x0000940001057983 */ /* 0x000f280000300800 */
[----:B------:R-:W4:Y:S04]  /*5b2c0*/  LDL.LU R6, [R1+0x98] ;  /* 0x0000980001067983 */ /* 0x000f280000300800 */
[----:B------:R-:W4:Y:S04]  /*5b2d0*/  LDL.LU R7, [R1+0x9c] ;  /* 0x00009c0001077983 */ /* 0x000f280000300800 */
[----:B------:R-:W1:Y:S04]  /*5b2e0*/  LDS.128 R20, [R2] ;  /* 0x0000000002147984 */ /* 0x000e680000000c00 */
[----:B-1----:R-:W-:Y:S04]  /*5b2f0*/  STL.64 [R1+0x100], R20 ;  /* 0x0001001401007387 */ /* 0x002fe80000100a00 */
[----:B------:R-:W-:Y:S04]  /*5b300*/  STL.64 [R1+0x108], R22 ;  /* 0x0001081601007387 */ /* 0x000fe80000100a00 */
[----:B------:R-:W1:Y:S01]  /*5b310*/  LDS.128 R20, [R2+0x400] ;  /* 0x0004000002147984 */ /* 0x000e620000000c00 */
[----:B------:R-:W-:Y:S06]  /*5b320*/  BAR.SYNC.DEFER_BLOCKING 0x0 ;  /* 0x0000000000007b1d */ /* 0x000fec0000010000 */
[----:B-1----:R-:W-:Y:S04]  /*5b330*/  STL.64 [R1+0x110], R20 ;  /* 0x0001101401007387 */ /* 0x002fe80000100a00 */
[----:B------:R1:W-:Y:S04]  /*5b340*/  STL.64 [R1+0x118], R22 ;  /* 0x0001181601007387 */ /* 0x0003e80000100a00 */
[----:B-1----:R-:W2:Y:S04]  /*5b350*/  LDL.LU.64 R22, [R1+0x1878] ;  /* 0x0018780001167983 */ /* 0x002ea80000300a00 */
[----:B------:R-:W2:Y:S04]  /*5b360*/  LDL.LU.64 R20, [R1+0x1870] ;  /* 0x0018700001147983 */ /* 0x000ea80000300a00 */
[----:B------:R-:W-:Y:S04]  /*5b370*/  STSM.16.M88.4 [R0], R16 ;  /* 0x0000001000007844 */ /* 0x000fe80000000200 */
[----:B--2---:R1:W-:Y:S01]  /*5b380*/  STSM.16.M88.4 [R0+0x200], R20 ;  /* 0x0002001400007844 */ /* 0x0043e20000000200 */
[----:B------:R-:W-:Y:S06]  /*5b390*/  BAR.SYNC.DEFER_BLOCKING 0x0 ;  /* 0x0000000000007b1d */ /* 0x000fec0000010000 */
[----:B-1----:R-:W2:Y:S04]  /*5b3a0*/  LDL.LU R20, [R1+0x180] ;  /* 0x0001800001147983 */ /* 0x002ea80000300800 */
[----:B------:R-:W1:Y:S04]  /*5b3b0*/  LDS.128 R16, [R2] ;  /* 0x0000000002107984 */ /* 0x000e680000000c00 */
[----:B-1----:R-:W-:Y:S04]  /*5b3c0*/  STL.64 [R1+0xe0], R16 ;  /* 0x0000e01001007387 */ /* 0x002fe80000100a00 */
[----:B------:R-:W-:Y:S04]  /*5b3d0*/  STL.64 [R1+0xe8], R18 ;  /* 0x0000e81201007387 */ /* 0x000fe80000100a00 */
[----:B------:R-:W1:Y:S01]  /*5b3e0*/  LDS.128 R16, [R2+0x400] ;  /* 0x0004000002107984 */ /* 0x000e620000000c00 */
[----:B------:R-:W-:Y:S06]  /*5b3f0*/  BAR.SYNC.DEFER_BLOCKING 0x0 ;  /* 0x0000000000007b1d */ /* 0x000fec0000010000 */
[----:B------:R-:W2:Y:S04]  /*5b400*/  LDL.LU R21, [R1+0x184] ;  /* 0x0001840001157983 */ /* 0x000ea80000300800 */
[----:B------:R-:W2:Y:S04]  /*5b410*/  LDL.LU R22, [R1+0x188] ;  /* 0x0001880001167983 */ /* 0x000ea80000300800 */
[----:B------:R-:W2:Y:S04]  /*5b420*/  LDL.LU R23, [R1+0x18c] ;  /* 0x00018c0001177983 */ /* 0x000ea80000300800 */
[----:B------:R-:W-:Y:S04]  /*5b430*/  STSM.16.M88.4 [R0], R24 ;  /* 0x0000001800007844 */ /* 0x000fe80000000200 */
[----:B-1----:R1:W-:Y:S04]  /*5b440*/  STL.64 [R1+0xf0], R16 ;  /* 0x0000f01001007387 */ /* 0x0023e80000100a00 */
[----:B------:R-:W-:Y:S04]  /*5b450*/  STL [R1+0xfc], R19 ;  /* 0x0000fc1301007387 */ /* 0x000fe80000100800 */
[----:B-1----:R-:W2:Y:S04]  /*5b460*/  LDL.LU R16, [R1+0x1868] ;  /* 0x0018680001107983 */ /* 0x002ea80000300800 */
[----:B------:R-:W3:Y:S04]  /*5b470*/  LDL.LU.64 R26, [R1+0x1860] ;  /* 0x00186000011a7983 */ /* 0x000ee80000300a00 */
[----:B------:R-:W3:Y:S04]  /*5b480*/  LDL.LU.64 R24, [R1+0x1858] ;  /* 0x0018580001187983 */ /* 0x000ee80000300a00 */
[----:B---3--:R-:W-:Y:S01]  /*5b490*/  STSM.16.M88.4 [R0+0x200], R24 ;  /* 0x0002001800007844 */ /* 0x008fe20000000200 */
[----:B------:R-:W-:Y:S06]  /*5b4a0*/  BAR.SYNC.DEFER_BLOCKING 0x0 ;  /* 0x0000000000007b1d */ /* 0x000fec0000010000 */
[----:B------:R-:W1:Y:S04]  /*5b4b0*/  LDS.128 R24, [R2] ;  /* 0x0000000002187984 */ /* 0x000e680000000c00 */
[----:B-1----:R-:W-:Y:S04]  /*5b4c0*/  STL.64 [R1+0xc0], R24 ;  /* 0x0000c01801007387 */ /* 0x002fe80000100a00 */
[----:B------:R-:W-:Y:S04]  /*5b4d0*/  STL.64 [R1+0xc8], R26 ;  /* 0x0000c81a01007387 */ /* 0x000fe80000100a00 */
[----:B------:R-:W1:Y:S01]  /*5b4e0*/  LDS.128 R24, [R2+0x400] ;  /* 0x0004000002187984 */ /* 0x000e620000000c00 */
[----:B------:R-:W-:Y:S06]  /*5b4f0*/  BAR.SYNC.DEFER_BLOCKING 0x0 ;  /* 0x0000000000007b1d */ /* 0x000fec0000010000 */
[----:B------:R-:W-:Y:S04]  /*5b500*/  STSM.16.M88.4 [R0], R12 ;  /* 0x0000000c00007844 */ /* 0x000fe80000000200 */
[----:B------:R-:W-:Y:S01]  /*5b510*/  STSM.16.M88.4 [R0+0x200], R8 ;  /* 0x0002000800007844 */ /* 0x000fe20000000200 */
[----:B------:R-:W-:Y:S06]  /*5b520*/  BAR.SYNC.DEFER_BLOCKING 0x0 ;  /* 0x0000000000007b1d */ /* 0x000fec0000010000 */
[----:B------:R-:W3:Y:S04]  /*5b530*/  LDS.128 R8, [R2] ;  /* 0x0000000002087984 */ /* 0x000ee80000000c00 */
[----:B-1----:R1:W-:Y:S04]  /*5b540*/  STL.64 [R1+0xd0], R24 ;  /* 0x0000d01801007387 */ /* 0x0023e80000100a00 */
[----:B------:R-:W-:Y:S04]  /*5b550*/  STL.64 [R1+0xd8], R26 ;  /* 0x0000d81a01007387 */ /* 0x000fe80000100a00 */
[----:B-1----:R-:W2:Y:S04]  /*5b560*/  LDL.LU.64 R24, [R1+0x1850] ;  /* 0x0018500001187983 */ /* 0x002ea80000300a00 */
[----:B------:R-:W2:Y:S04]  /*5b570*/  LDL.LU.64 R14, [R1+0x1848] ;  /* 0x00184800010e7983 */ /* 0x000ea80000300a00 */
[----:B------:R-:W2:Y:S04]  /*5b580*/  LDL.LU.64 R12, [R1+0x1840] ;  /* 0x00184000010c7983 */ /* 0x000ea80000300a00 */
[----:B------:R-:W2:Y:S04]  /*5b590*/  LDL.LU R29, [R1+0x7cc] ;  /* 0x0007cc00011d7983 */ /* 0x000ea80000300800 */
[----:B------:R-:W2:Y:S04]  /*5b5a0*/  LDL.LU R28, [R1+0x7c8] ;  /* 0x0007c800011c7983 */ /* 0x000ea80000300800 */
[----:B---3--:R-:W-:Y:S04]  /*5b5b0*/  STL.64 [R1+0xa0], R8 ;  /* 0x0000a00801007387 */ /* 0x008fe80000100a00 */
[----:B------:R-:W-:Y:S04]  /*5b5c0*/  STL.64 [R1+0xa8], R10 ;  /* 0x0000a80a01007387 */ /* 0x000fe80000100a00 */
[----:B------:R-:W1:Y:S01]  /*5b5d0*/  LDS.128 R8, [R2+0x400] ;  /* 0x0004000002087984 */ /* 0x000e620000000c00 */
[----:B------:R-:W-:Y:S06]  /*5b5e0*/  BAR.SYNC.DEFER_BLOCKING 0x0 ;  /* 0x0000000000007b1d */ /* 0x000fec0000010000 */
[----:B-1----:R-:W-:Y:S04]  /*5b5f0*/  STL.64 [R1+0xb0], R8 ;  /* 0x0000b00801007387 */ /* 0x002fe80000100a00 */
[----:B------:R1:W-:Y:S04]  /*5b600*/  STL.64 [R1+0xb8], R10 ;  /* 0x0000b80a01007387 */ /* 0x0003e80000100a00 */
        /* <DEDUP_REMOVED lines=8> */
[----:B------:R-:W-:Y:S04]  /*5b690*/  STSM.16.M88.4 [R0], R20 ;  /* 0x0000001400007844 */ /* 0x000fe80000000200 */
[----:B---3--:R-:W-:Y:S01]  /*5b6a0*/  STSM.16.M88.4 [R0+0x200], R8 ;  /* 0x0002000800007844 */ /* 0x008fe20000000200 */
[----:B------:R-:W-:Y:S06]  /*5b6b0*/  BAR.SYNC.DEFER_BLOCKING 0x0 ;  /* 0x0000000000007b1d */ /* 0x000fec0000010000 */
[----:B------:R-:W3:Y:S04]  /*5b6c0*/  LDS.128 R8, [R2] ;  /* 0x0000000002087984 */ /* 0x000ee80000000c00 */
[----:B-1----:R1:W-:Y:S04]  /*5b6d0*/  STL [R1+0x1808], R12 ;  /* 0x0018080c01007387 */ /* 0x0023e80000100800 */
[----:B------:R4:W-:Y:S04]  /*5b6e0*/  STL [R1+0x1804], R13 ;  /* 0x0018040d01007387 */ /* 0x0009e80000100800 */
[----:B------:R0:W-:Y:S04]  /*5b6f0*/  STL [R1+0x1800], R14 ;  /* 0x0018000e01007387 */ /* 0x0001e80000100800 */
[----:B------:R2:W-:Y:S04]  /*5b700*/  STL [R1+0x17fc], R15 ;  /* 0x0017fc0f01007387 */ /* 0x0005e80000100800 */
[----:B-1----:R-:W3:Y:S04]  /*5b710*/  LDL.LU R12, [R1+0x190] ;  /* 0x00019000010c7983 */ /* 0x002ee80000300800 */
[----:B----4-:R-:W4:Y:S04]  /*5b720*/  LDL.LU R13, [R1+0x194] ;  /* 0x00019400010d7983 */ /* 0x010f280000300800 */
[----:B0-----:R-:W4:Y:S04]  /*5b730*/  LDL.LU R14, [R1+0x198] ;  /* 0x00019800010e7983 */ /* 0x001f280000300800 */
[----:B--2---:R-:W4:Y:S04]  /*5b740*/  LDL.LU R15, [R1+0x19c] ;  /* 0x00019c00010f7983 */ /* 0x004f280000300800 */
[----:B------:R-:W-:Y:S04]  /*5b750*/  STL.64 [R1+0x90], R4 ;  /* 0x0000900401007387 */ /* 0x000fe80000100a00 */
[----:B------:R0:W-:Y:S04]  /*5b760*/  STL.64 [R1+0x98], R6 ;  /* 0x0000980601007387 */ /* 0x0001e80000100a00 */
[----:B0-----:R-:W2:Y:S04]  /*5b770*/  LDL.LU.64 R6, [R1+0x1828] ;  /* 0x0018280001067983 */ /* 0x001ea80000300a00 */
[----:B------:R-:W2:Y:S04]  /*5b780*/  LDL.LU.64 R4, [R1+0x1820] ;  /* 0x0018200001047983 */ /* 0x000ea80000300a00 */
[----:B------:R-:W2:Y:S04]  /*5b790*/  LDL.LU R27, [R1+0x70] ;  /* 0x00007000011b7983 */ /* 0x000ea80000300800 */
[----:B---3--:R-:W-:Y:S04]  /*5b7a0*/  STL.64 [R1+0x180], R8 ;  /* 0x0001800801007387 */ /* 0x008fe80000100a00 */
[----:B------:R-:W-:Y:S04]  /*5b7b0*/  STL.64 [R1+0x188], R10 ;  /* 0x0001880a01007387 */ /* 0x000fe80000100a00 */
[----:B------:R-:W0:Y:S04]  /*5b7c0*/  LDS.128 R8, [R2+0x400] ;  /* 0x0004000002087984 */ /* 0x000e280000000c00 */
[----:B------:R-:W-:Y:S01]  /*5b7d0*/  STL [R1+0x17f8], R2 ;  /* 0x0017f80201007387 */ /* 0x000fe20000100800 */
[----:B------:R-:W-:Y:S06]  /*5b7e0*/  BAR.SYNC.DEFER_BLOCKING 0x0 ;  /* 0x0000000000007b1d */ /* 0x000fec0000010000 */
[----:B0-----:R0:W-:Y:S04]  /*5b7f0*/  STL [R1+0x17f4], R11 ;  /* 0x0017f40b01007387 */ /* 0x0011e80000100800 */
[----:B0-----:R-:W3:Y:S04]  /*5b800*/  LDL.LU R11, [R1+0x684] ;  /* 0x00068400010b7983 */ /* 0x001ee80000300800 */
[----:B------:R-:W3:Y:S01]  /*5b810*/  LDL.LU R2, [R1+0x50] ;  /* 0x0000500001027983 */ /* 0x000ee20000300800 */
[C---:B------:R-:W-:Y:S01]  /*5b820*/  IMAD R21, R29.reuse, UR4, RZ ;  /* 0x000000041d157c24 */ /* 0x040fe2000f8e02ff */
[----:B------:R-:W-:Y:S01]  /*5b830*/  ISETP.GE.AND P3, PT, R29, UR10, PT ;  /* 0x0000000a1d007c0c */ /* 0x000fe2000bf66270 */
[----:B------:R-:W-:Y:S01]  /*5b840*/  IMAD R3, R28, UR4, RZ ;  /* 0x000000041c037c24 */ /* 0x000fe2000f8e02ff */
[----:B------:R-:W-:Y:S01]  /*5b850*/  ULDC.64 UR10, c[0x0][0x228] ;  /* 0x00008a00000a7ab9 */ /* 0x000fe20000000a00 */
[----:B------:R-:W-:Y:S01]  /*5b860*/  IMAD.MOV.U32 R19, RZ, RZ, R18 ;  /* 0x000000ffff137224 */ /* 0x000fe200078e0012 */
[----:B------:R-:W-:Y:S01]  /*5b870*/  LEA R20, P0, R21, UR8, 0x1 ;  /* 0x0000000815147c11 */ /* 0x000fe2000f8008ff */
[----:B------:R-:W-:-:S03]  /*5b880*/  ULDC.64 UR4, c[0x0][0x228] ;  /* 0x00008a0000047ab9 */ /* 0x000fc60000000a00 */
[----:B------:R-:W-:Y:S01]  /*5b890*/  LEA.HI.X.SX32 R21, R21, UR9, 0x1, P0 ;  /* 0x0000000915157c11 */ /* 0x000fe200080f0eff */
[----:B----4-:R0:W-:Y:S04]  /*5b8a0*/  STSM.16.M88.4 [R0], R12 ;  /* 0x0000000c00007844 */ /* 0x0101e80000000200 */
[----:B0-----:R-:W4:Y:S04]  /*5b8b0*/  LDL.LU R15, [R1+0x74] ;  /* 0x00007400010f7983 */ /* 0x001f280000300800 */
[----:B------:R-:W4:Y:S04]  /*5b8c0*/  LDL.LU R26, [R1+0x54] ;  /* 0x00005400011a7983 */ /* 0x000f280000300800 */
[----:B--2---:R0:W-:Y:S04]  /*5b8d0*/  STSM.16.M88.4 [R0+0x200], R4 ;  /* 0x0002000400007844 */ /* 0x0041e80000000200 */
[----:B------:R-:W2:Y:S04]  /*5b8e0*/  LDL.LU R14, [R1+0x78] ;  /* 0x00007800010e7983 */ /* 0x000ea80000300800 */
[----:B------:R-:W2:Y:S04]  /*5b8f0*/  LDL.LU R13, [R1+0x58] ;  /* 0x00005800010d7983 */ /* 0x000ea80000300800 */
[----:B------:R-:W2:Y:S01]  /*5b900*/  LDL.LU R18, [R1+0x7c] ;  /* 0x00007c0001127983 */ /* 0x000ea20000300800 */
[----:B------:R-:W-:Y:S01]  /*5b910*/  BAR.SYNC.DEFER_BLOCKING 0x0 ;  /* 0x0000000000007b1d */ /* 0x000fe20000010000 */
[----:B0-----:R-:W-:-:S04]  /*5b920*/  LEA R4, P5, R3, UR8, 0x1 ;  /* 0x0000000803047c11 */ /* 0x001fc8000f8a08ff */
[----:B------:R-:W-:Y:S01]  /*5b930*/  LEA.HI.X.SX32 R5, R3, UR9, 0x1, P5 ;  /* 0x0000000903057c11 */ /* 0x000fe2000a8f0eff */
[----:B------:R-:W-:Y:S01]  /*5b940*/  ULDC.64 UR8, c[0x0][0x228] ;  /* 0x00008a0000087ab9 */ /* 0x000fe20000000a00 */
[----:B------:R-:W-:Y:S01]  /*5b950*/  PRMT R3, R27, 0x7632, R3 ;  /* 0x000076321b037816 */ /* 0x000fe20000000003 */
[----:B------:R-:W2:Y:S04]  /*5b960*/  LDL.LU R12, [R1+0x5c] ;  /* 0x00005c00010c7983 */ /* 0x000ea80000300800 */
[----:B------:R-:W2:Y:S01]  /*5b970*/  LDL.LU R17, [R1+0x80] ;  /* 0x0000800001117983 */ /* 0x000ea20000300800 */
[C---:B---3--:R-:W-:Y:S01]  /*5b980*/  ISETP.LT.AND P3, PT, R11.reuse, UR29, !P3 ;  /* 0x0000001d0b007c0c */ /* 0x048fe2000df61270 */
[----:B------:R-:W-:-:S04]  /*5b990*/  IMAD R0, R11, UR24, RZ ;  /* 0x000000180b007c24 */ /* 0x000fc8000f8e02ff */
[----:B------:R-:W-:-:S08]  /*5b9a0*/  IMAD.WIDE R6, R0, 0x2, R20 ;  /* 0x0000000200067825 */ /* 0x000fd000078e0214 */
[----:B------:R0:W-:Y:S04]  /*5b9b0*/  @P3 STG.E.U16 desc[UR6][R6.64], R27 ;  /* 0x0000001b06003986 */ /* 0x0001e8000c101506 */
[----:B0-----:R-:W3:Y:S01]  /*5b9c0*/  LDL.LU R27, [R1+0x1818] ;  /* 0x00181800011b7983 */ /* 0x001ee20000300800 */
[----:B------:R-:W-:Y:S01]  /*5b9d0*/  ISETP.GE.AND P0, PT, R28, UR12, PT ;  /* 0x0000000c1c007c0c */ /* 0x000fe2000bf06270 */
[C-C-:B------:R-:W-:Y:S01]  /*5b9e0*/  IMAD.WIDE R22, R0.reuse, 0x2, R4.reuse ;  /* 0x0000000200167825 */ /* 0x140fe200078e0204 */
[----:B------:R-:W-:Y:S01]  /*5b9f0*/  ISETP.LT.AND P5, PT, R29, UR10, !P1 ;  /* 0x0000000a1d007c0c */ /* 0x000fe2000cfa1270 */
[----:B------:R-:W-:Y:S01]  /*5ba00*/  ULDC.64 UR12, c[0x0][0x228] ;  /* 0x00008a00000c7ab9 */ /* 0x000fe20000000a00 */
[----:B------:R-:W-:Y:S01]  /*5ba10*/  ISETP.LT.AND P0, PT, R11, UR31, !P0 ;  /* 0x0000001f0b007c0c */ /* 0x000fe2000c701270 */
[----:B------:R-:W-:Y:S01]  /*5ba20*/  VIADD R0, R0, UR24 ;  /* 0x0000001800007c36 */ /* 0x000fe20008000000 */
[----:B------:R-:W-:Y:S01]  /*5ba30*/  ISETP.LT.AND P1, PT, R28, UR8, !P1 ;  /* 0x000000081c007c0c */ /* 0x000fe2000cf21270 */
[----:B------:R-:W-:Y:S01]  /*5ba40*/  ULDC UR8, c[0x0][0x22c] ;  /* 0x00008b0000087ab9 */ /* 0x000fe20000000800 */
[----:B------:R-:W-:Y:S01]  /*5ba50*/  ISETP.LT.AND P3, PT, R29, UR4, !P6 ;  /* 0x000000041d007c0c */ /* 0x000fe2000f761270 */
[----:B------:R-:W-:Y:S01]  /*5ba60*/  IMAD.WIDE R6, R0, 0x2, R4 ;  /* 0x0000000200067825 */ /* 0x000fe200078e0204 */
[----:B------:R-:W-:Y:S01]  /*5ba70*/  PRMT R24, R2, 0x7632, R24 ;  /* 0x0000763202187816 */ /* 0x000fe20000000018 */
[----:B------:R-:W-:Y:S01]  /*5ba80*/  ULDC UR4, c[0x0][0x22c] ;  /* 0x00008b0000047ab9 */ /* 0x000fe20000000800 */
[----:B------:R-:W-:-:S05]  /*5ba90*/  ULDC UR10, c[0x0][0x228] ;  /* 0x00008a00000a7ab9 */ /* 0x000fca0000000800 */
[----:B------:R0:W-:Y:S01]  /*5baa0*/  @P0 STG.E.U16 desc[UR6][R22.64], R3 ;  /* 0x0000000316000986 */ /* 0x0001e2000c101506 */
[----:B------:R-:W-:Y:S01]  /*5bab0*/  ISETP.LT.AND P6, PT, R28, UR14, !P6 ;  /* 0x0000000e1c007c0c */ /* 0x000fe2000f7c1270 */
[----:B0-----:R-:W-:Y:S02]  /*5bac0*/  VIADD R3, R11, 0x4 ;  /* 0x000000040b037836 */ /* 0x001fe40000000000 */
[----:B------:R-:W-:-:S03]  /*5bad0*/  IMAD.WIDE R22, R0, 0x2, R20 ;  /* 0x0000000200167825 */ /* 0x000fc600078e0214 */
[----:B------:R-:W-:Y:S01]  /*5bae0*/  ISETP.GE.AND P0, PT, R3, UR8, PT ;  /* 0x0000000803007c0c */ /* 0x000fe2000bf06270 */
[----:B------:R-:W-:Y:S01]  /*5baf0*/  VIADD R0, R0, UR24 ;  /* 0x0000001800007c36 */ /* 0x000fe20008000000 */
[----:B------:R-:W-:Y:S01]  /*5bb00*/  @P5 STG.E.U16 desc[UR6][R22.64], R2 ;  /* 0x0000000216005986 */ /* 0x000fe2000c101506 */
[----:B------:R-:W-:Y:S01]  /*5bb10*/  VIADD R3, R11, 0x5 ;  /* 0x000000050b037836 */ /* 0x000fe20000000000 */
[----:B------:R-:W-:Y:S02]  /*5bb20*/  ULDC UR8, c[0x0][0x228] ;  /* 0x00008a0000087ab9 */ /* 0x000fe40000000800 */
[----:B------:R0:W-:Y:S01]  /*5bb30*/  @P1 STG.E.U16 desc[UR6][R6.64], R24 ;  /* 0x0000001806001986 */ /* 0x0001e2000c101506 */
[----:B------:R-:W-:Y:S01]  /*5bb40*/  ISETP.LT.AND P1, PT, R29, UR12, !P4 ;  /* 0x0000000c1d007c0c */ /* 0x000fe2000e721270 */
[----:B------:R-:W-:Y:S01]  /*5bb50*/  ULDC UR12, c[0x0][0x228] ;  /* 0x00008a00000c7ab9 */ /* 0x000fe20000000800 */
[----:B------:R-:W-:Y:S01]  /*5bb60*/  ISETP.GE.AND P5, PT, R3, UR4, PT ;  /* 0x0000000403007c0c */ /* 0x000fe2000bfa6270 */
[----:B------:R-:W-:Y:S01]  /*5bb70*/  ULDC UR4, c[0x0][0x22c] ;  /* 0x00008b0000047ab9 */ /* 0x000fe20000000800 */
[----:B------:R-:W-:-:S02]  /*5bb80*/  IADD3 R3, R0, UR24, RZ ;  /* 0x0000001800037c10 */ /* 0x000fc4000fffe0ff */
[----:B------:R-:W-:Y:S01]  /*5bb90*/  ISETP.LT.AND P4, PT, R28, UR22, !P4 ;  /* 0x000000161c007c0c */ /* 0x000fe2000e781270 */
[----:B0-----:R-:W-:-:S04]  /*5bba0*/  IMAD.WIDE R6, R0, 0x2, R20 ;  /* 0x0000000200067825 */ /* 0x001fc800078e0214 */
[----:B------:R-:W-:-:S04]  /*5bbb0*/  IMAD.WIDE R22, R3, 0x2, R20 ;  /* 0x0000000203167825 */ /* 0x000fc800078e0214 */
[----:B------:R-:W-:Y:S01]  /*5bbc0*/  VIADD R24, R11, 0x6 ;  /* 0x000000060b187836 */ /* 0x000fe20000000000 */
[----:B----4-:R0:W-:Y:S01]  /*5bbd0*/  @P3 STG.E.U16 desc[UR6][R6.64], R15 ;  /* 0x0000000f06003986 */ /* 0x0101e2000c101506 */
[----:B------:R-:W-:Y:S01]  /*5bbe0*/  PRMT R25, R15, 0x7632, R25 ;  /* 0x000076320f197816 */ /* 0x000fe20000000019 */
[----:B0-----:R-:W-:-:S05]  /*5bbf0*/  IMAD.WIDE R6, R0, 0x2, R4 ;  /* 0x0000000200067825 */ /* 0x001fca00078e0204 */
[----:B------:R0:W-:Y:S01]  /*5bc00*/  @P6 STG.E.U16 desc[UR6][R6.64], R25 ;  /* 0x0000001906006986 */ /* 0x0001e2000c101506 */
[----:B------:R-:W-:-:S03]  /*5bc10*/  VIADD R0, R11, 0x7 ;  /* 0x000000070b007836 */ /* 0x000fc60000000000 */
[----:B------:R1:W-:Y:S01]  /*5bc20*/  @P1 STG.E.U16 desc[UR6][R22.64], R26 ;  /* 0x0000001a16001986 */ /* 0x0003e2000c101506 */
[----:B------:R-:W-:Y:S02]  /*5bc30*/  ISETP.LT.AND P1, PT, R29, UR20, !P0 ;  /* 0x000000141d007c0c */ /* 0x000fe4000c721270 */
[----:B------:R-:W-:Y:S02]  /*5bc40*/  ISETP.LT.AND P0, PT, R28, UR18, !P0 ;  /* 0x000000121c007c0c */ /* 0x000fe4000c701270 */
[----:B------:R-:W-:Y:S01]  /*5bc50*/  ISETP.GE.AND P3, PT, R24, UR4, PT ;  /* 0x0000000418007c0c */ /* 0x000fe2000bf66270 */
[----:B------:R-:W-:Y:S01]  /*5bc60*/  ULDC UR4, c[0x0][0x22c] ;  /* 0x00008b0000047ab9 */ /* 0x000fe20000000800 */
[----:B0-----:R-:W-:Y:S01]  /*5bc70*/  IMAD.WIDE R6, R3, 0x2, R4 ;  /* 0x0000000203067825 */ /* 0x001fe200078e0204 */
[----:B------:R-:W-:Y:S02]  /*5bc80*/  ISETP.LT.AND P6, PT, R29, UR16, !P5 ;  /* 0x000000101d007c0c */ /* 0x000fe4000efc1270 */
[----:B-1----:R-:W-:Y:S01]  /*5bc90*/  PRMT R22, R26, 0x7632, R22 ;  /* 0x000076321a167816 */ /* 0x002fe20000000016 */
[----:B------:R-:W-:-:S04]  /*5bca0*/  VIADD R3, R3, UR24 ;  /* 0x0000001803037c36 */ /* 0x000fc80008000000 */
[----:B------:R0:W-:Y:S01]  /*5bcb0*/  @P4 STG.E.U16 desc[UR6][R6.64], R22 ;  /* 0x0000001606004986 */ /* 0x0001e2000c101506 */
[----:B------:R-:W-:Y:S01]  /*5bcc0*/  ISETP.GE.AND P4, PT, R0, UR4, PT ;  /* 0x0000000400007c0c */ /* 0x000fe2000bf86270 */
[----:B------:R-:W-:Y:S01]  /*5bcd0*/  VIADD R0, R3, UR24 ;  /* 0x0000001803007c36 */ /* 0x000fe20008000000 */
[----:B------:R-:W-:Y:S01]  /*5bce0*/  ISETP.LT.AND P5, PT, R28, UR26, !P5 ;  /* 0x0000001a1c007c0c */ /* 0x000fe2000efa1270 */
[----:B------:R-:W-:Y:S01]  /*5bcf0*/  VIADD R26, R11, 0x8 ;  /* 0x000000080b1a7836 */ /* 0x000fe20000000000 */
[----:B------:R-:W-:Y:S01]  /*5bd00*/  ULDC UR4, c[0x0][0x22c] ;  /* 0x00008b0000047ab9 */ /* 0x000fe20000000800 */
[----:B------:R-:W-:-:S04]  /*5bd10*/  IMAD.WIDE R24, R0, 0x2, R20 ;  /* 0x0000000200187825 */ /* 0x000fc800078e0214 */
[----:B0-----:R-:W-:-:S04]  /*5bd20*/  IMAD.WIDE R6, R3, 0x2, R20 ;  /* 0x0000000203067825 */ /* 0x001fc800078e0214 */
[----:B------:R-:W-:Y:S01]  /*5bd30*/  IMAD.WIDE R22, R3, 0x2, R4 ;  /* 0x0000000203167825 */ /* 0x000fe200078e0204 */
[----:B--2---:R-:W-:Y:S01]  /*5bd40*/  PRMT R3, R14, 0x7632, R3 ;  /* 0x000076320e037816 */ /* 0x004fe20000000003 */
[----:B------:R0:W-:Y:S04]  /*5bd50*/  @P1 STG.E.U16 desc[UR6][R6.64], R14 ;  /* 0x0000000e06001986 */ /* 0x0001e8000c101506 */
[----:B------:R1:W-:Y:S04]  /*5bd60*/  @P0 STG.E.U16 desc[UR6][R22.64], R3 ;  /* 0x0000000316000986 */ /* 0x0003e8000c101506 */
[----:B------:R2:W-:Y:S01]  /*5bd70*/  @P6 STG.E.U16 desc[UR6][R24.64], R13 ;  /* 0x0000000d18006986 */ /* 0x0005e2000c101506 */
[----:B------:R-:W-:Y:S01]  /*5bd80*/  ISETP.LT.AND P6, PT, R29, UR28, !P3 ;  /* 0x0000001c1d007c0c */ /* 0x000fe2000dfc1270 */
[----:B0-----:R-:W-:Y:S01]  /*5bd90*/  VIADD R6, R11, 0x9 ;  /* 0x000000090b067836 */ /* 0x001fe20000000000 */
[----:B------:R-:W-:Y:S01]  /*5bda0*/  ISETP.GE.AND P1, PT, R26, UR4, PT ;  /* 0x000000041a007c0c */ /* 0x000fe2000bf26270 */
[----:B------:R-:W-:Y:S01]  /*5bdb0*/  ULDC UR4, c[0x0][0x22c] ;  /* 0x00008b0000047ab9 */ /* 0x000fe20000000800 */
[----:B-1----:R-:W-:-:S02]  /*5bdc0*/  VIADD R3, R0, UR24 ;  /* 0x0000001800037c36 */ /* 0x002fc40008000000 */
[----:B------:R-:W-:Y:S01]  /*5bdd0*/  ISETP.GE.AND P0, PT, R6, UR4, PT ;  /* 0x0000000406007c0c */ /* 0x000fe2000bf06270 */
[----:B------:R-:W-:-:S04]  /*5bde0*/  IMAD.WIDE R6, R0, 0x2, R4 ;  /* 0x0000000200067825 */ /* 0x000fc800078e0204 */
[----:B------:R-:W-:Y:S01]  /*5bdf0*/  IMAD.WIDE R22, R3, 0x2, R20 ;  /* 0x0000000203167825 */ /* 0x000fe200078e0214 */
[----:B------:R-:W-:Y:S01]  /*5be00*/  PRMT R0, R18, 0x7632, R0 ;  /* 0x0000763212007816 */ /* 0x000fe20000000000 */
[----:B------:R-:W-:Y:S02]  /*5be10*/  ULDC UR4, c[0x0][0x22c] ;  /* 0x00008b0000047ab9 */ /* 0x000fe40000000800 */
[----:B------:R-:W-:Y:S01]  /*5be20*/  VIADD R26, R11, 0xa ;  /* 0x0000000a0b1a7836 */ /* 0x000fe20000000000 */
[----:B---3--:R-:W-:-:S05]  /*5be30*/  PRMT R27, R13, 0x7632, R27 ;  /* 0x000076320d1b7816 */ /* 0x008fca000000001b */
[----:B------:R-:W-:Y:S04]  /*5be40*/  @P5 STG.E.U16 desc[UR6][R6.64], R27 ;  /* 0x0000001b06005986 */ /* 0x000fe8000c101506 */
[----:B------:R0:W-:Y:S01]  /*5be50*/  @P6 STG.E.U16 desc[UR6][R22.64], R18 ;  /* 0x0000001216006986 */ /* 0x0001e2000c101506 */
[----:B------:R-:W-:Y:S02]  /*5be60*/  ISETP.GE.AND P5, PT, R26, UR4, PT ;  /* 0x000000041a007c0c */ /* 0x000fe4000bfa6270 */
[----:B------:R-:W-:Y:S01]  /*5be70*/  ISETP.LT.AND P3, PT, R28, UR30, !P3 ;  /* 0x0000001e1c007c0c */ /* 0x000fe2000df61270 */
[----:B--2---:R-:W-:Y:S01]  /*5be80*/  IMAD.WIDE R24, R3, 0x2, R4 ;  /* 0x0000000203187825 */ /* 0x004fe200078e0204 */
[----:B------:R-:W-:Y:S01]  /*5be90*/  ULDC UR4, c[0x0][0x228] ;  /* 0x00008a0000047ab9 */ /* 0x000fe20000000800 */
[----:B0-----:R-:W2:Y:S04]  /*5bea0*/  LDL.LU R18, [R1+0x60] ;  /* 0x0000600001127983 */ /* 0x001ea80000300800 */
[----:B------:R-:W3:Y:S04]  /*5beb0*/  LDL.LU R26, [R1+0x84] ;  /* 0x00008400011a7983 */ /* 0x000ee80000300800 */
[----:B------:R-:W4:Y:S04]  /*5bec0*/  LDL.LU R2, [R1+0x64] ;  /* 0x0000640001027983 */ /* 0x000f280000300800 */
[----:B------:R-:W4:Y:S04]  /*5bed0*/  LDL.LU R15, [R1+0x88] ;  /* 0x00008800010f7983 */ /* 0x000f280000300800 */
[----:B------:R-:W4:Y:S01]  /*5bee0*/  LDL.LU R14, [R1+0x68] ;  /* 0x00006800010e7983 */ /* 0x000f220000300800 */
[----:B------:R-:W-:Y:S01]  /*5bef0*/  ISETP.LT.AND P6, PT, R29, UR4, !P4 ;  /* 0x000000041d007c0c */ /* 0x000fe2000e7c1270 */
[----:B------:R-:W-:-:S02]  /*5bf00*/  ULDC UR4, c[0x0][0x22c] ;  /* 0x00008b0000047ab9 */ /* 0x000fc40000000800 */
[----:B------:R-:W4:Y:S04]  /*5bf10*/  LDL.LU R13, [R1+0x8c] ;  /* 0x00008c00010d7983 */ /* 0x000f280000300800 */
[----:B------:R0:W-:Y:S02]  /*5bf20*/  @P3 STG.E.U16 desc[UR6][R24.64], R0 ;  /* 0x0000000018003986 */ /* 0x0001e4000c101506 */
[----:B0-----:R-:W-:-:S04]  /*5bf30*/  VIADD R0, R3, UR24 ;  /* 0x0000001803007c36 */ /* 0x001fc80008000000 */
[----:B------:R-:W-:Y:S01]  /*5bf40*/  IMAD.WIDE R22, R0, 0x2, R20 ;  /* 0x0000000200167825 */ /* 0x000fe200078e0214 */
[----:B------:R-:W-:-:S04]  /*5bf50*/  PRMT R24, R12, 0x7632, R24 ;  /* 0x000076320c187816 */ /* 0x000fc80000000018 */
[----:B------:R0:W-:Y:S04]  /*5bf60*/  @P6 STG.E.U16 desc[UR6][R22.64], R12 ;  /* 0x0000000c16006986 */ /* 0x0001e8000c101506 */
[----:B0-----:R-:W4:Y:S01]  /*5bf70*/  LDL.LU R12, [R1+0x6c] ;  /* 0x00006c00010c7983 */ /* 0x001f220000300800 */
[----:B------:R-:W-:Y:S01]  /*5bf80*/  ISETP.LT.AND P4, PT, R28, UR8, !P4 ;  /* 0x000000081c007c0c */ /* 0x000fe2000e781270 */
[----:B------:R-:W-:Y:S01]  /*5bf90*/  ULDC UR8, c[0x0][0x228] ;  /* 0x00008a0000087ab9 */ /* 0x000fe20000000800 */
[----:B------:R-:W-:Y:S01]  /*5bfa0*/  ISETP.LT.AND P3, PT, R29, UR10, !P1 ;  /* 0x0000000a1d007c0c */ /* 0x000fe2000cf61270 */
[----:B------:R-:W-:Y:S01]  /*5bfb0*/  IMAD.WIDE R6, R0, 0x2, R4 ;  /* 0x0000000200067825 */ /* 0x000fe200078e0204 */
[----:B------:R-:W-:Y:S01]  /*5bfc0*/  ISETP.LT.AND P1, PT, R28, UR8, !P1 ;  /* 0x000000081c007c0c */ /* 0x000fe2000cf21270 */
[----:B------:R-:W-:Y:S01]  /*5bfd0*/  ULDC UR8, c[0x0][0x228] ;  /* 0x00008a0000087ab9 */ /* 0x000fe20000000800 */
[----:B------:R-:W-:Y:S01]  /*5bfe0*/  ULDC UR10, c[0x0][0x228] ;  /* 0x00008a00000a7ab9 */ /* 0x000fe20000000800 */
[----:B------:R-:W-:-:S02]  /*5bff0*/  VIADD R3, R11, 0xb ;  /* 0x0000000b0b037836 */ /* 0x000fc40000000000 */
[----:B------:R-:W-:-:S03]  /*5c000*/  VIADD R0, R0, UR24 ;  /* 0x0000001800007c36 */ /* 0x000fc60008000000 */
[----:B------:R-:W-:Y:S01]  /*5c010*/  ISETP.GE.AND P6, PT, R3, UR4, PT ;  /* 0x0000000403007c0c */ /* 0x000fe2000bfc6270 */
[----:B------:R0:W-:Y:S01]  /*5c020*/  @P4 STG.E.U16 desc[UR6][R6.64], R24 ;  /* 0x0000001806004986 */ /* 0x0001e2000c101506 */
[----:B------:R-:W-:Y:S01]  /*5c030*/  ULDC UR4, c[0x0][0x228] ;  /* 0x00008a0000047ab9 */ /* 0x000fe20000000800 */
[----:B------:R-:W-:Y:S01]  /*5c040*/  PRMT R3, R17, 0x7632, R3 ;  /* 0x0000763211037816 */ /* 0x000fe20000000003 */
[----:B------:R-:W-:Y:S01]  /*5c050*/  IMAD.WIDE R22, R0, 0x2, R4 ;  /* 0x0000000200167825 */ /* 0x000fe200078e0204 */
[----:B------:R-:W-:Y:S01]  /*5c060*/  ISETP.LT.AND P4, PT, R29, UR4, !P0 ;  /* 0x000000041d007c0c */ /* 0x000fe2000c781270 */
[----:B------:R-:W-:Y:S01]  /*5c070*/  ULDC UR4, c[0x0][0x22c] ;  /* 0x00008b0000047ab9 */ /* 0x000fe20000000800 */
[----:B------:R-:W-:Y:S01]  /*5c080*/  ISETP.LT.AND P0, PT, R28, UR8, !P0 ;  /* 0x000000081c007c0c */ /* 0x000fe2000c701270 */
[----:B------:R-:W-:Y:S01]  /*5c090*/  ULDC UR8, c[0x0][0x228] ;  /* 0x00008a0000087ab9 */ /* 0x000fe20000000800 */
[----:B0-----:R-:W-:-:S05]  /*5c0a0*/  IMAD.WIDE R6, R0, 0x2, R20 ;  /* 0x0000000200067825 */ /* 0x001fca00078e0214 */
[----:B------:R0:W-:Y:S01]  /*5c0b0*/  @P3 STG.E.U16 desc[UR6][R6.64], R17 ;  /* 0x0000001106003986 */ /* 0x0001e2000c101506 */
[----:B------:R-:W-:-:S03]  /*5c0c0*/  VIADD R0, R0, UR24 ;  /* 0x0000001800007c36 */ /* 0x000fc60008000000 */
[----:B------:R1:W-:Y:S01]  /*5c0d0*/  @P1 STG.E.U16 desc[UR6][R22.64], R3 ;  /* 0x0000000316001986 */ /* 0x0003e2000c101506 */
[----:B------:R-:W-:Y:S01]  /*5c0e0*/  ISETP.LT.AND P3, PT, R29, UR8, !P5 ;  /* 0x000000081d007c0c */ /* 0x000fe2000ef61270 */
[----:B------:R-:W-:Y:S01]  /*5c0f0*/  ULDC UR8, c[0x0][0x228] ;  /* 0x00008a0000087ab9 */ /* 0x000fe20000000800 */
[C---:B0-----:R-:W-:Y:S01]  /*5c100*/  IMAD.WIDE R6, R0.reuse, 0x2, R20 ;  /* 0x0000000200067825 */ /* 0x041fe200078e0214 */
[----:B------:R-:W4:Y:S03]  /*5c110*/  LDL.LU R17, [R1+0x1814] ;  /* 0x0018140001117983 */ /* 0x000f260000300800 */
[----:B-1----:R-:W-:Y:S02]  /*5c120*/  VIADD R3, R11, 0xc ;  /* 0x0000000c0b037836 */ /* 0x002fe40000000000 */
[----:B------:R-:W-:-:S03]  /*5c130*/  IMAD.WIDE R22, R0, 0x2, R4 ;  /* 0x0000000200167825 */ /* 0x000fc600078e0204 */
[----:B------:R-:W-:Y:S01]  /*5c140*/  ISETP.GE.AND P1, PT, R3, UR4, PT ;  /* 0x0000000403007c0c */ /* 0x000fe2000bf26270 */
[----:B------:R-:W-:Y:S01]  /*5c150*/  VIADD R3, R0, UR24 ;  /* 0x0000001800037c36 */ /* 0x000fe20008000000 */
[----:B------:R-:W-:Y:S01]  /*5c160*/  ULDC UR4, c[0x0][0x228] ;  /* 0x00008a0000047ab9 */ /* 0x000fe20000000800 */
[----:B------:R-:W-:Y:S01]  /*5c170*/  VIADD R0, R11, 0xd ;  /* 0x0000000d0b007836 */ /* 0x000fe20000000000 */
[----:B------:R-:W-:Y:S01]  /*5c180*/  ISETP.LT.AND P5, PT, R28, UR4, !P5 ;  /* 0x000000041c007c0c */ /* 0x000fe2000efa1270 */
[----:B------:R-:W-:Y:S01]  /*5c190*/  ULDC UR4, c[0x0][0x22c] ;  /* 0x00008b0000047ab9 */ /* 0x000fe20000000800 */
[----:B--2---:R-:W-:Y:S01]  /*5c1a0*/  PRMT R24, R18, 0x7632, R24 ;  /* 0x0000763212187816 */ /* 0x004fe20000000018 */
[----:B------:R0:W-:Y:S01]  /*5c1b0*/  @P4 STG.E.U16 desc[UR6][R6.64], R18 ;  /* 0x0000001206004986 */ /* 0x0001e2000c101506 */
[----:B------:R-:W-:Y:S01]  /*5c1c0*/  ISETP.GE.AND P4, PT, R0, UR4, PT ;  /* 0x0000000400007c0c */ /* 0x000fe2000bf86270 */
[----:B------:R-:W-:Y:S02]  /*5c1d0*/  ULDC UR4, c[0x0][0x22c] ;  /* 0x00008b0000047ab9 */ /* 0x000fe40000000800 */
[----:B------:R1:W-:Y:S01]  /*5c1e0*/  @P0 STG.E.U16 desc[UR6][R22.64], R24 ;  /* 0x0000001816000986 */ /* 0x0003e2000c101506 */
[----:B------:R-:W-:Y:S01]  /*5c1f0*/  ISETP.LT.AND P0, PT, R29, UR8, !P6 ;  /* 0x000000081d007c0c */ /* 0x000fe2000f701270 */
[C---:B------:R-:W-:Y:S01]  /*5c200*/  VIADD R0, R3.reuse, UR24 ;  /* 0x0000001803007c36 */ /* 0x040fe20008000000 */
[----:B---3--:R-:W-:Y:S01]  /*5c210*/  PRMT R25, R26, 0x7632, R25 ;  /* 0x000076321a197816 */ /* 0x008fe20000000019 */
[----:B------:R-:W-:Y:S01]  /*5c220*/  ULDC UR8, c[0x0][0x228] ;  /* 0x00008a0000087ab9 */ /* 0x000fe20000000800 */
[----:B0-----:R-:W-:Y:S01]  /*5c230*/  IMAD.WIDE R6, R3, 0x2, R20 ;  /* 0x0000000203067825 */ /* 0x001fe200078e0214 */
[----:B----4-:R-:W-:Y:S01]  /*5c240*/  PRMT R27, R15, 0x7632, R27 ;  /* 0x000076320f1b7816 */ /* 0x010fe2000000001b */
[----:B------:R-:W2:Y:S02]  /*5c250*/  LDL.LU R18, [R1+0x1810] ;  /* 0x0018100001127983 */ /* 0x000ea40000300800 */
[----:B-1----:R-:W-:-:S02]  /*5c260*/  VIADD R24, R11, 0xe ;  /* 0x0000000e0b187836 */ /* 0x002fc40000000000 */
[----:B------:R0:W-:Y:S03]  /*5c270*/  @P3 STG.E.U16 desc[UR6][R6.64], R26 ;  /* 0x0000001a06003986 */ /* 0x0001e6000c101506 */
[----:B------:R-:W-:Y:S01]  /*5c280*/  ISETP.GE.AND P3, PT, R24, UR4, PT ;  /* 0x0000000418007c0c */ /* 0x000fe2000bf66270 */
[----:B------:R-:W-:Y:S01]  /*5c290*/  ULDC UR4, c[0x0][0x228] ;  /* 0x00008a0000047ab9 */ /* 0x000fe20000000800 */
[----:B------:R-:W-:Y:S01]  /*5c2a0*/  IMAD.WIDE R22, R0, 0x2, R20 ;  /* 0x0000000200167825 */ /* 0x000fe200078e0214 */
[----:B------:R-:W-:Y:S01]  /*5c2b0*/  ISETP.LT.AND P6, PT, R28, UR4, !P6 ;  /* 0x000000041c007c0c */ /* 0x000fe2000f7c1270 */
[----:B------:R-:W-:Y:S02]  /*5c2c0*/  ULDC UR4, c[0x0][0x22c] ;  /* 0x00008b0000047ab9 */ /* 0x000fe40000000800 */
[----:B0-----:R-:W-:-:S05]  /*5c2d0*/  IMAD.WIDE R6, R3, 0x2, R4 ;  /* 0x0000000203067825 */ /* 0x001fca00078e0204 */
[----:B------:R0:W-:Y:S04]  /*5c2e0*/  @P5 STG.E.U16 desc[UR6][R6.64], R25 ;  /* 0x0000001906005986 */ /* 0x0001e8000c101506 */
[----:B------:R1:W-:Y:S01]  /*5c2f0*/  @P0 STG.E.U16 desc[UR6][R22.64], R2 ;  /* 0x0000000216000986 */ /* 0x0003e2000c101506 */
[----:B------:R-:W-:Y:S01]  /*5c300*/  ISETP.LT.AND P0, PT, R29, UR8, !P1 ;  /* 0x000000081d007c0c */ /* 0x000fe2000cf01270 */
[----:B------:R-:W-:Y:S01]  /*5c310*/  VIADD R3, R0, UR24 ;  /* 0x0000001800037c36 */ /* 0x000fe20008000000 */
[----:B------:R-:W-:Y:S01]  /*5c320*/  ISETP.LT.AND P1, PT, R28, UR10, !P1 ;  /* 0x0000000a1c007c0c */ /* 0x000fe2000cf21270 */
[----:B------:R-:W-:Y:S02]  /*5c330*/  VIADD R26, R11, 0x10 ;  /* 0x000000100b1a7836 */ /* 0x000fe40000000000 */
[----:B0-----:R-:W-:Y:S01]  /*5c340*/  IMAD.WIDE R6, R0, 0x2, R4 ;  /* 0x0000000200067825 */ /* 0x001fe200078e0204 */
[----:B------:R-:W-:Y:S01]  /*5c350*/  ISETP.LT.AND P5, PT, R29, UR12, !P4 ;  /* 0x0000000c1d007c0c */ /* 0x000fe2000e7a1270 */
[----:B------:R-:W-:Y:S01]  /*5c360*/  ULDC UR8, c[0x0][0x228] ;  /* 0x00008a0000087ab9 */ /* 0x000fe20000000800 */
[----:B------:R-:W-:Y:S01]  /*5c370*/  ULDC UR10, c[0x0][0x228] ;  /* 0x00008a00000a7ab9 */ /* 0x000fe20000000800 */
[----:B-1----:R-:W-:-:S02]  /*5c380*/  PRMT R23, R2, 0x7632, R23 ;  /* 0x0000763202177816 */ /* 0x002fc40000000017 */
[----:B------:R-:W-:Y:S01]  /*5c390*/  IADD3 R22, R11, 0xf, RZ ;  /* 0x0000000f0b167810 */ /* 0x000fe20007ffe0ff */
[----:B------:R-:W-:Y:S01]  /*5c3a0*/  VIADD R0, R3, UR24 ;  /* 0x0000001803007c36 */ /* 0x000fe20008000000 */
[----:B------:R-:W-:Y:S01]  /*5c3b0*/  ULDC UR12, c[0x0][0x228] ;  /* 0x00008a00000c7ab9 */ /* 0x000fe20000000800 */
[----:B------:R0:W-:Y:S01]  /*5c3c0*/  @P6 STG.E.U16 desc[UR6][R6.64], R23 ;  /* 0x0000001706006986 */ /* 0x0001e2000c101506 */
[----:B------:R-:W-:Y:S01]  /*5c3d0*/  ISETP.GE.AND P6, PT, R22, UR4, PT ;  /* 0x0000000416007c0c */ /* 0x000fe2000bfc6270 */
[----:B------:R-:W-:Y:S01]  /*5c3e0*/  ULDC UR4, c[0x0][0x22c] ;  /* 0x00008b0000047ab9 */ /* 0x000fe20000000800 */
[----:B------:R-:W-:-:S04]  /*5c3f0*/  IMAD.WIDE R24, R0, 0x2, R20 ;  /* 0x0000000200187825 */ /* 0x000fc800078e0214 */
[----:B0-----:R-:W-:-:S04]  /*5c400*/  IMAD.WIDE R6, R3, 0x2, R20 ;  /* 0x0000000203067825 */ /* 0x001fc800078e0214 */
[----:B------:R-:W-:Y:S01]  /*5c410*/  IMAD.WIDE R22, R3, 0x2, R4 ;  /* 0x0000000203167825 */ /* 0x000fe200078e0204 */
[----:B------:R0:W-:Y:S01]  /*5c420*/  @P0 STG.E.U16 desc[UR6][R6.64], R15 ;  /* 0x0000000f06000986 */ /* 0x0001e2000c101506 */
[----:B------:R-:W-:Y:S01]  /*5c430*/  ISETP.GE.AND P0, PT, R26, UR4, PT ;  /* 0x000000041a007c0c */ /* 0x000fe2000bf06270 */
[----:B------:R-:W-:Y:S01]  /*5c440*/  ULDC UR4, c[0x0][0x228] ;  /* 0x00008a0000047ab9 */ /* 0x000fe20000000800 */
[----:B------:R-:W-:Y:S01]  /*5c450*/  VIADD R3, R11, 0x11 ;  /* 0x000000110b037836 */ /* 0x000fe20000000000 */
[----:B------:R-:W-:Y:S01]  /*5c460*/  ISETP.LT.AND P4, PT, R28, UR4, !P4 ;  /* 0x000000041c007c0c */ /* 0x000fe2000e781270 */
[----:B------:R1:W-:Y:S01]  /*5c470*/  @P1 STG.E.U16 desc[UR6][R22.64], R27 ;  /* 0x0000001b16001986 */ /* 0x0003e2000c101506 */
[----:B------:R-:W-:-:S03]  /*5c480*/  ULDC UR4, c[0x0][0x22c] ;  /* 0x00008b0000047ab9 */ /* 0x000fc60000000800 */
[----:B------:R3:W-:Y:S01]  /*5c490*/  @P5 STG.E.U16 desc[UR6][R24.64], R14 ;  /* 0x0000000e18005986 */ /* 0x0007e2000c101506 */
[----:B------:R-:W-:Y:S01]  /*5c4a0*/  ISETP.LT.AND P5, PT, R29, UR8, !P3 ;  /* 0x000000081d007c0c */ /* 0x000fe2000dfa1270 */
[----:B------:R-:W-:Y:S01]  /*5c4b0*/  VIADD R26, R11, 0x12 ;  /* 0x000000120b1a7836 */ /* 0x000fe20000000000 */
[----:B------:R-:W-:Y:S01]  /*5c4c0*/  ISETP.GE.AND P1, PT, R3, UR4, PT ;  /* 0x0000000403007c0c */ /* 0x000fe2000bf26270 */
[----:B------:R-:W-:Y:S01]  /*5c4d0*/  VIADD R3, R0, UR24 ;  /* 0x0000001800037c36 */ /* 0x000fe20008000000 */
[----:B------:R-:W-:Y:S01]  /*5c4e0*/  ISETP.LT.AND P3, PT, R28, UR10, !P3 ;  /* 0x0000000a1c007c0c */ /* 0x000fe2000df61270 */
[----:B0-----:R-:W-:Y:S01]  /*5c4f0*/  IMAD.WIDE R6, R0, 0x2, R4 ;  /* 0x0000000200067825 */ /* 0x001fe200078e0204 */
[----:B------:R-:W-:Y:S01]  /*5c500*/  ULDC UR4, c[0x0][0x22c] ;  /* 0x00008b0000047ab9 */ /* 0x000fe20000000800 */
[----:B-1----:R-:W-:Y:S01]  /*5c510*/  PRMT R27, R14, 0x7632, R27 ;  /* 0x000076320e1b7816 */ /* 0x002fe2000000001b */
[----:B------:R-:W-:Y:S01]  /*5c520*/  ULDC UR8, c[0x0][0x228] ;  /* 0x00008a0000087ab9 */ /* 0x000fe20000000800 */
[----:B------:R-:W-:Y:S01]  /*5c530*/  IMAD.WIDE R22, R3, 0x2, R20 ;  /* 0x0000000203167825 */ /* 0x000fe200078e0214 */
[----:B------:R-:W-:Y:S01]  /*5c540*/  PRMT R0, R13, 0x7632, R0 ;  /* 0x000076320d007816 */ /* 0x000fe20000000000 */
[----:B------:R-:W-:Y:S01]  /*5c550*/  ULDC UR10, c[0x0][0x228] ;  /* 0x00008a00000a7ab9 */ /* 0x000fe20000000800 */
[----:B------:R-:W-:Y:S01]  /*5c560*/  @P4 STG.E.U16 desc[UR6][R6.64], R27 ;  /* 0x0000001b06004986 */ /* 0x000fe2000c101506 */
[----:B------:R-:W-:Y:S01]  /*5c570*/  ISETP.GE.AND P4, PT, R26, UR4, PT ;  /* 0x000000041a007c0c */ /* 0x000fe2000bf86270 */
[----:B---3--:R-:W-:Y:S01]  /*5c580*/  IMAD.WIDE R24, R3, 0x2, R4 ;  /* 0x0000000203187825 */ /* 0x008fe200078e0204 */
[----:B------:R-:W-:Y:S01]  /*5c590*/  ULDC UR4, c[0x0][0x228] ;  /* 0x00008a0000047ab9 */ /* 0x000fe20000000800 */
[----:B------:R-:W-:Y:S01]  /*5c5a0*/  @P5 STG.E.U16 desc[UR6][R22.64], R13 ;  /* 0x0000000d16005986 */ /* 0x000fe2000c101506 */
[----:B------:R-:W-:Y:S01]  /*5c5b0*/  ISETP.LT.AND P5, PT, R29, UR4, !P6 ;  /* 0x000000041d007c0c */ /* 0x000fe2000f7a1270 */
[----:B------:R-:W-:Y:S01]  /*5c5c0*/  ULDC UR4, c[0x0][0x22c] ;  /* 0x00008b0000047ab9 */ /* 0x000fe20000000800 */
[----:B------:R-:W-:Y:S01]  /*5c5d0*/  ISETP.LT.AND P6, PT, R28, UR8, !P6 ;  /* 0x000000081c007c0c */ /* 0x000fe2000f7c1270 */
[----:B------:R0:W-:Y:S01]  /*5c5e0*/  @P3 STG.E.U16 desc[UR6][R24.64], R0 ;  /* 0x0000000018003986 */ /* 0x0001e2000c101506 */
[----:B------:R-:W-:Y:S01]  /*5c5f0*/  ULDC UR8, c[0x0][0x228] ;  /* 0x00008a0000087ab9 */ /* 0x000fe20000000800 */
[----:B0-----:R-:W-:-:S02]  /*5c600*/  VIADD R0, R3, UR24 ;  /* 0x0000001803007c36 */ /* 0x001fc40008000000 */
[----:B------:R-:W3:Y:S02]  /*5c610*/  LDL.LU R25, [R1+0x10] ;  /* 0x0000100001197983 */ /* 0x000ee40000300800 */
[----:B------:R-:W-:Y:S01]  /*5c620*/  IMAD.WIDE R6, R0, 0x2, R20 ;  /* 0x0000000200067825 */ /* 0x000fe200078e0214 */
[----:B------:R-:W-:Y:S01]  /*5c630*/  PRMT R24, R12, 0x7632, R24 ;  /* 0x000076320c187816 */ /* 0x000fe20000000018 */
[----:B------:R-:W4:Y:S02]  /*5c640*/  LDL.LU R27, [R1+0x34] ;  /* 0x00003400011b7983 */ /* 0x000f240000300800 */
[----:B------:R-:W-:Y:S02]  /*5c650*/  IMAD.WIDE R22, R0, 0x2, R4 ;  /* 0x0000000200167825 */ /* 0x000fe400078e0204 */
[----:B------:R-:W2:Y:S04]  /*5c660*/  LDL.LU R2, [R1+0x14] ;  /* 0x0000140001027983 */ /* 0x000ea80000300800 */
[----:B------:R0:W-:Y:S04]  /*5c670*/  @P5 STG.E.U16 desc[UR6][R6.64], R12 ;  /* 0x0000000c06005986 */ /* 0x0001e8000c101506 */
[----:B------:R-:W2:Y:S04]  /*5c680*/  LDL.LU R15, [R1+0x38] ;  /* 0x00003800010f7983 */ /* 0x000ea80000300800 */
[----:B------:R-:W2:Y:S01]  /*5c690*/  LDL.LU R14, [R1+0x18] ;  /* 0x00001800010e7983 */ /* 0x000ea20000300800 */
[----:B0-----:R-:W-:-:S03]  /*5c6a0*/  IMAD.MOV.U32 R12, RZ, RZ, R19 ;  /* 0x000000ffff0c7224 */ /* 0x001fc600078e0013 */
[----:B------:R0:W-:Y:S04]  /*5c6b0*/  @P6 STG.E.U16 desc[UR6][R22.64], R24 ;  /* 0x0000001816006986 */ /* 0x0001e8000c101506 */
[----:B------:R-:W2:Y:S04]  /*5c6c0*/  LDL.LU R19, [R1+0x3c] ;  /* 0x00003c0001137983 */ /* 0x000ea80000300800 */
[----:B------:R-:W2:Y:S04]  /*5c6d0*/  LDL.LU R13, [R1+0x1c] ;  /* 0x00001c00010d7983 */ /* 0x000ea80000300800 */
[----:B0-----:R-:W3:Y:S01]  /*5c6e0*/  LDL.LU R24, [R1+0x30] ;  /* 0x0000300001187983 */ /* 0x001ee20000300800 */
[----:B------:R-:W-:Y:S01]  /*5c6f0*/  VIADD R3, R11, 0x13 ;  /* 0x000000130b037836 */ /* 0x000fe20000000000 */
[----:B------:R-:W-:Y:S01]  /*5c700*/  ISETP.LT.AND P3, PT, R29, UR10, !P0 ;  /* 0x0000000a1d007c0c */ /* 0x000fe2000c761270 */
[----:B------:R-:W-:Y:S01]  /*5c710*/  VIADD R0, R0, UR24 ;  /* 0x0000001800007c36 */ /* 0x000fe20008000000 */
[----:B------:R-:W-:Y:S01]  /*5c720*/  ISETP.LT.AND P0, PT, R28, UR8, !P0 ;  /* 0x000000081c007c0c */ /* 0x000fe2000c701270 */
[----:B------:R-:W-:Y:S01]  /*5c730*/  ULDC UR8, c[0x0][0x228] ;  /* 0x00008a0000087ab9 */ /* 0x000fe20000000800 */
[----:B------:R-:W-:Y:S01]  /*5c740*/  ISETP.GE.AND P5, PT, R3, UR4, PT ;  /* 0x0000000403007c0c */ /* 0x000fe2000bfa6270 */
[----:B------:R-:W-:Y:S01]  /*5c750*/  ULDC UR4, c[0x0][0x228] ;  /* 0x00008a0000047ab9 */ /* 0x000fe20000000800 */
[----:B------:R-:W-:Y:S01]  /*5c760*/  ULDC UR10, c[0x0][0x228] ;  /* 0x00008a00000a7ab9 */ /* 0x000fe20000000800 */
[----:B------:R-:W-:Y:S01]  /*5c770*/  ISETP.LT.AND P6, PT, R29, UR4, !P1 ;  /* 0x000000041d007c0c */ /* 0x000fe2000cfc1270 */
[----:B------:R-:W-:Y:S01]  /*5c780*/  IMAD.WIDE R6, R0, 0x2, R20 ;  /* 0x0000000200067825 */ /* 0x000fe200078e0214 */
[----:B------:R-:W-:Y:S01]  /*5c790*/  ISETP.LT.AND P1, PT, R28, UR8, !P1 ;  /* 0x000000081c007c0c */ /* 0x000fe2000cf21270 */
[----:B------:R-:W-:Y:S01]  /*5c7a0*/  ULDC UR8, c[0x0][0x228] ;  /* 0x00008a0000087ab9 */ /* 0x000fe20000000800 */
[----:B------:R-:W-:Y:S01]  /*5c7b0*/  ULDC UR4, c[0x0][0x22c] ;  /* 0x00008b0000047ab9 */ /* 0x000fe20000000800 */
[----:B------:R-:W-:-:S04]  /*5c7c0*/  IMAD.WIDE R22, R0, 0x2, R4 ;  /* 0x0000000200167825 */ /* 0x000fc800078e0204 */
[----:B------:R-:W-:Y:S01]  /*5c7d0*/  VIADD R0, R0, UR24 ;  /* 0x0000001800007c36 */ /* 0x000fe20008000000 */
[----:B---3--:R-:W-:Y:S01]  /*5c7e0*/  PRMT R3, R24, 0x7632, R3 ;  /* 0x0000763218037816 */ /* 0x008fe20000000003 */
[----:B------:R0:W-:Y:S01]  /*5c7f0*/  @P3 STG.E.U16 desc[UR6][R6.64], R24 ;  /* 0x0000001806003986 */ /* 0x0001e2000c101506 */
[----:B------:R-:W-:Y:S01]  /*5c800*/  ISETP.LT.AND P3, PT, R29, UR8, !P4 ;  /* 0x000000081d007c0c */ /* 0x000fe2000e761270 */
[----:B------:R-:W-:Y:S02]  /*5c810*/  ULDC UR8, c[0x0][0x228] ;  /* 0x00008a0000087ab9 */ /* 0x000fe40000000800 */
[----:B------:R1:W-:Y:S01]  /*5c820*/  @P0 STG.E.U16 desc[UR6][R22.64], R3 ;  /* 0x0000000316000986 */ /* 0x0003e2000c101506 */
[----:B0-----:R-:W-:-:S04]  /*5c830*/  IMAD.WIDE R6, R0, 0x2, R20 ;  /* 0x0000000200067825 */ /* 0x001fc800078e0214 */
[----:B------:R-:W-:Y:S01]  /*5c840*/  VIADD R24, R11, 0x14 ;  /* 0x000000140b187836 */ /* 0x000fe20000000000 */
[----:B-1----:R-:W-:Y:S01]  /*5c850*/  PRMT R3, R25, 0x7632, R3 ;  /* 0x0000763219037816 */ /* 0x002fe20000000003 */
[----:B------:R-:W-:Y:S01]  /*5c860*/  IMAD.WIDE R22, R0, 0x2, R4 ;  /* 0x0000000200167825 */ /* 0x000fe200078e0204 */
[----:B------:R0:W-:Y:S02]  /*5c870*/  @P6 STG.E.U16 desc[UR6][R6.64], R25 ;  /* 0x0000001906006986 */ /* 0x0001e4000c101506 */
[----:B------:R-:W-:Y:S01]  /*5c880*/  ISETP.GE.AND P0, PT, R24, UR4, PT ;  /* 0x0000000418007c0c */ /* 0x000fe2000bf06270 */
[----:B------:R-:W-:Y:S01]  /*5c890*/  ULDC UR4, c[0x0][0x228] ;  /* 0x00008a0000047ab9 */ /* 0x000fe20000000800 */
[----:B------:R1:W-:Y:S01]  /*5c8a0*/  @P1 STG.E.U16 desc[UR6][R22.64], R3 ;  /* 0x0000000316001986 */ /* 0x0003e2000c101506 */
[----:B------:R-:W-:Y:S01]  /*5c8b0*/  ISETP.LT.AND P4, PT, R28, UR4, !P4 ;  /* 0x000000041c007c0c */ /* 0x000fe2000e781270 */
[----:B------:R-:W-:Y:S01]  /*5c8c0*/  ULDC UR4, c[0x0][0x22c] ;  /* 0x00008b0000047ab9 */ /* 0x000fe20000000800 */
[----:B------:R-:W-:Y:S01]  /*5c8d0*/  ISETP.LT.AND P1, PT, R29, UR8, !P5 ;  /* 0x000000081d007c0c */ /* 0x000fe2000ef21270 */
[----:B0-----:R-:W-:Y:S01]  /*5c8e0*/  VIADD R6, R0, UR24 ;  /* 0x0000001800067c36 */ /* 0x001fe20008000000 */
[----:B------:R-:W-:Y:S01]  /*5c8f0*/  ULDC UR8, c[0x0][0x228] ;  /* 0x00008a0000087ab9 */ /* 0x000fe20000000800 */
[----:B------:R-:W-:-:S02]  /*5c900*/  VIADD R0, R11, 0x15 ;  /* 0x000000150b007836 */ /* 0x000fc40000000000 */
[----:B-1----:R-:W-:-:S04]  /*5c910*/  IMAD.WIDE R22, R6, 0x2, R20 ;  /* 0x0000000206167825 */ /* 0x002fc800078e0214 */
[----:B------:R-:W-:Y:S01]  /*5c920*/  VIADD R24, R11, 0x16 ;  /* 0x000000160b187836 */ /* 0x000fe20000000000 */
[----:B------:R-:W-:Y:S01]  /*5c930*/  ISETP.GE.AND P6, PT, R0, UR4, PT ;  /* 0x0000000400007c0c */ /* 0x000fe2000bfc6270 */
[----:B------:R-:W-:Y:S01]  /*5c940*/  ULDC UR4, c[0x0][0x22c] ;  /* 0x00008b0000047ab9 */ /* 0x000fe20000000800 */
[----:B----4-:R0:W-:Y:S01]  /*5c950*/  @P3 STG.E.U16 desc[UR6][R22.64], R27 ;  /* 0x0000001b16003986 */ /* 0x0101e2000c101506 */
[----:B------:R-:W-:Y:S01]  /*5c960*/  VIADD R0, R6, UR24 ;  /* 0x0000001806007c36 */ /* 0x000fe20008000000 */
[----:B------:R-:W-:Y:S01]  /*5c970*/  ISETP.GE.AND P3, PT, R24, UR4, PT ;  /* 0x0000000418007c0c */ /* 0x000fe2000bf66270 */
[----:B------:R-:W-:Y:S01]  /*5c980*/  ULDC UR4, c[0x0][0x228] ;  /* 0x00008a0000047ab9 */ /* 0x000fe20000000800 */
[----:B------:R-:W-:Y:S01]  /*5c990*/  PRMT R3, R27, 0x7632, R3 ;  /* 0x000076321b037816 */ /* 0x000fe20000000003 */
[----:B------:R-:W-:Y:S01]  /*5c9a0*/  IMAD.WIDE R6, R6, 0x2, R4 ;  /* 0x0000000206067825 */ /* 0x000fe200078e0204 */
[----:B------:R-:W-:Y:S01]  /*5c9b0*/  ISETP.LT.AND P5, PT, R28, UR4, !P5 ;  /* 0x000000041c007c0c */ /* 0x000fe2000efa1270 */
[----:B------:R-:W-:-:S02]  /*5c9c0*/  ULDC UR4, c[0x0][0x22c] ;  /* 0x00008b0000047ab9 */ /* 0x000fc40000000800 */
[----:B0-----:R-:W-:Y:S01]  /*5c9d0*/  IMAD.WIDE R22, R0, 0x2, R20 ;  /* 0x0000000200167825 */ /* 0x001fe200078e0214 */
[----:B------:R0:W-:Y:S04]  /*5c9e0*/  @P4 STG.E.U16 desc[UR6][R6.64], R3 ;  /* 0x0000000306004986 */ /* 0x0001e8000c101506 */
[----:B--2---:R1:W-:Y:S01]  /*5c9f0*/  @P1 STG.E.U16 desc[UR6][R22.64], R2 ;  /* 0x0000000216001986 */ /* 0x0043e2000c101506 */
[----:B------:R-:W-:Y:S01]  /*5ca00*/  ISETP.LT.AND P1, PT, R29, UR8, !P0 ;  /* 0x000000081d007c0c */ /* 0x000fe2000c721270 */
[----:B------:R-:W-:Y:S01]  /*5ca10*/  ULDC UR8, c[0x0][0x228] ;  /* 0x00008a0000087ab9 */ /* 0x000fe20000000800 */
[----:B------:R-:W-:Y:S02]  /*5ca20*/  ISETP.LT.AND P0, PT, R28, UR10, !P0 ;  /* 0x0000000a1c007c0c */ /* 0x000fe4000c701270 */
[----:B------:R-:W-:Y:S01]  /*5ca30*/  PRMT R26, R15, 0x7632, R26 ;  /* 0x000076320f1a7816 */ /* 0x000fe2000000001a */
[----:B------:R-:W-:Y:S01]  /*5ca40*/  VIADD R27, R11, 0x1a ;  /* 0x0000001a0b1b7836 */ /* 0x000fe20000000000 */
[----:B0-----:R-:W-:Y:S01]  /*5ca50*/  PRMT R3, R2, 0x7632, R3 ;  /* 0x0000763202037816 */ /* 0x001fe20000000003 */
[C---:B------:R-:W-:Y:S01]  /*5ca60*/  IMAD.WIDE R6, R0.reuse, 0x2, R4 ;  /* 0x0000000200067825 */ /* 0x040fe200078e0204 */
[----:B------:R-:W-:Y:S01]  /*5ca70*/  ISETP.LT.AND P4, PT, R29, UR12, !P6 ;  /* 0x0000000c1d007c0c */ /* 0x000fe2000f781270 */
[----:B------:R-:W-:Y:S01]  /*5ca80*/  ULDC UR10, c[0x0][0x228] ;  /* 0x00008a00000a7ab9 */ /* 0x000fe20000000800 */
[----:B-1----:R-:W-:Y:S01]  /*5ca90*/  IADD3 R22, R0, UR24, RZ ;  /* 0x0000001800167c10 */ /* 0x002fe2000fffe0ff */
[C---:B------:R-:W-:Y:S01]  /*5caa0*/  VIADD R23, R11.reuse, 0x17 ;  /* 0x000000170b177836 */ /* 0x040fe20000000000 */
[----:B------:R0:W-:Y:S01]  /*5cab0*/  @P5 STG.E.U16 desc[UR6][R6.64], R3 ;  /* 0x0000000306005986 */ /* 0x0001e2000c101506 */
[----:B------:R-:W-:Y:S01]  /*5cac0*/  VIADD R0, R11, 0x18 ;  /* 0x000000180b007836 */ /* 0x000fe20000000000 */
[----:B------:R-:W-:-:S02]  /*5cad0*/  ULDC UR12, c[0x0][0x228] ;  /* 0x00008a00000c7ab9 */ /* 0x000fc40000000800 */
[----:B------:R-:W-:Y:S01]  /*5cae0*/  ISETP.GE.AND P5, PT, R23, UR4, PT ;  /* 0x0000000417007c0c */ /* 0x000fe2000bfa6270 */
[----:B------:R-:W-:Y:S01]  /*5caf0*/  ULDC UR4, c[0x0][0x22c] ;  /* 0x00008b0000047ab9 */ /* 0x000fe20000000800 */
[----:B0-----:R-:W-:-:S04]  /*5cb00*/  IMAD.WIDE R6, R22, 0x2, R20 ;  /* 0x0000000216067825 */ /* 0x001fc800078e0214 */
[C---:B------:R-:W-:Y:S01]  /*5cb10*/  VIADD R3, R22.reuse, UR24 ;  /* 0x0000001816037c36 */ /* 0x040fe20008000000 */
[----:B------:R0:W-:Y:S01]  /*5cb20*/  @P1 STG.E.U16 desc[UR6][R6.64], R15 ;  /* 0x0000000f06001986 */ /* 0x0001e2000c101506 */
[----:B------:R-:W-:Y:S01]  /*5cb30*/  IMAD.WIDE R22, R22, 0x2, R4 ;  /* 0x0000000216167825 */ /* 0x000fe200078e0204 */
[----:B------:R-:W-:Y:S01]  /*5cb40*/  ISETP.GE.AND P1, PT, R0, UR4, PT ;  /* 0x0000000400007c0c */ /* 0x000fe2000bf26270 */
[----:B------:R-:W-:Y:S02]  /*5cb50*/  ULDC UR4, c[0x0][0x228] ;  /* 0x00008a0000047ab9 */ /* 0x000fe40000000800 */
[----:B------:R-:W-:Y:S01]  /*5cb60*/  IMAD.WIDE R24, R3, 0x2, R20 ;  /* 0x0000000203187825 */ /* 0x000fe200078e0214 */
[----:B------:R-:W-:Y:S01]  /*5cb70*/  ISETP.LT.AND P6, PT, R28, UR4, !P6 ;  /* 0x000000041c007c0c */ /* 0x000fe2000f7c1270 */
[----:B------:R1:W-:Y:S01]  /*5cb80*/  @P0 STG.E.U16 desc[UR6][R22.64], R26 ;  /* 0x0000001a16000986 */ /* 0x0003e2000c101506 */
[----:B------:R-:W-:Y:S01]  /*5cb90*/  ULDC UR4, c[0x0][0x22c] ;  /* 0x00008b0000047ab9 */ /* 0x000fe20000000800 */
[----:B------:R-:W-:-:S02]  /*5cba0*/  VIADD R0, R11, 0x19 ;  /* 0x000000190b007836 */ /* 0x000fc40000000000 */
[----:B------:R2:W-:Y:S01]  /*5cbb0*/  @P4 STG.E.U16 desc[UR6][R24.64], R14 ;  /* 0x0000000e18004986 */ /* 0x0005e2000c101506 */
[----:B------:R-:W-:Y:S01]  /*5cbc0*/  ISETP.LT.AND P4, PT, R29, UR8, !P3 ;  /* 0x000000081d007c0c */ /* 0x000fe2000df81270 */
[C---:B0-----:R-:W-:Y:S01]  /*5cbd0*/  IMAD.WIDE R6, R3.reuse, 0x2, R4 ;  /* 0x0000000203067825 */ /* 0x041fe200078e0204 */
[----:B------:R-:W-:Y:S01]  /*5cbe0*/  ISETP.GE.AND P0, PT, R0, UR4, PT ;  /* 0x0000000400007c0c */ /* 0x000fe2000bf06270 */
[----:B------:R-:W-:Y:S01]  /*5cbf0*/  ULDC UR4, c[0x0][0x22c] ;  /* 0x00008b0000047ab9 */ /* 0x000fe20000000800 */
[----:B------:R-:W-:Y:S01]  /*5cc00*/  ULDC UR8, c[0x0][0x228] ;  /* 0x00008a0000087ab9 */ /* 0x000fe20000000800 */
[----:B------:R-:W-:Y:S01]  /*5cc10*/  VIADD R0, R3, UR24 ;  /* 0x0000001803007c36 */ /* 0x000fe20008000000 */
[----:B-1----:R-:W-:-:S03]  /*5cc20*/  PRMT R26, R14, 0x7632, R26 ;  /* 0x000076320e1a7816 */ /* 0x002fc6000000001a */
[----:B------:R-:W-:Y:S01]  /*5cc30*/  IMAD.WIDE R22, R0, 0x2, R20 ;  /* 0x0000000200167825 */ /* 0x000fe200078e0214 */
[----:B------:R-:W-:Y:S01]  /*5cc40*/  ISETP.LT.AND P3, PT, R28, UR10, !P3 ;  /* 0x0000000a1c007c0c */ /* 0x000fe2000df61270 */
[----:B------:R-:W-:Y:S01]  /*5cc50*/  ULDC UR10, c[0x0][0x228] ;  /* 0x00008a00000a7ab9 */ /* 0x000fe20000000800 */
[----:B------:R0:W-:Y:S01]  /*5cc60*/  @P6 STG.E.U16 desc[UR6][R6.64], R26 ;  /* 0x0000001a06006986 */ /* 0x0001e2000c101506 */
[----:B------:R-:W-:Y:S01]  /*5cc70*/  ISETP.GE.AND P6, PT, R27, UR4, PT ;  /* 0x000000041b007c0c */ /* 0x000fe2000bfc6270 */
[----:B------:R-:W-:Y:S02]  /*5cc80*/  ULDC UR4, c[0x0][0x228] ;  /* 0x00008a0000047ab9 */ /* 0x000fe40000000800 */
[----:B------:R1:W-:Y:S01]  /*5cc90*/  @P4 STG.E.U16 desc[UR6][R22.64], R19 ;  /* 0x0000001316004986 */ /* 0x0003e2000c101506 */
[----:B------:R-:W-:Y:S01]  /*5cca0*/  ISETP.LT.AND P4, PT, R29, UR4, !P5 ;  /* 0x000000041d007c0c */ /* 0x000fe2000ef81270 */
[----:B--2---:R-:W-:Y:S01]  /*5ccb0*/  IMAD.WIDE R24, R0, 0x2, R4 ;  /* 0x0000000200187825 */ /* 0x004fe200078e0204 */
[----:B------:R-:W-:Y:S01]  /*5ccc0*/  ISETP.LT.AND P5, PT, R28, UR8, !P5 ;  /* 0x000000081c007c0c */ /* 0x000fe2000efa1270 */
[----:B------:R-:W-:Y:S01]  /*5ccd0*/  ULDC UR8, c[0x0][0x228] ;  /* 0x00008a0000087ab9 */ /* 0x000fe20000000800 */
[----:B------:R-:W-:Y:S01]  /*5cce0*/  PRMT R3, R19, 0x7632, R3 ;  /* 0x0000763213037816 */ /* 0x000fe20000000003 */
[----:B------:R-:W-:Y:S01]  /*5ccf0*/  VIADD R0, R0, UR24 ;  /* 0x0000001800007c36 */ /* 0x000fe20008000000 */
[----:B------:R-:W-:-:S03]  /*5cd00*/  ULDC UR4, c[0x0][0x22c] ;  /* 0x00008b0000047ab9 */ /* 0x000fc60000000800 */
[C---:B0-----:R-:W-:Y:S01]  /*5cd10*/  IMAD.WIDE R6, R0.reuse, 0x2, R20 ;  /* 0x0000000200067825 */ /* 0x041fe200078e0214 */
[----:B------:R0:W-:Y:S03]  /*5cd20*/  @P3 STG.E.U16 desc[UR6][R24.64], R3 ;  /* 0x0000000318003986 */ /* 0x0001e6000c101506 */
[----:B-1----:R-:W-:Y:S01]  /*5cd30*/  IMAD.WIDE R22, R0, 0x2, R4 ;  /* 0x0000000200167825 */ /* 0x002fe200078e0204 */
[----:B------:R-:W2:Y:S04]  /*5cd40*/  LDL.LU R19, [R1+0x20] ;  /* 0x0000200001137983 */ /* 0x000ea80000300800 */
[----:B------:R1:W-:Y:S01]  /*5cd50*/  @P4 STG.E.U16 desc[UR6][R6.64], R13 ;  /* 0x0000000d06004986 */ /* 0x0003e2000c101506 */
[----:B0-----:R-:W-:-:S03]  /*5cd60*/  PRMT R24, R13, 0x7632, R24 ;  /* 0x000076320d187816 */ /* 0x001fc60000000018 */
[----:B------:R-:W3:Y:S04]  /*5cd70*/  LDL.LU R25, [R1+0x44] ;  /* 0x0000440001197983 */ /* 0x000ee80000300800 */
[----:B------:R-:W4:Y:S04]  /*5cd80*/  LDL.LU R27, [R1+0x48] ;  /* 0x00004800011b7983 */ /* 0x000f280000300800 */
[----:B------:R-:W4:Y:S04]  /*5cd90*/  LDL.LU R15, [R1+0x28] ;  /* 0x00002800010f7983 */ /* 0x000f280000300800 */
[----:B------:R-:W4:Y:S04]  /*5cda0*/  LDL.LU R14, [R1+0x4c] ;  /* 0x00004c00010e7983 */ /* 0x000f280000300800 */
[----:B-1----:R-:W4:Y:S04]  /*5cdb0*/  LDL.LU R13, [R1+0x2c] ;  /* 0x00002c00010d7983 */ /* 0x002f280000300800 */
[----:B------:R-:W4:Y:S04]  /*5cdc0*/  LDL.LU R2, [R1] ;  /* 0x0000000001027983 */ /* 0x000f280000300800 */
[----:B------:R0:W-:Y:S04]  /*5cdd0*/  @P5 STG.E.U16 desc[UR6][R22.64], R24 ;  /* 0x0000001816005986 */ /* 0x0001e8000c101506 */
[----:B0-----:R-:W2:Y:S01]  /*5cde0*/  LDL.LU R24, [R1+0x40] ;  /* 0x0000400001187983 */ /* 0x001ea20000300800 */
[----:B------:R-:W-:Y:S01]  /*5cdf0*/  VIADD R3, R11, 0x1b ;  /* 0x0000001b0b037836 */ /* 0x000fe20000000000 */
[----:B------:R-:W-:Y:S01]  /*5ce00*/  ISETP.LT.AND P3, PT, R29, UR10, !P1 ;  /* 0x0000000a1d007c0c */ /* 0x000fe2000cf61270 */
[----:B------:R-:W-:Y:S01]  /*5ce10*/  VIADD R0, R0, UR24 ;  /* 0x0000001800007c36 */ /* 0x000fe20008000000 */
[----:B------:R-:W-:Y:S01]  /*5ce20*/  ISETP.LT.AND P1, PT, R28, UR8, !P1 ;  /* 0x000000081c007c0c */ /* 0x000fe2000cf21270 */
[----:B------:R-:W-:Y:S01]  /*5ce30*/  ULDC UR8, c[0x0][0x228] ;  /* 0x00008a0000087ab9 */ /* 0x000fe20000000800 */
[----:B------:R-:W-:Y:S01]  /*5ce40*/  ISETP.GE.AND P4, PT, R3, UR4, PT ;  /* 0x0000000403007c0c */ /* 0x000fe2000bf86270 */
[----:B------:R-:W-:Y:S01]  /*5ce50*/  ULDC UR4, c[0x0][0x228] ;  /* 0x00008a0000047ab9 */ /* 0x000fe20000000800 */
[----:B------:R-:W-:Y:S01]  /*5ce60*/  IMAD.WIDE R6, R0, 0x2, R20 ;  /* 0x0000000200067825 */ /* 0x000fe200078e0214 */
[----:B------:R-:W-:Y:S01]  /*5ce70*/  ISETP.LT.AND P5, PT, R29, UR4, !P0 ;  /* 0x000000041d007c0c */ /* 0x000fe2000c7a1270 */
[----:B------:R-:W-:Y:S01]  /*5ce80*/  ULDC UR4, c[0x0][0x22c] ;  /* 0x00008b0000047ab9 */ /* 0x000fe20000000800 */
[----:B------:R-:W-:Y:S01]  /*5ce90*/  ISETP.LT.AND P0, PT, R28, UR8, !P0 ;  /* 0x000000081c007c0c */ /* 0x000fe2000c701270 */
[----:B------:R-:W-:Y:S01]  /*5cea0*/  IMAD.WIDE R22, R0, 0x2, R4 ;  /* 0x0000000200167825 */ /* 0x000fe200078e0204 */
[----:B------:R-:W-:Y:S01]  /*5ceb0*/  ULDC UR8, c[0x0][0x228] ;  /* 0x00008a0000087ab9 */ /* 0x000fe20000000800 */
[----:B------:R-:W-:-:S02]  /*5cec0*/  ULDC UR10, c[0x0][0x228] ;  /* 0x00008a00000a7ab9 */ /* 0x000fc40000000800 */
[----:B------:R-:W-:Y:S01]  /*5ced0*/  VIADD R0, R0, UR24 ;  /* 0x0000001800007c36 */ /* 0x000fe20008000000 */
[----:B--2---:R-:W-:Y:S01]  /*5cee0*/  PRMT R3, R24, 0x7632, R3 ;  /* 0x0000763218037816 */ /* 0x004fe20000000003 */
[----:B------:R0:W-:Y:S01]  /*5cef0*/  @P3 STG.E.U16 desc[UR6][R6.64], R24 ;  /* 0x0000001806003986 */ /* 0x0001e2000c101506 */
[----:B------:R-:W-:Y:S01]  /*5cf00*/  ISETP.LT.AND P3, PT, R29, UR8, !P6 ;  /* 0x000000081d007c0c */ /* 0x000fe2000f761270 */
[----:B------:R-:W-:Y:S02]  /*5cf10*/  ULDC UR8, c[0x0][0x228] ;  /* 0x00008a0000087ab9 */ /* 0x000fe40000000800 */
[----:B------:R1:W-:Y:S01]  /*5cf20*/  @P1 STG.E.U16 desc[UR6][R22.64], R3 ;  /* 0x0000000316001986 */ /* 0x0003e2000c101506 */
[----:B0-----:R-:W-:-:S04]  /*5cf30*/  IMAD.WIDE R6, R0, 0x2, R20 ;  /* 0x0000000200067825 */ /* 0x001fc800078e0214 */
[----:B-1----:R-:W-:Y:S01]  /*5cf40*/  IMAD.WIDE R22, R0, 0x2, R4 ;  /* 0x0000000200167825 */ /* 0x002fe200078e0204 */
[----:B------:R-:W-:-:S03]  /*5cf50*/  PRMT R3, R19, 0x7632, R3 ;  /* 0x0000763213037816 */ /* 0x000fc60000000003 */
[----:B------:R-:W-:Y:S02]  /*5cf60*/  VIADD R0, R0, UR24 ;  /* 0x0000001800007c36 */ /* 0x000fe40008000000 */
[----:B------:R-:W-:Y:S01]  /*5cf70*/  VIADD R24, R11, 0x1c ;  /* 0x0000001c0b187836 */ /* 0x000fe20000000000 */
[----:B------:R0:W-:Y:S04]  /*5cf80*/  @P5 STG.E.U16 desc[UR6][R6.64], R19 ;  /* 0x0000001306005986 */ /* 0x0001e8000c101506 */
[----:B------:R-:W-:Y:S01]  /*5cf90*/  ISETP.GE.AND P1, PT, R24, UR4, PT ;  /* 0x0000000418007c0c */ /* 0x000fe2000bf26270 */
[----:B------:R1:W-:Y:S01]  /*5cfa0*/  @P0 STG.E.U16 desc[UR6][R22.64], R3 ;  /* 0x0000000316000986 */ /* 0x0003e2000c101506 */
[----:B------:R-:W-:Y:S01]  /*5cfb0*/  ULDC UR4, c[0x0][0x228] ;  /* 0x00008a0000047ab9 */ /* 0x000fe20000000800 */
[----:B---3--:R-:W-:Y:S01]  /*5cfc0*/  PRMT R24, R25, 0x7632, R24 ;  /* 0x0000763219187816 */ /* 0x008fe20000000018 */
[----:B0-----:R-:W-:Y:S01]  /*5cfd0*/  IMAD.WIDE R6, R0, 0x2, R20 ;  /* 0x0000000200067825 */ /* 0x001fe200078e0214 */
[----:B------:R-:W-:Y:S01]  /*5cfe0*/  ISETP.LT.AND P6, PT, R28, UR4, !P6 ;  /* 0x000000041c007c0c */ /* 0x000fe2000f7c1270 */
[----:B------:R-:W-:Y:S01]  /*5cff0*/  ULDC UR4, c[0x0][0x22c] ;  /* 0x00008b0000047ab9 */ /* 0x000fe20000000800 */
[----:B------:R-:W2:Y:S01]  /*5d000*/  LDL.LU R19, [R1+0x180c] ;  /* 0x00180c0001137983 */ /* 0x000ea20000300800 */
[----:B-1----:R-:W-:-:S03]  /*5d010*/  VIADD R3, R11, 0x1d ;  /* 0x0000001d0b037836 */ /* 0x002fc60000000000 */
[----:B------:R0:W-:Y:S02]  /*5d020*/  @P3 STG.E.U16 desc[UR6][R6.64], R25 ;  /* 0x0000001906003986 */ /* 0x0001e4000c101506 */
[----:B------:R-:W-:Y:S01]  /*5d030*/  ISETP.GE.AND P5, PT, R3, UR4, PT ;  /* 0x0000000403007c0c */ /* 0x000fe2000bfa6270 */
[----:B------:R-:W-:Y:S01]  /*5d040*/  ULDC UR4, c[0x0][0x22c] ;  /* 0x00008b0000047ab9 */ /* 0x000fe20000000800 */
[----:B0-----:R-:W-:-:S05]  /*5d050*/  VIADD R25, R11, 0x1e ;  /* 0x0000001e0b197836 */ /* 0x001fca0000000000 */
[----:B------:R-:W-:Y:S02]  /*5d060*/  ISETP.GE.AND P3, PT, R25, UR4, PT ;  /* 0x0000000419007c0c */ /* 0x000fe4000bf66270 */
[----:B------:R-:W-:Y:S01]  /*5d070*/  ISETP.LT.AND P0, PT, R29, UR8, !P4 ;  /* 0x000000081d007c0c */ /* 0x000fe2000e701270 */
[----:B------:R-:W3:Y:S01]  /*5d080*/  LDL.LU R25, [R1+0x24] ;  /* 0x0000240001197983 */ /* 0x000ee20000300800 */
[C---:B------:R-:W-:Y:S01]  /*5d090*/  VIADD R3, R0.reuse, UR24 ;  /* 0x0000001800037c36 */ /* 0x040fe20008000000 */
[----:B------:R-:W-:Y:S01]  /*5d0a0*/  ULDC UR4, c[0x0][0x228] ;  /* 0x00008a0000047ab9 */ /* 0x000fe20000000800 */
[----:B------:R-:W-:Y:S01]  /*5d0b0*/  IMAD.WIDE R6, R0, 0x2, R4 ;  /* 0x0000000200067825 */ /* 0x000fe200078e0204 */
[----:B------:R-:W-:Y:S01]  /*5d0c0*/  ISETP.LT.AND P4, PT, R28, UR4, !P4 ;  /* 0x000000041c007c0c */ /* 0x000fe2000e781270 */
[----:B------:R-:W-:Y:S01]  /*5d0d0*/  ULDC UR8, c[0x0][0x228] ;  /* 0x00008a0000087ab9 */ /* 0x000fe20000000800 */
[----:B------:R-:W-:Y:S01]  /*5d0e0*/  ULDC UR4, c[0x0][0x22c] ;  /* 0x00008b0000047ab9 */ /* 0x000fe20000000800 */
[----:B------:R-:W-:Y:S01]  /*5d0f0*/  IMAD.WIDE R22, R3, 0x2, R20 ;  /* 0x0000000203167825 */ /* 0x000fe200078e0214 */
[----:B------:R0:W-:Y:S01]  /*5d100*/  @P6 STG.E.U16 desc[UR6][R6.64], R24 ;  /* 0x0000001806006986 */ /* 0x0001e2000c101506 */
[----:B------:R-:W-:Y:S01]  /*5d110*/  ISETP.LT.AND P6, PT, R29, UR12, !P5 ;  /* 0x0000000c1d007c0c */ /* 0x000fe2000efc1270 */
[----:B------:R-:W-:Y:S01]  /*5d120*/  ULDC UR12, c[0x0][0x228] ;  /* 0x00008a00000c7ab9 */ /* 0x000fe20000000800 */
[----:B----4-:R-:W-:Y:S01]  /*5d130*/  PRMT R26, R27, 0x7632, R26 ;  /* 0x000076321b1a7816 */ /* 0x010fe2000000001a */
[----:B0-----:R-:W-:Y:S01]  /*5d140*/  IMAD.WIDE R6, R3, 0x2, R4 ;  /* 0x0000000203067825 */ /* 0x001fe200078e0204 */
[----:B---3--:R0:W-:Y:S01]  /*5d150*/  @P0 STG.E.U16 desc[UR6][R22.64], R25 ;  /* 0x0000001916000986 */ /* 0x0081e2000c101506 */
[----:B------:R-:W-:-:S02]  /*5d160*/  PRMT R0, R25, 0x7632, R0 ;  /* 0x0000763219007816 */ /* 0x000fc40000000000 */
[----:B------:R-:W-:Y:S01]  /*5d170*/  ISETP.LT.AND P0, PT, R29, UR8, !P1 ;  /* 0x000000081d007c0c */ /* 0x000fe2000cf01270 */
[----:B------:R-:W-:Y:S01]  /*5d180*/  ULDC UR8, c[0x0][0x228] ;  /* 0x00008a0000087ab9 */ /* 0x000fe20000000800 */
[----:B------:R-:W-:Y:S01]  /*5d190*/  ISETP.LT.AND P1, PT, R28, UR10, !P1 ;  /* 0x0000000a1c007c0c */ /* 0x000fe2000cf21270 */
[----:B------:R1:W-:Y:S01]  /*5d1a0*/  @P4 STG.E.U16 desc[UR6][R6.64], R0 ;  /* 0x0000000006004986 */ /* 0x0003e2000c101506 */
[----:B------:R-:W-:Y:S01]  /*5d1b0*/  ULDC UR10, c[0x0][0x228] ;  /* 0x00008a00000a7ab9 */ /* 0x000fe20000000800 */
[----:B0-----:R-:W-:Y:S02]  /*5d1c0*/  VIADD R22, R3, UR24 ;  /* 0x0000001803167c36 */ /* 0x001fe40008000000 */
[----:B------:R-:W-:Y:S02]  /*5d1d0*/  VIADD R23, R11, 0x1f ;  /* 0x0000001f0b177836 */ /* 0x000fe40000000000 */
[----:B-1----:R-:W-:-:S03]  /*5d1e0*/  VIADD R0, R22, UR24 ;  /* 0x0000001816007c36 */ /* 0x002fc60008000000 */
[----:B------:R-:W-:Y:S01]  /*5d1f0*/  ISETP.GE.AND P4, PT, R23, UR4, PT ;  /* 0x0000000417007c0c */ /* 0x000fe2000bf86270 */
[C---:B------:R-:W-:Y:S01]  /*5d200*/  IMAD.WIDE R6, R22.reuse, 0x2, R20 ;  /* 0x0000000216067825 */ /* 0x040fe200078e0214 */
[----:B------:R-:W-:Y:S01]  /*5d210*/  IADD3 R3, R11, 0x20, RZ ;  /* 0x000000200b037810 */ /* 0x000fe20007ffe0ff */
[----:B------:R-:W-:Y:S02]  /*5d220*/  ULDC UR4, c[0x0][0x22c] ;  /* 0x00008b0000047ab9 */ /* 0x000fe40000000800 */
[----:B------:R-:W-:Y:S01]  /*5d230*/  IMAD.WIDE R22, R22, 0x2, R4 ;  /* 0x0000000216167825 */ /* 0x000fe200078e0204 */
[----:B------:R-:W-:Y:S03]  /*5d240*/  @P0 STG.E.U16 desc[UR6][R6.64], R27 ;  /* 0x0000001b06000986 */ /* 0x000fe6000c101506 */
[----:B------:R-:W-:Y:S01]  /*5d250*/  IMAD.WIDE R24, R0, 0x2, R20 ;  /* 0x0000000200187825 */ /* 0x000fe200078e0214 */
[----:B------:R0:W-:Y:S04]  /*5d260*/  @P1 STG.E.U16 desc[UR6][R22.64], R26 ;  /* 0x0000001a16001986 */ /* 0x0001e8000c101506 */
[----:B------:R1:W-:Y:S01]  /*5d270*/  @P6 STG.E.U16 desc[UR6][R24.64], R15 ;  /* 0x0000000f18006986 */ /* 0x0003e2000c101506 */
[----:B------:R-:W-:Y:S01]  /*5d280*/  ISETP.GE.AND P0, PT, R3, UR4, PT ;  /* 0x0000000403007c0c */ /* 0x000fe2000bf06270 */
[----:B------:R-:W-:Y:S01]  /*5d290*/  ULDC UR4, c[0x0][0x228] ;  /* 0x00008a0000047ab9 */ /* 0x000fe20000000800 */
[----:B0-----:R-:W-:-:S02]  /*5d2a0*/  PRMT R26, R15, 0x7632, R26 ;  /* 0x000076320f1a7816 */ /* 0x001fc4000000001a */
[----:B-1----:R-:W3:Y:S01]  /*5d2b0*/  LDL.LU R15, [R1+0x4] ;  /* 0x00000400010f7983 */ /* 0x002ee20000300800 */
[----:B------:R-:W-:Y:S01]  /*5d2c0*/  VIADD R3, R11, 0x21 ;  /* 0x000000210b037836 */ /* 0x000fe20000000000 */
[----:B------:R-:W-:Y:S01]  /*5d2d0*/  ISETP.LT.AND P5, PT, R28, UR4, !P5 ;  /* 0x000000041c007c0c */ /* 0x000fe2000efa1270 */
[----:B------:R-:W-:Y:S01]  /*5d2e0*/  ULDC UR4, c[0x0][0x22c] ;  /* 0x00008b0000047ab9 */ /* 0x000fe20000000800 */
[----:B------:R-:W-:Y:S01]  /*5d2f0*/  ISETP.LT.AND P6, PT, R29, UR8, !P3 ;  /* 0x000000081d007c0c */ /* 0x000fe2000dfc1270 */
[C---:B------:R-:W-:Y:S01]  /*5d300*/  IMAD.WIDE R6, R0.reuse, 0x2, R4 ;  /* 0x0000000200067825 */ /* 0x040fe200078e0204 */
[----:B------:R-:W-:Y:S01]  /*5d310*/  ISETP.GE.AND P1, PT, R3, UR4, PT ;  /* 0x0000000403007c0c */ /* 0x000fe2000bf26270 */
[----:B------:R-:W-:Y:S01]  /*5d320*/  ULDC UR4, c[0x0][0x22c] ;  /* 0x00008b0000047ab9 */ /* 0x000fe20000000800 */
[----:B------:R-:W-:Y:S01]  /*5d330*/  ULDC UR8, c[0x0][0x228] ;  /* 0x00008a0000087ab9 */ /* 0x000fe20000000800 */
[----:B------:R-:W-:Y:S01]  /*5d340*/  VIADD R3, R0, UR24 ;  /* 0x0000001800037c36 */ /* 0x000fe20008000000 */
[----:B------:R-:W-:Y:S01]  /*5d350*/  ISETP.LT.AND P3, PT, R28, UR10, !P3 ;  /* 0x0000000a1c007c0c */ /* 0x000fe2000df61270 */
[----:B------:R-:W-:Y:S01]  /*5d360*/  VIADD R27, R11, 0x22 ;  /* 0x000000220b1b7836 */ /* 0x000fe20000000000 */
[----:B------:R-:W-:Y:S01]  /*5d370*/  PRMT R0, R14, 0x7632, R0 ;  /* 0x000076320e007816 */ /* 0x000fe20000000000 */
[----:B------:R-:W-:Y:S01]  /*5d380*/  IMAD.WIDE R22, R3, 0x2, R20 ;  /* 0x0000000203167825 */ /* 0x000fe200078e0214 */
[----:B------:R-:W-:Y:S01]  /*5d390*/  ULDC UR10, c[0x0][0x228] ;  /* 0x00008a00000a7ab9 */ /* 0x000fe20000000800 */
[----:B------:R-:W-:Y:S01]  /*5d3a0*/  @P5 STG.E.U16 desc[UR6][R6.64], R26 ;  /* 0x0000001a06005986 */ /* 0x000fe2000c101506 */
[----:B------:R-:W-:Y:S01]  /*5d3b0*/  ISETP.GE.AND P5, PT, R27, UR4, PT ;  /* 0x000000041b007c0c */ /* 0x000fe2000bfa6270 */
[----:B------:R-:W-:Y:S01]  /*5d3c0*/  IMAD.WIDE R24, R3, 0x2, R4 ;  /* 0x0000000203187825 */ /* 0x000fe200078e0204 */
[----:B------:R-:W-:Y:S01]  /*5d3d0*/  ULDC UR4, c[0x0][0x228] ;  /* 0x00008a0000047ab9 */ /* 0x000fe20000000800 */
[----:B------:R0:W-:Y:S01]  /*5d3e0*/  @P6 STG.E.U16 desc[UR6][R22.64], R14 ;  /* 0x0000000e16006986 */ /* 0x0001e2000c101506 */
[----:B------:R-:W-:Y:S01]  /*5d3f0*/  ISETP.LT.AND P6, PT, R29, UR4, !P4 ;  /* 0x000000041d007c0c */ /* 0x000fe2000e7c1270 */
[----:B------:R-:W-:-:S02]  /*5d400*/  ULDC UR4, c[0x0][0x22c] ;  /* 0x00008b0000047ab9 */ /* 0x000fc40000000800 */
[----:B------:R1:W-:Y:S04]  /*5d410*/  @P3 STG.E.U16 desc[UR6][R24.64], R0 ;  /* 0x0000000018003986 */ /* 0x0003e8000c101506 */
[----:B0-----:R-:W4:Y:S01]  /*5d420*/  LDL.LU R14, [R1+0x8] ;  /* 0x00000800010e7983 */ /* 0x001f220000300800 */
[----:B-1----:R-:W-:-:S04]  /*5d430*/  VIADD R0, R3, UR24 ;  /* 0x0000001803007c36 */ /* 0x002fc80008000000 */
[----:B------:R-:W-:Y:S01]  /*5d440*/  IMAD.WIDE R6, R0, 0x2, R20 ;  /* 0x0000000200067825 */ /* 0x000fe200078e0214 */
[----:B------:R-:W-:-:S04]  /*5d450*/  PRMT R24, R13, 0x7632, R24 ;  /* 0x000076320d187816 */ /* 0x000fc80000000018 */
[----:B------:R0:W-:Y:S04]  /*5d460*/  @P6 STG.E.U16 desc[UR6][R6.64], R13 ;  /* 0x0000000d06006986 */ /* 0x0001e8000c101506 */
[----:B0-----:R-:W2:Y:S01]  /*5d470*/  LDL.LU R13, [R1+0xc] ;  /* 0x00000c00010d7983 */ /* 0x001ea20000300800 */
[C---:B------:R-:W-:Y:S01]  /*5d480*/  ISETP.LT.AND P4, PT, R28.reuse, UR8, !P4 ;  /* 0x000000081c007c0c */ /* 0x040fe2000e781270 */
[----:B------:R-:W-:Y:S01]  /*5d490*/  ULDC UR8, c[0x0][0x228] ;  /* 0x00008a0000087ab9 */ /* 0x000fe20000000800 */
[----:B------:R-:W-:Y:S01]  /*5d4a0*/  ISETP.LT.AND P3, PT, R29, UR10, !P0 ;  /* 0x0000000a1d007c0c */ /* 0x000fe2000c761270 */
[----:B------:R-:W-:Y:S01]  /*5d4b0*/  VIADD R3, R11, 0x23 ;  /* 0x000000230b037836 */ /* 0x000fe20000000000 */
[----:B------:R-:W-:Y:S01]  /*5d4c0*/  ISETP.LT.AND P0, PT, R28, UR8, !P0 ;  /* 0x000000081c007c0c */ /* 0x000fe2000c701270 */
[----:B------:R-:W-:Y:S01]  /*5d4d0*/  IMAD.WIDE R22, R0, 0x2, R4 ;  /* 0x0000000200167825 */ /* 0x000fe200078e0204 */
[----:B------:R-:W-:Y:S01]  /*5d4e0*/  ULDC UR8, c[0x0][0x228] ;  /* 0x00008a0000087ab9 */ /* 0x000fe20000000800 */
[----:B------:R-:W-:-:S02]  /*5d4f0*/  ULDC UR10, c[0x0][0x228] ;  /* 0x00008a00000a7ab9 */ /* 0x000fc40000000800 */
[----:B------:R-:W-:Y:S01]  /*5d500*/  VIADD R0, R0, UR24 ;  /* 0x0000001800007c36 */ /* 0x000fe20008000000 */
[----:B------:R-:W-:Y:S01]  /*5d510*/  ISETP.GE.AND P6, PT, R3, UR4, PT ;  /* 0x0000000403007c0c */ /* 0x000fe2000bfc6270 */
[----:B------:R-:W-:Y:S01]  /*5d520*/  ULDC UR4, c[0x0][0x228] ;  /* 0x00008a0000047ab9 */ /* 0x000fe20000000800 */
[----:B------:R-:W-:Y:S01]  /*5d530*/  PRMT R3, R2, 0x7632, R3 ;  /* 0x0000763202037816 */ /* 0x000fe20000000003 */
[----:B------:R0:W-:Y:S01]  /*5d540*/  @P4 STG.E.U16 desc[UR6][R22.64], R24 ;  /* 0x0000001816004986 */ /* 0x0001e2000c101506 */
[----:B------:R-:W-:Y:S01]  /*5d550*/  IMAD.WIDE R6, R0, 0x2, R20 ;  /* 0x0000000200067825 */ /* 0x000fe200078e0214 */
[C---:B------:R-:W-:Y:S01]  /*5d560*/  ISETP.LT.AND P4, PT, R29.reuse, UR4, !P1 ;  /* 0x000000041d007c0c */ /* 0x040fe2000cf81270 */
[----:B------:R-:W-:Y:S01]  /*5d570*/  ULDC UR4, c[0x0][0x22c] ;  /* 0x00008b0000047ab9 */ /* 0x000fe20000000800 */
[----:B------:R-:W-:Y:S01]  /*5d580*/  ISETP.LT.AND P1, PT, R28, UR8, !P1 ;  /* 0x000000081c007c0c */ /* 0x000fe2000cf21270 */
[----:B------:R-:W-:Y:S01]  /*5d590*/  ULDC UR8, c[0x0][0x228] ;  /* 0x00008a0000087ab9 */ /* 0x000fe20000000800 */
[----:B------:R1:W-:Y:S01]  /*5d5a0*/  @P3 STG.E.U16 desc[UR6][R6.64], R2 ;  /* 0x0000000206003986 */ /* 0x0003e2000c101506 */
[----:B0-----:R-:W-:Y:S01]  /*5d5b0*/  IMAD.WIDE R22, R0, 0x2, R4 ;  /* 0x0000000200167825 */ /* 0x001fe200078e0204 */
[----:B------:R-:W-:Y:S01]  /*5d5c0*/  ISETP.LT.AND P3, PT, R29, UR8, !P5 ;  /* 0x000000081d007c0c */ /* 0x000fe2000ef61270 */
[----:B------:R-:W-:-:S02]  /*5d5d0*/  ULDC UR8, c[0x0][0x228] ;  /* 0x00008a0000087ab9 */ /* 0x000fc40000000800 */
[----:B------:R-:W-:Y:S01]  /*5d5e0*/  VIADD R0, R0, UR24 ;  /* 0x0000001800007c36 */ /* 0x000fe20008000000 */
[----:B------:R0:W-:Y:S01]  /*5d5f0*/  @P0 STG.E.U16 desc[UR6][R22.64], R3 ;  /* 0x0000000316000986 */ /* 0x0001e2000c101506 */
[----:B------:R-:W-:Y:S02]  /*5d600*/  PRMT R24, R16, 0x7632, R24 ;  /* 0x0000763210187816 */ /* 0x000fe40000000018 */
[----:B-1----:R-:W-:-:S04]  /*5d610*/  IMAD.WIDE R6, R0, 0x2, R20 ;  /* 0x0000000200067825 */ /* 0x002fc800078e0214 */
[----:B0-----:R-:W-:Y:S02]  /*5d620*/  VIADD R3, R11, 0x24 ;  /* 0x000000240b037836 */ /* 0x001fe40000000000 */
[C---:B------:R-:W-:Y:S01]  /*5d630*/  IMAD.WIDE R22, R0.reuse, 0x2, R4 ;  /* 0x0000000200167825 */ /* 0x040fe200078e0204 */
[----:B------:R0:W-:Y:S02]  /*5d640*/  @P4 STG.E.U16 desc[UR6][R6.64], R16 ;  /* 0x0000001006004986 */ /* 0x0001e4000c101506 */
[----:B------:R-:W-:Y:S01]  /*5d650*/  ISETP.GE.AND P0, PT, R3, UR4, PT ;  /* 0x0000000403007c0c */ /* 0x000fe2000bf06270 */
[----:B------:R-:W-:Y:S01]  /*5d660*/  VIADD R0, R0, UR24 ;  /* 0x0000001800007c36 */ /* 0x000fe20008000000 */
[----:B------:R-:W-:Y:S01]  /*5d670*/  ULDC UR4, c[0x0][0x228] ;  /* 0x00008a0000047ab9 */ /* 0x000fe20000000800 */
[----:B------:R-:W-:Y:S01]  /*5d680*/  VIADD R3, R11, 0x25 ;  /* 0x000000250b037836 */ /* 0x000fe20000000000 */
[----:B------:R1:W-:Y:S01]  /*5d690*/  @P1 STG.E.U16 desc[UR6][R22.64], R24 ;  /* 0x0000001816001986 */ /* 0x0003e2000c101506 */
[----:B------:R-:W-:Y:S01]  /*5d6a0*/  ISETP.LT.AND P5, PT, R28, UR4, !P5 ;  /* 0x000000041c007c0c */ /* 0x000fe2000efa1270 */
[----:B------:R-:W-:Y:S01]  /*5d6b0*/  ULDC UR4, c[0x0][0x22c] ;  /* 0x00008b0000047ab9 */ /* 0x000fe20000000800 */
[----:B------:R-:W-:Y:S01]  /*5d6c0*/  ISETP.LT.AND P1, PT, R29, UR8, !P6 ;  /* 0x000000081d007c0c */ /* 0x000fe2000f721270 */
[----:B------:R-:W-:Y:S01]  /*5d6d0*/  ULDC UR8, c[0x0][0x228] ;  /* 0x00008a0000087ab9 */ /* 0x000fe20000000800 */
[----:B0-----:R-:W-:Y:S01]  /*5d6e0*/  IMAD.WIDE R6, R0, 0x2, R20 ;  /* 0x0000000200067825 */ /* 0x001fe200078e0214 */
[----:B------:R-:W-:Y:S01]  /*5d6f0*/  ISETP.GE.AND P4, PT, R3, UR4, PT ;  /* 0x0000000403007c0c */ /* 0x000fe2000bf86270 */
[----:B------:R-:W-:-:S02]  /*5d700*/  ULDC UR4, c[0x0][0x22c] ;  /* 0x00008b0000047ab9 */ /* 0x000fc40000000800 */
[----:B-1----:R-:W-:Y:S02]  /*5d710*/  VIADD R24, R11, 0x26 ;  /* 0x000000260b187836 */ /* 0x002fe40000000000 */
[----:B------:R-:W-:-:S04]  /*5d720*/  VIADD R3, R0, UR24 ;  /* 0x0000001800037c36 */ /* 0x000fc80008000000 */
[----:B------:R-:W-:Y:S01]  /*5d730*/  IMAD.WIDE R22, R3, 0x2, R20 ;  /* 0x0000000203167825 */ /* 0x000fe200078e0214 */
[----:B---3--:R0:W-:Y:S01]  /*5d740*/  @P3 STG.E.U16 desc[UR6][R6.64], R15 ;  /* 0x0000000f06003986 */ /* 0x0081e2000c101506 */
[----:B------:R-:W-:Y:S01]  /*5d750*/  ISETP.GE.AND P3, PT, R24, UR4, PT ;  /* 0x0000000418007c0c */ /* 0x000fe2000bf66270 */
[----:B------:R-:W-:Y:S01]  /*5d760*/  ULDC UR4, c[0x0][0x228] ;  /* 0x00008a0000047ab9 */ /* 0x000fe20000000800 */
[----:B------:R-:W-:Y:S02]  /*5d770*/  PRMT R16, R15, 0x7632, R16 ;  /* 0x000076320f107816 */ /* 0x000fe40000000010 */
[----:B------:R-:W-:Y:S01]  /*5d780*/  ISETP.LT.AND P6, PT, R28, UR4, !P6 ;  /* 0x000000041c007c0c */ /* 0x000fe2000f7c1270 */
[----:B------:R-:W-:Y:S01]  /*5d790*/  ULDC UR4, c[0x0][0x22c] ;  /* 0x00008b0000047ab9 */ /* 0x000fe20000000800 */
[----:B0-----:R-:W-:Y:S01]  /*5d7a0*/  IMAD.WIDE R6, R0, 0x2, R4 ;  /* 0x0000000200067825 */ /* 0x001fe200078e0204 */
[----:B------:R-:W-:-:S04]  /*5d7b0*/  PRMT R0, R17, 0x7632, R0 ;  /* 0x0000763211007816 */ /* 0x000fc80000000000 */
[----:B------:R0:W-:Y:S04]  /*5d7c0*/  @P5 STG.E.U16 desc[UR6][R6.64], R16 ;  /* 0x0000001006005986 */ /* 0x0001e8000c101506 */
[----:B------:R1:W-:Y:S01]  /*5d7d0*/  @P1 STG.E.U16 desc[UR6][R22.64], R17 ;  /* 0x0000001116001986 */ /* 0x0003e2000c101506 */
[----:B------:R-:W-:Y:S01]  /*5d7e0*/  ISETP.LT.AND P1, PT, R29, UR8, !P0 ;  /* 0x000000081d007c0c */ /* 0x000fe2000c721270 */
[----:B------:R-:W-:Y:S01]  /*5d7f0*/  ULDC UR8, c[0x0][0x228] ;  /* 0x00008a0000087ab9 */ /* 0x000fe20000000800 */
[----:B0-----:R-:W-:-:S04]  /*5d800*/  IMAD.WIDE R6, R3, 0x2, R4 ;  /* 0x0000000203067825 */ /* 0x001fc800078e0204 */
[----:B------:R-:W-:Y:S01]  /*5d810*/  VIADD R16, R3, UR24 ;  /* 0x0000001803107c36 */ /* 0x000fe20008000000 */
[----:B------:R0:W-:Y:S01]  /*5d820*/  @P6 STG.E.U16 desc[UR6][R6.64], R0 ;  /* 0x0000000006006986 */ /* 0x0001e2000c101506 */
[C---:B-1----:R-:W-:Y:S01]  /*5d830*/  VIADD R17, R11.reuse, 0x27 ;  /* 0x000000270b117836 */ /* 0x042fe20000000000 */
[----:B------:R-:W-:Y:S01]  /*5d840*/  ISETP.LT.AND P0, PT, R28, UR10, !P0 ;  /* 0x0000000a1c007c0c */ /* 0x000fe2000c701270 */
[----:B------:R-:W-:Y:S01]  /*5d850*/  VIADD R3, R11, 0x28 ;  /* 0x000000280b037836 */ /* 0x000fe20000000000 */
[----:B------:R-:W-:Y:S01]  /*5d860*/  ISETP.LT.AND P5, PT, R29, UR12, !P4 ;  /* 0x0000000c1d007c0c */ /* 0x000fe2000e7a1270 */
[----:B------:R-:W-:Y:S01]  /*5d870*/  ULDC UR10, c[0x0][0x228] ;  /* 0x00008a00000a7ab9 */ /* 0x000fe20000000800 */
[----:B------:R-:W-:Y:S01]  /*5d880*/  ISETP.GE.AND P6, PT, R17, UR4, PT ;  /* 0x0000000411007c0c */ /* 0x000fe2000bfc6270 */
[----:B------:R-:W-:Y:S01]  /*5d890*/  ULDC UR4, c[0x0][0x22c] ;  /* 0x00008b0000047ab9 */ /* 0x000fe20000000800 */
[----:B----4-:R-:W-:Y:S01]  /*5d8a0*/  PRMT R24, R14, 0x7632, R24 ;  /* 0x000076320e187816 */ /* 0x010fe20000000018 */
[----:B------:R-:W-:Y:S01]  /*5d8b0*/  ULDC UR12, c[0x0][0x228] ;  /* 0x00008a00000c7ab9 */ /* 0x000fe20000000800 */
[----:B0-----:R-:W-:-:S04]  /*5d8c0*/  IMAD.WIDE R6, R16, 0x2, R20 ;  /* 0x0000000210067825 */ /* 0x001fc800078e0214 */
[C---:B------:R-:W-:Y:S01]  /*5d8d0*/  VIADD R0, R16.reuse, UR24 ;  /* 0x0000001810007c36 */ /* 0x040fe20008000000 */
[----:B------:R0:W-:Y:S01]  /*5d8e0*/  @P1 STG.E.U16 desc[UR6][R6.64], R14 ;  /* 0x0000000e06001986 */ /* 0x0001e2000c101506 */
[----:B------:R-:W-:Y:S01]  /*5d8f0*/  ISETP.GE.AND P1, PT, R3, UR4, PT ;  /* 0x0000000403007c0c */ /* 0x000fe2000bf26270 */
[----:B------:R-:W-:Y:S01]  /*5d900*/  ULDC UR4, c[0x0][0x228] ;  /* 0x00008a0000047ab9 */ /* 0x000fe20000000800 */
[----:B------:R-:W-:Y:S01]  /*5d910*/  IMAD.WIDE R16, R16, 0x2, R4 ;  /* 0x0000000210107825 */ /* 0x000fe200078e0204 */
[----:B------:R-:W-:Y:S01]  /*5d920*/  ISETP.LT.AND P4, PT, R28, UR4, !P4 ;  /* 0x000000041c007c0c */ /* 0x000fe2000e781270 */
[----:B------:R-:W-:Y:S02]  /*5d930*/  ULDC UR4, c[0x0][0x22c] ;  /* 0x00008b0000047ab9 */ /* 0x000fe40000000800 */
[C---:B------:R-:W-:Y:S01]  /*5d940*/  IMAD.WIDE R22, R0.reuse, 0x2, R20 ;  /* 0x0000000200167825 */ /* 0x040fe200078e0214 */
[----:B------:R1:W-:Y:S03]  /*5d950*/  @P0 STG.E.U16 desc[UR6][R16.64], R24 ;  /* 0x0000001810000986 */ /* 0x0003e6000c101506 */
[----:B------:R-:W-:Y:S01]  /*5d960*/  VIADD R3, R11, 0x29 ;  /* 0x000000290b037836 */ /* 0x000fe20000000000 */
[----:B------:R3:W-:Y:S01]  /*5d970*/  @P5 STG.E.U16 desc[UR6][R22.64], R18 ;  /* 0x0000001216005986 */ /* 0x0007e2000c101506 */
[----:B------:R-:W-:Y:S01]  /*5d980*/  ISETP.LT.AND P5, PT, R29, UR8, !P3 ;  /* 0x000000081d007c0c */ /* 0x000fe2000dfa1270 */
[----:B0-----:R-:W-:Y:S01]  /*5d990*/  IMAD.WIDE R6, R0, 0x2, R4 ;  /* 0x0000000200067825 */ /* 0x001fe200078e0204 */
[----:B------:R-:W-:Y:S01]  /*5d9a0*/  ISETP.LT.AND P3, PT, R28, UR10, !P3 ;  /* 0x0000000a1c007c0c */ /* 0x000fe2000df61270 */
[----:B------:R-:W-:Y:S01]  /*5d9b0*/  ULDC UR8, c[0x0][0x228] ;  /* 0x00008a0000087ab9 */ /* 0x000fe20000000800 */
[----:B------:R-:W-:Y:S01]  /*5d9c0*/  ISETP.GE.AND P0, PT, R3, UR4, PT ;  /* 0x0000000403007c0c */ /* 0x000fe2000bf06270 */
[----:B------:R-:W-:Y:S01]  /*5d9d0*/  ULDC UR4, c[0x0][0x22c] ;  /* 0x00008b0000047ab9 */ /* 0x000fe20000000800 */
[----:B------:R-:W-:Y:S01]  /*5d9e0*/  IADD3 R3, R0, UR24, RZ ;  /* 0x0000001800037c10 */ /* 0x000fe2000fffe0ff */
[----:B-1----:R-:W-:Y:S01]  /*5d9f0*/  VIADD R24, R11, 0x2a ;  /* 0x0000002a0b187836 */ /* 0x002fe20000000000 */
[----:B---3--:R-:W-:-:S03]  /*5da00*/  PRMT R18, R18, 0x7632, R18 ;  /* 0x0000763212127816 */ /* 0x008fc60000000012 */
[----:B------:R-:W-:Y:S01]  /*5da10*/  IMAD.WIDE R16, R3, 0x2, R20 ;  /* 0x0000000203107825 */ /* 0x000fe200078e0214 */
[----:B--2---:R-:W-:Y:S01]  /*5da20*/  PRMT R0, R13, 0x7632, R0 ;  /* 0x000076320d007816 */ /* 0x004fe20000000000 */
[----:B------:R-:W-:Y:S01]  /*5da30*/  ULDC UR10, c[0x0][0x228] ;  /* 0x00008a00000a7ab9 */ /* 0x000fe20000000800 */
[----:B------:R-:W-:Y:S01]  /*5da40*/  @P4 STG.E.U16 desc[UR6][R6.64], R18 ;  /* 0x0000001206004986 */ /* 0x000fe2000c101506 */
[----:B------:R-:W-:Y:S01]  /*5da50*/  ISETP.GE.AND P4, PT, R24, UR4, PT ;  /* 0x0000000418007c0c */ /* 0x000fe2000bf86270 */
[----:B------:R-:W-:Y:S01]  /*5da60*/  IMAD.WIDE R22, R3, 0x2, R4 ;  /* 0x0000000203167825 */ /* 0x000fe200078e0204 */
[----:B------:R-:W-:Y:S01]  /*5da70*/  ULDC UR4, c[0x0][0x228] ;  /* 0x00008a0000047ab9 */ /* 0x000fe20000000800 */
[----:B------:R-:W2:Y:S04]  /*5da80*/  LDL.LU R24, [R1+0x1a4] ;  /* 0x0001a40001187983 */ /* 0x000ea80000300800 */
[----:B------:R-:W3:Y:S04]  /*5da90*/  LDL.LU R25, [R1+0x1b4] ;  /* 0x0001b40001197983 */ /* 0x000ee80000300800 */
[----:B------:R-:W4:Y:S04]  /*5daa0*/  LDL.LU R2, [R1+0x1a8] ;  /* 0x0001a80001027983 */ /* 0x000f280000300800 */
[----:B------:R-:W4:Y:S04]  /*5dab0*/  LDL.LU R15, [R1+0x1b8] ;  /* 0x0001b800010f7983 */ /* 0x000f280000300800 */
[----:B------:R0:W-:Y:S04]  /*5dac0*/  @P5 STG.E.U16 desc[UR6][R16.64], R13 ;  /* 0x0000000d10005986 */ /* 0x0001e8000c101506 */
[----:B------:R-:W4:Y:S04]  /*5dad0*/  LDL.LU R14, [R1+0x1ac] ;  /* 0x0001ac00010e7983 */ /* 0x000f280000300800 */
[----:B------:R1:W-:Y:S04]  /*5dae0*/  @P3 STG.E.U16 desc[UR6][R22.64], R0 ;  /* 0x0000000016003986 */ /* 0x0003e8000c101506 */
[----:B0-----:R-:W4:Y:S04]  /*5daf0*/  LDL.LU R13, [R1+0x1bc] ;  /* 0x0001bc00010d7983 */ /* 0x001f280000300800 */
[----:B-1----:R-:W2:Y:S04]  /*5db00*/  LDL.LU R22, [R1+0x1a0] ;  /* 0x0001a00001167983 */ /* 0x002ea80000300800 */
[----:B------:R-:W3:Y:S01]  /*5db10*/  LDL.LU R23, [R1+0x1b0] ;  /* 0x0001b00001177983 */ /* 0x000ee20000300800 */
[----:B------:R-:W-:Y:S01]  /*5db20*/  ISETP.LT.AND P5, PT, R29, UR4, !P6 ;  /* 0x000000041d007c0c */ /* 0x000fe2000f7a1270 */
[----:B------:R-:W-:Y:S01]  /*5db30*/  VIADD R0, R3, UR24 ;  /* 0x0000001803007c36 */ /* 0x000fe20008000000 */
[----:B------:R-:W-:Y:S01]  /*5db40*/  ISETP.LT.AND P6, PT, R28, UR8, !P6 ;  /* 0x000000081c007c0c */ /* 0x000fe2000f7c1270 */
[----:B------:R-:W-:Y:S01]  /*5db50*/  VIADD R3, R11, 0x2b ;  /* 0x0000002b0b037836 */ /* 0x000fe20000000000 */
[----:B------:R-:W-:Y:S01]  /*5db60*/  ISETP.LT.AND P3, PT, R29, UR10, !P1 ;  /* 0x0000000a1d007c0c */ /* 0x000fe2000cf61270 */
[C---:B------:R-:W-:Y:S01]  /*5db70*/  IMAD.WIDE R6, R0.reuse, 0x2, R20 ;  /* 0x0000000200067825 */ /* 0x040fe200078e0214 */
[----:B------:R-:W-:Y:S01]  /*5db80*/  PRMT R18, R19, 0x7632, R18 ;  /* 0x0000763213127816 */ /* 0x000fe20000000012 */
[----:B------:R-:W-:Y:S01]  /*5db90*/  ULDC UR4, c[0x0][0x22c] ;  /* 0x00008b0000047ab9 */ /* 0x000fe20000000800 */
[----:B------:R-:W-:Y:S01]  /*5dba0*/  ULDC UR8, c[0x0][0x228] ;  /* 0x00008a0000087ab9 */ /* 0x000fe20000000800 */
[----:B------:R-:W-:Y:S01]  /*5dbb0*/  IMAD.WIDE R16, R0, 0x2, R4 ;  /* 0x0000000200107825 */ /* 0x000fe200078e0204 */
[----:B------:R-:W-:Y:S01]  /*5dbc0*/  ISETP.LT.AND P1, PT, R28, UR8, !P1 ;  /* 0x000000081c007c0c */ /* 0x000fe2000cf21270 */
[----:B------:R-:W-:Y:S01]  /*5dbd0*/  ULDC UR8, c[0x0][0x228] ;  /* 0x00008a0000087ab9 */ /* 0x000fe20000000800 */
[----:B------:R-:W-:Y:S01]  /*5dbe0*/  ULDC UR10, c[0x0][0x228] ;  /* 0x00008a00000a7ab9 */ /* 0x000fe20000000800 */
[----:B------:R0:W-:Y:S01]  /*5dbf0*/  @P5 STG.E.U16 desc[UR6][R6.64], R19 ;  /* 0x0000001306005986 */ /* 0x0001e2000c101506 */
[----:B------:R-:W-:Y:S01]  /*5dc00*/  ISETP.GE.AND P5, PT, R3, UR4, PT ;  /* 0x0000000403007c0c */ /* 0x000fe2000bfa6270 */
[----:B------:R-:W-:Y:S01]  /*5dc10*/  VIADD R0, R0, UR24 ;  /* 0x0000001800007c36 */ /* 0x000fe20008000000 */
[----:B------:R-:W-:Y:S01]  /*5dc20*/  ULDC UR4, c[0x0][0x228] ;  /* 0x00008a0000047ab9 */ /* 0x000fe20000000800 */
[----:B------:R1:W-:Y:S01]  /*5dc30*/  @P6 STG.E.U16 desc[UR6][R16.64], R18 ;  /* 0x0000001210006986 */ /* 0x0003e2000c101506 */
[----:B------:R-:W-:Y:S01]  /*5dc40*/  ISETP.LT.AND P6, PT, R29, UR4, !P0 ;  /* 0x000000041d007c0c */ /* 0x000fe2000c7c1270 */
[----:B------:R-:W-:Y:S01]  /*5dc50*/  ULDC UR4, c[0x0][0x22c] ;  /* 0x00008b0000047ab9 */ /* 0x000fe20000000800 */
[----:B------:R-:W-:Y:S01]  /*5dc60*/  ISETP.LT.AND P0, PT, R28, UR8, !P0 ;  /* 0x000000081c007c0c */ /* 0x000fe2000c701270 */
[----:B------:R-:W-:Y:S01]  /*5dc70*/  ULDC UR8, c[0x0][0x228] ;  /* 0x00008a0000087ab9 */ /* 0x000fe20000000800 */
[----:B0-----:R-:W-:-:S04]  /*5dc80*/  IMAD.WIDE R6, R0, 0x2, R20 ;  /* 0x0000000200067825 */ /* 0x001fc800078e0214 */
[----:B-1----:R-:W-:-:S04]  /*5dc90*/  IMAD.WIDE R16, R0, 0x2, R4 ;  /* 0x0000000200107825 */ /* 0x002fc800078e0204 */
[----:B------:R-:W-:Y:S02]  /*5dca0*/  VIADD R0, R0, UR24 ;  /* 0x0000001800007c36 */ /* 0x000fe40008000000 */
[----:B------:R-:W-:Y:S01]  /*5dcb0*/  VIADD R18, R11, 0x2c ;  /* 0x0000002c0b127836 */ /* 0x000fe20000000000 */
[----:B--2---:R-:W-:Y:S01]  /*5dcc0*/  PRMT R3, R22, 0x7632, R3 ;  /* 0x0000763216037816 */ /* 0x004fe20000000003 */
[----:B------:R0:W-:Y:S01]  /*5dcd0*/  @P3 STG.E.U16 desc[UR6][R6.64], R22 ;  /* 0x0000001606003986 */ /* 0x0001e2000c101506 */
[----:B------:R-:W-:Y:S01]  /*5dce0*/  ISETP.LT.AND P3, PT, R29, UR8, !P4 ;  /* 0x000000081d007c0c */ /* 0x000fe2000e761270 */
[----:B------:R-:W-:Y:S02]  /*5dcf0*/  ULDC UR8, c[0x0][0x228] ;  /* 0x00008a0000087ab9 */ /* 0x000fe40000000800 */
[----:B------:R3:W-:Y:S01]  /*5dd00*/  @P1 STG.E.U16 desc[UR6][R16.64], R3 ;  /* 0x0000000310001986 */ /* 0x0007e2000c101506 */
[----:B------:R-:W-:Y:S01]  /*5dd10*/  ISETP.GE.AND P1, PT, R18, UR4, PT ;  /* 0x0000000412007c0c */ /* 0x000fe2000bf26270 */
[----:B------:R-:W-:Y:S01]  /*5dd20*/  ULDC UR4, c[0x0][0x228] ;  /* 0x00008a0000047ab9 */ /* 0x000fe20000000800 */
[----:B0-----:R-:W-:Y:S01]  /*5dd30*/  IMAD.WIDE R6, R0, 0x2, R20 ;  /* 0x0000000200067825 */ /* 0x001fe200078e0214 */
[----:B---3--:R-:W-:-:S03]  /*5dd40*/  PRMT R3, R23, 0x7632, R3 ;  /* 0x0000763217037816 */ /* 0x008fc60000000003 */
[----:B------:R-:W-:Y:S01]  /*5dd50*/  IMAD.WIDE R16, R0, 0x2, R4 ;  /* 0x0000000200107825 */ /* 0x000fe200078e0204 */
[----:B------:R0:W-:Y:S01]  /*5dd60*/  @P6 STG.E.U16 desc[UR6][R6.64], R23 ;  /* 0x0000001706006986 */ /* 0x0001e2000c101506 */
[----:B------:R-:W-:Y:S01]  /*5dd70*/  ISETP.LT.AND P4, PT, R28, UR4, !P4 ;  /* 0x000000041c007c0c */ /* 0x000fe2000e781270 */
[----:B------:R-:W-:Y:S02]  /*5dd80*/  ULDC UR4, c[0x0][0x22c] ;  /* 0x00008b0000047ab9 */ /* 0x000fe40000000800 */
[----:B------:R1:W-:Y:S01]  /*5dd90*/  @P0 STG.E.U16 desc[UR6][R16.64], R3 ;  /* 0x0000000310000986 */ /* 0x0003e2000c101506 */
[----:B------:R-:W-:Y:S01]  /*5dda0*/  VIADD R18, R11, 0x2e ;  /* 0x0000002e0b127836 */ /* 0x000fe20000000000 */
[----:B------:R-:W-:Y:S01]  /*5ddb0*/  ISETP.LT.AND P0, PT, R29, UR8, !P5 ;  /* 0x000000081d007c0c */ /* 0x000fe2000ef01270 */
[----:B------:R-:W-:Y:S01]  /*5ddc0*/  ULDC UR8, c[0x0][0x228] ;  /* 0x00008a0000087ab9 */ /* 0x000fe20000000800 */
[----:B0-----:R-:W-:Y:S02]  /*5ddd0*/  VIADD R6, R0, UR24 ;  /* 0x0000001800067c36 */ /* 0x001fe40008000000 */
[----:B------:R-:W-:-:S02]  /*5dde0*/  VIADD R0, R11, 0x2d ;  /* 0x0000002d0b007836 */ /* 0x000fc40000000000 */
[----:B-1----:R-:W-:-:S03]  /*5ddf0*/  IMAD.WIDE R16, R6, 0x2, R20 ;  /* 0x0000000206107825 */ /* 0x002fc600078e0214 */
[----:B------:R-:W-:Y:S01]  /*5de00*/  ISETP.GE.AND P6, PT, R0, UR4, PT ;  /* 0x0000000400007c0c */ /* 0x000fe2000bfc6270 */
[----:B------:R-:W-:Y:S01]  /*5de10*/  ULDC UR4, c[0x0][0x22c] ;  /* 0x00008b0000047ab9 */ /* 0x000fe20000000800 */
[----:B------:R0:W-:Y:S01]  /*5de20*/  @P3 STG.E.U16 desc[UR6][R16.64], R24 ;  /* 0x0000001810003986 */ /* 0x0001e2000c101506 */
[----:B------:R-:W-:Y:S01]  /*5de30*/  VIADD R0, R6, UR24 ;  /* 0x0000001806007c36 */ /* 0x000fe20008000000 */
[----:B------:R-:W-:Y:S01]  /*5de40*/  ISETP.GE.AND P3, PT, R18, UR4, PT ;  /* 0x0000000412007c0c */ /* 0x000fe2000bf66270 */
[----:B------:R-:W-:Y:S01]  /*5de50*/  ULDC UR4, c[0x0][0x228] ;  /* 0x00008a0000047ab9 */ /* 0x000fe20000000800 */
[----:B------:R-:W-:Y:S01]  /*5de60*/  PRMT R3, R24, 0x7632, R3 ;  /* 0x0000763218037816 */ /* 0x000fe20000000003 */
[----:B------:R-:W-:Y:S01]  /*5de70*/  IMAD.WIDE R6, R6, 0x2, R4 ;  /* 0x0000000206067825 */ /* 0x000fe200078e0204 */
[----:B------:R-:W-:Y:S01]  /*5de80*/  ISETP.LT.AND P5, PT, R28, UR4, !P5 ;  /* 0x000000041c007c0c */ /* 0x000fe2000efa1270 */
[----:B------:R-:W-:Y:S02]  /*5de90*/  ULDC UR4, c[0x0][0x22c] ;  /* 0x00008b0000047ab9 */ /* 0x000fe40000000800 */
[----:B0-----:R-:W-:Y:S01]  /*5dea0*/  IMAD.WIDE R16, R0, 0x2, R20 ;  /* 0x0000000200107825 */ /* 0x001fe200078e0214 */
[----:B------:R0:W-:Y:S04]  /*5deb0*/  @P4 STG.E.U16 desc[UR6][R6.64], R3 ;  /* 0x0000000306004986 */ /* 0x0001e8000c101506 */
[----:B------:R1:W-:Y:S01]  /*5dec0*/  @P0 STG.E.U16 desc[UR6][R16.64], R25 ;  /* 0x0000001910000986 */ /* 0x0003e2000c101506 */
[C---:B------:R-:W-:Y:S01]  /*5ded0*/  ISETP.LT.AND P0, PT, R29.reuse, UR8, !P1 ;  /* 0x000000081d007c0c */ /* 0x040fe2000cf01270 */
[----:B------:R-:W-:Y:S01]  /*5dee0*/  ULDC UR8, c[0x0][0x228] ;  /* 0x00008a0000087ab9 */ /* 0x000fe20000000800 */
[----:B------:R-:W-:Y:S01]  /*5def0*/  ISETP.LT.AND P1, PT, R28, UR10, !P1 ;  /* 0x0000000a1c007c0c */ /* 0x000fe2000cf21270 */
[----:B------:R-:W-:Y:S01]  /*5df00*/  ULDC UR10, c[0x0][0x228] ;  /* 0x00008a00000a7ab9 */ /* 0x000fe20000000800 */
[----:B------:R-:W-:Y:S01]  /*5df10*/  ISETP.LT.AND P4, PT, R29, UR12, !P6 ;  /* 0x0000000c1d007c0c */ /* 0x000fe2000f781270 */
[----:B------:R-:W-:Y:S01]  /*5df20*/  ULDC UR12, c[0x0][0x228] ;  /* 0x00008a00000c7ab9 */ /* 0x000fe20000000800 */
[----:B0-----:R-:W-:Y:S01]  /*5df30*/  PRMT R3, R25, 0x7632, R3 ;  /* 0x0000763219037816 */ /* 0x001fe20000000003 */
[----:B------:R-:W-:-:S02]  /*5df40*/  VIADD R6, R11, 0x2f ;  /* 0x0000002f0b067836 */ /* 0x000fc40000000000 */
[----:B-1----:R-:W-:-:S04]  /*5df50*/  IMAD.WIDE R16, R0, 0x2, R4 ;  /* 0x0000000200107825 */ /* 0x002fc800078e0204 */
[----:B------:R-:W-:Y:S01]  /*5df60*/  VIADD R7, R0, UR24 ;  /* 0x0000001800077c36 */ /* 0x000fe20008000000 */
[----:B------:R0:W-:Y:S01]  /*5df70*/  @P5 STG.E.U16 desc[UR6][R16.64], R3 ;  /* 0x0000000310005986 */ /* 0x0001e2000c101506 */
[----:B------:R-:W-:Y:S01]  /*5df80*/  ISETP.GE.AND P5, PT, R6, UR4, PT ;  /* 0x0000000406007c0c */ /* 0x000fe2000bfa6270 */
[----:B------:R-:W-:Y:S01]  /*5df90*/  VIADD R0, R11, 0x30 ;  /* 0x000000300b007836 */ /* 0x000fe20000000000 */
[----:B------:R-:W-:Y:S01]  /*5dfa0*/  ULDC UR4, c[0x0][0x22c] ;  /* 0x00008b0000047ab9 */ /* 0x000fe20000000800 */
[C---:B------:R-:W-:Y:S02]  /*5dfb0*/  VIADD R6, R7.reuse, UR24 ;  /* 0x0000001807067c36 */ /* 0x040fe40008000000 */
[----:B------:R-:W-:-:S04]  /*5dfc0*/  IMAD.WIDE R18, R7, 0x2, R4 ;  /* 0x0000000207127825 */ /* 0x000fc800078e0204 */
[----:B0-----:R-:W-:Y:S01]  /*5dfd0*/  IMAD.WIDE R16, R7, 0x2, R20 ;  /* 0x0000000207107825 */ /* 0x001fe200078e0214 */
[----:B----4-:R-:W-:-:S03]  /*5dfe0*/  PRMT R3, R2, 0x7632, R3 ;  /* 0x0000763202037816 */ /* 0x010fc60000000003 */
[----:B------:R-:W-:Y:S01]  /*5dff0*/  IMAD.WIDE R22, R6, 0x2, R20 ;  /* 0x0000000206167825 */ /* 0x000fe200078e0214 */
[----:B------:R-:W-:Y:S01]  /*5e000*/  @P0 STG.E.U16 desc[UR6][R16.64], R2 ;  /* 0x0000000210000986 */ /* 0x000fe2000c101506 */
[----:B------:R-:W-:Y:S01]  /*5e010*/  ISETP.GE.AND P0, PT, R0, UR4, PT ;  /* 0x0000000400007c0c */ /* 0x000fe2000bf06270 */
[----:B------:R-:W-:Y:S01]  /*5e020*/  ULDC UR4, c[0x0][0x228] ;  /* 0x00008a0000047ab9 */ /* 0x000fe20000000800 */
[----:B------:R-:W-:Y:S01]  /*5e030*/  VIADD R0, R11, 0x31 ;  /* 0x000000310b007836 */ /* 0x000fe20000000000 */
[----:B------:R0:W-:Y:S01]  /*5e040*/  @P1 STG.E.U16 desc[UR6][R18.64], R3 ;  /* 0x0000000312001986 */ /* 0x0001e2000c101506 */
[C---:B------:R-:W-:Y:S01]  /*5e050*/  ISETP.LT.AND P6, PT, R28.reuse, UR4, !P6 ;  /* 0x000000041c007c0c */ /* 0x040fe2000f7c1270 */
[----:B------:R-:W-:Y:S02]  /*5e060*/  ULDC UR4, c[0x0][0x22c] ;  /* 0x00008b0000047ab9 */ /* 0x000fe40000000800 */
[----:B------:R1:W-:Y:S01]  /*5e070*/  @P4 STG.E.U16 desc[UR6][R22.64], R15 ;  /* 0x0000000f16004986 */ /* 0x0003e2000c101506 */
[----:B------:R-:W-:Y:S01]  /*5e080*/  ISETP.LT.AND P4, PT, R29, UR8, !P3 ;  /* 0x000000081d007c0c */ /* 0x000fe2000df81270 */
[----:B------:R-:W-:Y:S01]  /*5e090*/  ULDC UR8, c[0x0][0x228] ;  /* 0x00008a0000087ab9 */ /* 0x000fe20000000800 */
[----:B------:R-:W-:Y:S01]  /*5e0a0*/  ISETP.LT.AND P3, PT, R28, UR10, !P3 ;  /* 0x0000000a1c007c0c */ /* 0x000fe2000df61270 */
[----:B------:R-:W-:Y:S01]  /*5e0b0*/  ULDC UR10, c[0x0][0x228] ;  /* 0x00008a00000a7ab9 */ /* 0x000fe20000000800 */
[----:B------:R-:W-:Y:S01]  /*5e0c0*/  ISETP.GE.AND P1, PT, R0, UR4, PT ;  /* 0x0000000400007c0c */ /* 0x000fe2000bf26270 */
[C---:B------:R-:W-:Y:S01]  /*5e0d0*/  VIADD R0, R6.reuse, UR24 ;  /* 0x0000001806007c36 */ /* 0x040fe20008000000 */
[----:B------:R-:W-:Y:S01]  /*5e0e0*/  ULDC UR4, c[0x0][0x22c] ;  /* 0x00008b0000047ab9 */ /* 0x000fe20000000800 */
[----:B0-----:R-:W-:Y:S01]  /*5e0f0*/  PRMT R3, R15, 0x7632, R3 ;  /* 0x000076320f037816 */ /* 0x001fe20000000003 */
[----:B------:R-:W-:Y:S01]  /*5e100*/  IMAD.WIDE R6, R6, 0x2, R4 ;  /* 0x0000000206067825 */ /* 0x000fe200078e0204 */
[----:B-1----:R-:W-:-:S03]  /*5e110*/  PRMT R23, R14, 0x7632, R23 ;  /* 0x000076320e177816 */ /* 0x002fc60000000017 */
[C---:B------:R-:W-:Y:S01]  /*5e120*/  IMAD.WIDE R16, R0.reuse, 0x2, R20 ;  /* 0x0000000200107825 */ /* 0x040fe200078e0214 */
[----:B------:R-:W-:Y:S03]  /*5e130*/  @P6 STG.E.U16 desc[UR6][R6.64], R3 ;  /* 0x0000000306006986 */ /* 0x000fe6000c101506 */
[----:B------:R-:W-:Y:S01]  /*5e140*/  IMAD.WIDE R18, R0, 0x2, R4 ;  /* 0x0000000200127825 */ /* 0x000fe200078e0204 */
[----:B------:R-:W-:Y:S04]  /*5e150*/  @P4 STG.E.U16 desc[UR6][R16.64], R14 ;  /* 0x0000000e10004986 */ /* 0x000fe8000c101506 */
[----:B------:R0:W-:Y:S04]  /*5e160*/  @P3 STG.E.U16 desc[UR6][R18.64], R23 ;  /* 0x0000001712003986 */ /* 0x0001e8000c101506 */
[----:B0-----:R-:W2:Y:S04]  /*5e170*/  LDL.LU R23, [R1+0x160] ;  /* 0x0001600001177983 */ /* 0x001ea80000300800 */
[----:B------:R-:W3:Y:S04]  /*5e180*/  LDL.LU R19, [R1+0x140] ;  /* 0x0001400001137983 */ /* 0x000ee80000300800 */
[----:B------:R-:W4:Y:S04]  /*5e190*/  LDL.LU R24, [R1+0x164] ;  /* 0x0001640001187983 */ /* 0x000f280000300800 */
[----:B------:R-:W4:Y:S04]  /*5e1a0*/  LDL.LU R25, [R1+0x144] ;  /* 0x0001440001197983 */ /* 0x000f280000300800 */
[----:B------:R-:W4:Y:S04]  /*5e1b0*/  LDL.LU R2, [R1+0x168] ;  /* 0x0001680001027983 */ /* 0x000f280000300800 */
[----:B------:R-:W4:Y:S04]  /*5e1c0*/  LDL.LU R15, [R1+0x148] ;  /* 0x00014800010f7983 */ /* 0x000f280000300800 */
[----:B------:R-:W4:Y:S01]  /*5e1d0*/  LDL.LU R14, [R1+0x16c] ;  /* 0x00016c00010e7983 */ /* 0x000f220000300800 */
[----:B------:R-:W-:-:S05]  /*5e1e0*/  VIADD R22, R11, 0x32 ;  /* 0x000000320b167836 */ /* 0x000fca0000000000 */
[----:B------:R-:W-:Y:S01]  /*5e1f0*/  ISETP.GE.AND P6, PT, R22, UR4, PT ;  /* 0x0000000416007c0c */ /* 0x000fe2000bfc6270 */
[----:B------:R-:W-:Y:S02]  /*5e200*/  ULDC UR4, c[0x0][0x228] ;  /* 0x00008a0000047ab9 */ /* 0x000fe40000000800 */
[----:B------:R-:W-:Y:S01]  /*5e210*/  ISETP.LT.AND P3, PT, R29, UR4, !P5 ;  /* 0x000000041d007c0c */ /* 0x000fe2000ef61270 */
[----:B------:R-:W-:Y:S01]  /*5e220*/  VIADD R3, R11, 0x33 ;  /* 0x000000330b037836 */ /* 0x000fe20000000000 */
[----:B------:R-:W-:Y:S01]  /*5e230*/  IADD3 R0, R0, UR24, RZ ;  /* 0x0000001800007c10 */ /* 0x000fe2000fffe0ff */
[----:B------:R-:W-:-:S04]  /*5e240*/  ULDC UR4, c[0x0][0x22c] ;  /* 0x00008b0000047ab9 */ /* 0x000fc80000000800 */
[----:B------:R-:W-:Y:S01]  /*5e250*/  IMAD.WIDE R16, R0, 0x2, R20 ;  /* 0x0000000200107825 */ /* 0x000fe200078e0214 */
[----:B------:R-:W-:-:S05]  /*5e260*/  PRMT R18, R13, 0x7632, R18 ;  /* 0x000076320d127816 */ /* 0x000fca0000000012 */
        /* <DEDUP_REMOVED lines=8> */
[----:B------:R-:W-:Y:S01]  /*5e2f0*/  ISETP.GE.AND P3, PT, R3, UR4, PT ;  /* 0x0000000403007c0c */ /* 0x000fe2000bf66270 */
[----:B------:R-:W-:Y:S01]  /*5e300*/  VIADD R0, R0, UR24 ;  /* 0x0000001800007c36 */ /* 0x000fe20008000000 */
[----:B------:R-:W-:Y:S01]  /*5e310*/  ULDC UR4, c[0x0][0x228] ;  /* 0x00008a0000047ab9 */ /* 0x000fe20000000800 */
[----:B------:R-:W-:-:S02]  /*5e320*/  ULDC UR10, c[0x0][0x228] ;  /* 0x00008a00000a7ab9 */ /* 0x000fc40000000800 */
[----:B------:R-:W-:Y:S02]  /*5e330*/  IMAD.WIDE R16, R0, 0x2, R4 ;  /* 0x0000000200107825 */ /* 0x000fe400078e0204 */
[----:B------:R0:W-:Y:S01]  /*5e340*/  @P5 STG.E.U16 desc[UR6][R6.64], R18 ;  /* 0x0000001206005986 */ /* 0x0001e2000c101506 */
[----:B------:R-:W-:Y:S01]  /*5e350*/  ISETP.LT.AND P5, PT, R29, UR4, !P1 ;  /* 0x000000041d007c0c */ /* 0x000fe2000cfa1270 */
[----:B------:R-:W-:Y:S01]  /*5e360*/  ULDC UR4, c[0x0][0x22c] ;  /* 0x00008b0000047ab9 */ /* 0x000fe20000000800 */
[----:B------:R-:W-:Y:S01]  /*5e370*/  ISETP.LT.AND P1, PT, R28, UR8, !P1 ;  /* 0x000000081c007c0c */ /* 0x000fe2000cf21270 */
[----:B------:R-:W-:Y:S01]  /*5e380*/  ULDC UR8, c[0x0][0x228] ;  /* 0x00008a0000087ab9 */ /* 0x000fe20000000800 */
[----:B0-----:R-:W-:-:S04]  /*5e390*/  IMAD.WIDE R6, R0, 0x2, R20 ;  /* 0x0000000200067825 */ /* 0x001fc800078e0214 */
[----:B------:R-:W-:Y:S01]  /*5e3a0*/  VIADD R0, R0, UR24 ;  /* 0x0000001800007c36 */ /* 0x000fe20008000000 */
[----:B--2---:R-:W-:Y:S01]  /*5e3b0*/  PRMT R3, R23, 0x7632, R3 ;  /* 0x0000763217037816 */ /* 0x004fe20000000003 */
[----:B------:R0:W-:Y:S01]  /*5e3c0*/  @P4 STG.E.U16 desc[UR6][R6.64], R23 ;  /* 0x0000001706004986 */ /* 0x0001e2000c101506 */
[----:B------:R-:W-:Y:S01]  /*5e3d0*/  ISETP.LT.AND P4, PT, R29, UR8, !P6 ;  /* 0x000000081d007c0c */ /* 0x000fe2000f781270 */
[----:B------:R-:W-:Y:S02]  /*5e3e0*/  ULDC UR8, c[0x0][0x228] ;  /* 0x00008a0000087ab9 */ /* 0x000fe40000000800 */
[----:B------:R1:W-:Y:S01]  /*5e3f0*/  @P0 STG.E.U16 desc[UR6][R16.64], R3 ;  /* 0x0000000310000986 */ /* 0x0003e2000c101506 */
[----:B---3--:R-:W-:Y:S01]  /*5e400*/  PRMT R18, R19, 0x7632, R18 ;  /* 0x0000763213127816 */ /* 0x008fe20000000012 */
[----:B0-----:R-:W-:-:S04]  /*5e410*/  IMAD.WIDE R6, R0, 0x2, R20 ;  /* 0x0000000200067825 */ /* 0x001fc800078e0214 */
[----:B-1----:R-:W-:Y:S02]  /*5e420*/  VIADD R3, R11, 0x34 ;  /* 0x000000340b037836 */ /* 0x002fe40000000000 */
        /* <DEDUP_REMOVED lines=14> */
[----:B------:R-:W-:Y:S01]  /*5e510*/  VIADD R19, R11, 0x36 ;  /* 0x000000360b137836 */ /* 0x000fe20000000000 */
[----:B----4-:R0:W-:Y:S01]  /*5e520*/  @P4 STG.E.U16 desc[UR6][R6.64], R24 ;  /* 0x0000001806004986 */ /* 0x0101e2000c101506 */
[----:B------:R-:W-:Y:S01]  /*5e530*/  VIADD R3, R0, UR24 ;  /* 0x0000001800037c36 */ /* 0x000fe20008000000 */
[----:B-1----:R-:W-:Y:S02]  /*5e540*/  PRMT R18, R24, 0x7632, R18 ;  /* 0x0000763218127816 */ /* 0x002fe40000000012 */
[----:B------:R-:W-:Y:S01]  /*5e550*/  ISETP.GE.AND P4, PT, R19, UR4, PT ;  /* 0x0000000413007c0c */ /* 0x000fe2000bf86270 */
[----:B------:R-:W-:Y:S01]  /*5e560*/  ULDC UR4, c[0x0][0x228] ;  /* 0x00008a0000047ab9 */ /* 0x000fe20000000800 */
[----:B------:R-:W-:Y:S01]  /*5e570*/  IMAD.WIDE R16, R3, 0x2, R20 ;  /* 0x0000000203107825 */ /* 0x000fe200078e0214 */
[----:B------:R-:W-:Y:S01]  /*5e580*/  ISETP.LT.AND P3, PT, R28, UR4, !P3 ;  /* 0x000000041c007c0c */ /* 0x000fe2000df61270 */
[----:B------:R-:W-:Y:S02]  /*5e590*/  ULDC UR4, c[0x0][0x22c] ;  /* 0x00008b0000047ab9 */ /* 0x000fe40000000800 */
[----:B0-----:R-:W-:Y:S01]  /*5e5a0*/  IMAD.WIDE R6, R0, 0x2, R4 ;  /* 0x0000000200067825 */ /* 0x001fe200078e0204 */
[----:B------:R-:W-:-:S04]  /*5e5b0*/  PRMT R0, R25, 0x7632, R0 ;  /* 0x0000763219007816 */ /* 0x000fc80000000000 */
[----:B------:R0:W-:Y:S04]  /*5e5c0*/  @P6 STG.E.U16 desc[UR6][R6.64], R18 ;  /* 0x0000001206006986 */ /* 0x0001e8000c101506 */
[----:B------:R1:W-:Y:S01]  /*5e5d0*/  @P1 STG.E.U16 desc[UR6][R16.64], R25 ;  /* 0x0000001910001986 */ /* 0x0003e2000c101506 */
[----:B------:R-:W-:Y:S02]  /*5e5e0*/  ISETP.LT.AND P1, PT, R29, UR8, !P0 ;  /* 0x000000081d007c0c */ /* 0x000fe4000c721270 */
[----:B------:R-:W-:Y:S01]  /*5e5f0*/  PRMT R22, R2, 0x7632, R22 ;  /* 0x0000763202167816 */ /* 0x000fe20000000016 */
[----:B------:R-:W-:Y:S02]  /*5e600*/  VIADD R23, R11, 0x3a ;  /* 0x0000003a0b177836 */ /* 0x000fe40000000000 */
[----:B0-----:R-:W-:-:S04]  /*5e610*/  IMAD.WIDE R6, R3, 0x2, R4 ;  /* 0x0000000203067825 */ /* 0x001fc800078e0204 */
[----:B-1----:R-:W-:Y:S01]  /*5e620*/  VIADD R16, R3, UR24 ;  /* 0x0000001803107c36 */ /* 0x002fe20008000000 */
[----:B------:R0:W-:Y:S01]  /*5e630*/  @P3 STG.E.U16 desc[UR6][R6.64], R0 ;  /* 0x0000000006003986 */ /* 0x0001e2000c101506 */
[----:B------:R-:W-:Y:S01]  /*5e640*/  VIADD R17, R11, 0x37 ;  /* 0x000000370b117836 */ /* 0x000fe20000000000 */
[----:B------:R-:W-:Y:S01]  /*5e650*/  ISETP.LT.AND P6, PT, R29, UR12, !P5 ;  /* 0x0000000c1d007c0c */ /* 0x000fe2000efc1270 */
[----:B------:R-:W-:Y:S01]  /*5e660*/  VIADD R3, R11, 0x38 ;  /* 0x000000380b037836 */ /* 0x000fe20000000000 */
[----:B------:R-:W-:Y:S01]  /*5e670*/  ISETP.LT.AND P0, PT, R28, UR10, !P0 ;  /* 0x0000000a1c007c0c */ /* 0x000fe2000c701270 */
[----:B------:R-:W-:Y:S01]  /*5e680*/  ULDC UR8, c[0x0][0x228] ;  /* 0x00008a0000087ab9 */ /* 0x000fe20000000800 */
[----:B------:R-:W-:Y:S01]  /*5e690*/  ISETP.GE.AND P3, PT, R17, UR4, PT ;  /* 0x0000000411007c0c */ /* 0x000fe2000bf66270 */
[----:B------:R-:W-:Y:S01]  /*5e6a0*/  ULDC UR4, c[0x0][0x22c] ;  /* 0x00008b0000047ab9 */ /* 0x000fe20000000800 */
[----:B------:R-:W-:Y:S01]  /*5e6b0*/  ULDC UR10, c[0x0][0x228] ;  /* 0x00008a00000a7ab9 */ /* 0x000fe20000000800 */
[----:B------:R-:W-:Y:S01]  /*5e6c0*/  ULDC UR12, c[0x0][0x228] ;  /* 0x00008a00000c7ab9 */ /* 0x000fe20000000800 */
[----:B0-----:R-:W-:-:S05]  /*5e6d0*/  IMAD.WIDE R6, R16, 0x2, R20 ;  /* 0x0000000210067825 */ /* 0x001fca00078e0214 */
[----:B------:R0:W-:Y:S01]  /*5e6e0*/  @P1 STG.E.U16 desc[UR6][R6.64], R2 ;  /* 0x0000000206001986 */ /* 0x0001e2000c101506 */
[----:B------:R-:W-:Y:S01]  /*5e6f0*/  ISETP.GE.AND P1, PT, R3, UR4, PT ;  /* 0x0000000403007c0c */ /* 0x000fe2000bf26270 */
[----:B------:R-:W-:Y:S01]  /*5e700*/  ULDC UR4, c[0x0][0x228] ;  /* 0x00008a0000047ab9 */ /* 0x000fe20000000800 */
[----:B------:R-:W-:Y:S01]  /*5e710*/  VIADD R0, R16, UR24 ;  /* 0x0000001810007c36 */ /* 0x000fe20008000000 */
[----:B------:R-:W-:Y:S01]  /*5e720*/  ISETP.LT.AND P5, PT, R28, UR4, !P5 ;  /* 0x000000041c007c0c */ /* 0x000fe2000efa1270 */
[----:B------:R-:W-:Y:S01]  /*5e730*/  IMAD.WIDE R16, R16, 0x2, R4 ;  /* 0x0000000210107825 */ /* 0x000fe200078e0204 */
[----:B------:R-:W-:-:S03]  /*5e740*/  ULDC UR4, c[0x0][0x22c] ;  /* 0x00008b0000047ab9 */ /* 0x000fc60000000800 */
[----:B------:R-:W-:Y:S01]  /*5e750*/  VIADD R3, R11, 0x39 ;  /* 0x000000390b037836 */ /* 0x000fe20000000000 */
[----:B------:R1:W-:Y:S01]  /*5e760*/  @P0 STG.E.U16 desc[UR6][R16.64], R22 ;  /* 0x0000001610000986 */ /* 0x0003e2000c101506 */
[----:B------:R-:W-:-:S04]  /*5e770*/  IMAD.WIDE R18, R0, 0x2, R20 ;  /* 0x0000000200127825 */ /* 0x000fc800078e0214 */
[----:B0-----:R-:W-:Y:S01]  /*5e780*/  IMAD.WIDE R6, R0, 0x2, R4 ;  /* 0x0000000200067825 */ /* 0x001fe200078e0204 */
[----:B------:R-:W-:Y:S01]  /*5e790*/  ISETP.GE.AND P0, PT, R3, UR4, PT ;  /* 0x0000000403007c0c */ /* 0x000fe2000bf06270 */
[----:B------:R-:W-:Y:S01]  /*5e7a0*/  @P6 STG.E.U16 desc[UR6][R18.64], R15 ;  /* 0x0000000f12006986 */ /* 0x000fe2000c101506 */
[----:B------:R-:W-:Y:S01]  /*5e7b0*/  ULDC UR4, c[0x0][0x22c] ;  /* 0x00008b0000047ab9 */ /* 0x000fe20000000800 */
[----:B-1----:R-:W-:-:S05]  /*5e7c0*/  PRMT R22, R15, 0x7632, R22 ;  /* 0x000076320f167816 */ /* 0x002fca0000000016 */
[----:B------:R0:W-:Y:S01]  /*5e7d0*/  @P5 STG.E.U16 desc[UR6][R6.64], R22 ;  /* 0x0000001606005986 */ /* 0x0001e2000c101506 */
[----:B------:R-:W-:Y:S01]  /*5e7e0*/  ISETP.GE.AND P5, PT, R23, UR4, PT ;  /* 0x0000000417007c0c */ /* 0x000fe2000bfa6270 */
[----:B------:R-:W-:Y:S01]  /*5e7f0*/  VIADD R3, R0, UR24 ;  /* 0x0000001800037c36 */ /* 0x000fe20008000000 */
[----:B------:R-:W-:Y:S01]  /*5e800*/  ISETP.LT.AND P6, PT, R29, UR8, !P4 ;  /* 0x000000081d007c0c */ /* 0x000fe2000e7c1270 */
[----:B------:R-:W2:Y:S01]  /*5e810*/  LDL.LU R23, [R1+0x170] ;  /* 0x0001700001177983 */ /* 0x000ea20000300800 */
[----:B------:R-:W-:Y:S01]  /*5e820*/  PRMT R0, R14, 0x7632, R0 ;  /* 0x000076320e007816 */ /* 0x000fe20000000000 */
[C---:B------:R-:W-:Y:S01]  /*5e830*/  IMAD.WIDE R16, R3.reuse, 0x2, R20 ;  /* 0x0000000203107825 */ /* 0x040fe200078e0214 */
[----:B------:R-:W-:Y:S01]  /*5e840*/  ULDC UR4, c[0x0][0x228] ;  /* 0x00008a0000047ab9 */ /* 0x000fe20000000800 */
[----:B------:R-:W-:Y:S01]  /*5e850*/  ULDC UR8, c[0x0][0x228] ;  /* 0x00008a0000087ab9 */ /* 0x000fe20000000800 */
[----:B0-----:R-:W3:Y:S04]  /*5e860*/  LDL.LU R22, [R1+0x150] ;  /* 0x0001500001167983 */ /* 0x001ee80000300800 */
[----:B------:R-:W4:Y:S04]  /*5e870*/  LDL.LU R24, [R1+0x174] ;  /* 0x0001740001187983 */ /* 0x000f280000300800 */
[----:B------:R-:W4:Y:S04]  /*5e880*/  LDL.LU R25, [R1+0x154] ;  /* 0x0001540001197983 */ /* 0x000f280000300800 */
[----:B------:R-:W4:Y:S04]  /*5e890*/  LDL.LU R2, [R1+0x178] ;  /* 0x0001780001027983 */ /* 0x000f280000300800 */
[----:B------:R-:W4:Y:S04]  /*5e8a0*/  LDL.LU R15, [R1+0x158] ;  /* 0x00015800010f7983 */ /* 0x000f280000300800 */
[----:B------:R0:W-:Y:S04]  /*5e8b0*/  @P6 STG.E.U16 desc[UR6][R16.64], R14 ;  /* 0x0000000e10006986 */ /* 0x0001e8000c101506 */
[----:B0-----:R-:W4:Y:S01]  /*5e8c0*/  LDL.LU R14, [R1+0x17c] ;  /* 0x00017c00010e7983 */ /* 0x001f220000300800 */
[----:B------:R-:W-:Y:S01]  /*5e8d0*/  ISETP.LT.AND P4, PT, R28, UR10, !P4 ;  /* 0x0000000a1c007c0c */ /* 0x000fe2000e781270 */
[----:B------:R-:W-:Y:S01]  /*5e8e0*/  IMAD.WIDE R18, R3, 0x2, R4 ;  /* 0x0000000203127825 */ /* 0x000fe200078e0204 */
[----:B------:R-:W-:Y:S01]  /*5e8f0*/  ISETP.LT.AND P6, PT, R29, UR4, !P3 ;  /* 0x000000041d007c0c */ /* 0x000fe2000dfc1270 */
[----:B------:R-:W-:-:S10]  /*5e900*/  ULDC UR10, c[0x0][0x228] ;  /* 0x00008a00000a7ab9 */ /* 0x000fd40000000800 */
[----:B------:R0:W-:Y:S01]  /*5e910*/  @P4 STG.E.U16 desc[UR6][R18.64], R0 ;  /* 0x0000000012004986 */ /* 0x0001e2000c101506 */
[----:B------:R-:W-:Y:S01]  /*5e920*/  ULDC UR4, c[0x0][0x22c] ;  /* 0x00008b0000047ab9 */ /* 0x000fe20000000800 */
[----:B0-----:R-:W-:-:S04]  /*5e930*/  VIADD R0, R3, UR24 ;  /* 0x0000001803007c36 */ /* 0x001fc80008000000 */
[----:B------:R-:W-:Y:S01]  /*5e940*/  IMAD.WIDE R6, R0, 0x2, R20 ;  /* 0x0000000200067825 */ /* 0x000fe200078e0214 */
[----:B------:R-:W-:-:S04]  /*5e950*/  PRMT R18, R13, 0x7632, R18 ;  /* 0x000076320d127816 */ /* 0x000fc80000000012 */
[----:B------:R0:W-:Y:S04]  /*5e960*/  @P6 STG.E.U16 desc[UR6][R6.64], R13 ;  /* 0x0000000d06006986 */ /* 0x0001e8000c101506 */
[----:B0-----:R-:W4:Y:S01]  /*5e970*/  LDL.LU R13, [R1+0x15c] ;  /* 0x00015c00010d7983 */ /* 0x001f220000300800 */
[----:B------:R-:W-:Y:S01]  /*5e980*/  ISETP.LT.AND P3, PT, R28, UR8, !P3 ;  /* 0x000000081c007c0c */ /* 0x000fe2000df61270 */
[----:B------:R-:W-:Y:S01]  /*5e990*/  VIADD R3, R11, 0x3b ;  /* 0x0000003b0b037836 */ /* 0x000fe20000000000 */
[----:B------:R-:W-:Y:S01]  /*5e9a0*/  ULDC UR8, c[0x0][0x228] ;  /* 0x00008a0000087ab9 */ /* 0x000fe20000000800 */
[----:B------:R-:W-:Y:S01]  /*5e9b0*/  ISETP.LT.AND P4, PT, R29, UR10, !P1 ;  /* 0x0000000a1d007c0c */ /* 0x000fe2000cf81270 */
[----:B------:R-:W-:Y:S01]  /*5e9c0*/  IMAD.WIDE R16, R0, 0x2, R4 ;  /* 0x0000000200107825 */ /* 0x000fe200078e0204 */
[----:B------:R-:W-:Y:S01]  /*5e9d0*/  ISETP.LT.AND P1, PT, R28, UR8, !P1 ;  /* 0x000000081c007c0c */ /* 0x000fe2000cf21270 */
[----:B------:R-:W-:Y:S01]  /*5e9e0*/  ULDC UR8, c[0x0][0x228] ;  /* 0x00008a0000087ab9 */ /* 0x000fe20000000800 */
[----:B------:R-:W-:Y:S01]  /*5e9f0*/  IADD3 R0, R0, UR24, RZ ;  /* 0x0000001800007c10 */ /* 0x000fe2000fffe0ff */
[----:B------:R-:W-:Y:S01]  /*5ea00*/  ULDC UR10, c[0x0][0x228] ;  /* 0x00008a00000a7ab9 */ /* 0x000fe20000000800 */
[----:B------:R-:W-:Y:S01]  /*5ea10*/  ISETP.GE.AND P6, PT, R3, UR4, PT ;  /* 0x0000000403007c0c */ /* 0x000fe2000bfc6270 */
[----:B------:R-:W-:-:S03]  /*5ea20*/  ULDC UR4, c[0x0][0x228] ;  /* 0x00008a0000047ab9 */ /* 0x000fc60000000800 */
[----:B------:R0:W-:Y:S01]  /*5ea30*/  @P3 STG.E.U16 desc[UR6][R16.64], R18 ;  /* 0x0000001210003986 */ /* 0x0001e2000c101506 */
[----:B------:R-:W-:Y:S01]  /*5ea40*/  ISETP.LT.AND P3, PT, R29, UR4, !P0 ;  /* 0x000000041d007c0c */ /* 0x000fe2000c761270 */
[----:B------:R-:W-:Y:S01]  /*5ea50*/  IMAD.WIDE R6, R0, 0x2, R20 ;  /* 0x0000000200067825 */ /* 0x000fe200078e0214 */
[----:B------:R-:W-:Y:S01]  /*5ea60*/  ISETP.LT.AND P0, PT, R28, UR8, !P0 ;  /* 0x000000081c007c0c */ /* 0x000fe2000c701270 */
[----:B------:R-:W-:Y:S01]  /*5ea70*/  ULDC UR8, c[0x0][0x228] ;  /* 0x00008a0000087ab9 */ /* 0x000fe20000000800 */
[----:B------:R-:W-:Y:S01]  /*5ea80*/  ULDC UR4, c[0x0][0x22c] ;  /* 0x00008b0000047ab9 */ /* 0x000fe20000000800 */
[----:B0-----:R-:W-:-:S04]  /*5ea90*/  IMAD.WIDE R16, R0, 0x2, R4 ;  /* 0x0000000200107825 */ /* 0x001fc800078e0204 */
[----:B------:R-:W-:Y:S02]  /*5eaa0*/  VIADD R0, R0, UR24 ;  /* 0x0000001800007c36 */ /* 0x000fe40008000000 */
[----:B------:R-:W-:Y:S01]  /*5eab0*/  VIADD R18, R11, 0x3c ;  /* 0x0000003c0b127836 */ /* 0x000fe20000000000 */
[----:B--2---:R-:W-:Y:S01]  /*5eac0*/  PRMT R3, R23, 0x7632, R3 ;  /* 0x0000763217037816 */ /* 0x004fe20000000003 */
[----:B------:R0:W-:Y:S04]  /*5ead0*/  @P4 STG.E.U16 desc[UR6][R6.64], R23 ;  /* 0x0000001706004986 */ /* 0x0001e8000c101506 */
[----:B------:R3:W-:Y:S01]  /*5eae0*/  @P1 STG.E.U16 desc[UR6][R16.64], R3 ;  /* 0x0000000310001986 */ /* 0x0007e2000c101506 */
[----:B------:R-:W-:Y:S01]  /*5eaf0*/  ISETP.LT.AND P1, PT, R29, UR8, !P5 ;  /* 0x000000081d007c0c */ /* 0x000fe2000ef21270 */
[----:B------:R-:W-:Y:S01]  /*5eb00*/  ULDC UR8, c[0x0][0x228] ;  /* 0x00008a0000087ab9 */ /* 0x000fe20000000800 */
[----:B0-----:R-:W-:Y:S01]  /*5eb10*/  IMAD.WIDE R6, R0, 0x2, R20 ;  /* 0x0000000200067825 */ /* 0x001fe200078e0214 */
[----:B------:R-:W-:Y:S01]  /*5eb20*/  ISETP.GE.AND P4, PT, R18, UR4, PT ;  /* 0x0000000412007c0c */ /* 0x000fe2000bf86270 */
[----:B------:R-:W-:Y:S01]  /*5eb30*/  ULDC UR4, c[0x0][0x228] ;  /* 0x00008a0000047ab9 */ /* 0x000fe20000000800 */
[----:B---3--:R-:W-:Y:S01]  /*5eb40*/  PRMT R3, R22, 0x7632, R3 ;  /* 0x0000763216037816 */ /* 0x008fe20000000003 */
[----:B------:R-:W-:Y:S01]  /*5eb50*/  IMAD.WIDE R16, R0, 0x2, R4 ;  /* 0x0000000200107825 */ /* 0x000fe200078e0204 */
[----:B------:R0:W-:Y:S01]  /*5eb60*/  @P3 STG.E.U16 desc[UR6][R6.64], R22 ;  /* 0x0000001606003986 */ /* 0x0001e2000c101506 */
[----:B------:R-:W-:Y:S01]  /*5eb70*/  ISETP.LT.AND P5, PT, R28, UR4, !P5 ;  /* 0x000000041c007c0c */ /* 0x000fe2000efa1270 */
[----:B------:R-:W-:-:S02]  /*5eb80*/  ULDC UR4, c[0x0][0x22c] ;  /* 0x00008b0000047ab9 */ /* 0x000fc40000000800 */
[----:B------:R1:W-:Y:S01]  /*5eb90*/  @P0 STG.E.U16 desc[UR6][R16.64], R3 ;  /* 0x0000000310000986 */ /* 0x0003e2000c101506 */
[----:B------:R-:W-:Y:S01]  /*5eba0*/  VIADD R18, R11, 0x3e ;  /* 0x0000003e0b127836 */ /* 0x000fe20000000000 */
[----:B------:R-:W-:Y:S01]  /*5ebb0*/  ISETP.LT.AND P0, PT, R29, UR8, !P6 ;  /* 0x000000081d007c0c */ /* 0x000fe2000f701270 */
[----:B------:R-:W-:Y:S01]  /*5ebc0*/  ULDC UR8, c[0x0][0x228] ;  /* 0x00008a0000087ab9 */ /* 0x000fe20000000800 */
[----:B0-----:R-:W-:Y:S02]  /*5ebd0*/  VIADD R6, R0, UR24 ;  /* 0x0000001800067c36 */ /* 0x001fe40008000000 */
[----:B------:R-:W-:Y:S02]  /*5ebe0*/  VIADD R0, R11, 0x3d ;  /* 0x0000003d0b007836 */ /* 0x000fe40000000000 */
[----:B-1----:R-:W-:-:S03]  /*5ebf0*/  IMAD.WIDE R16, R6, 0x2, R20 ;  /* 0x0000000206107825 */ /* 0x002fc600078e0214 */
        /* <DEDUP_REMOVED lines=30> */
[----:B------:R-:W-:-:S03]  /*5ede0*/  PRMT R3, R2, 0x7632, R3 ;  /* 0x0000763202037816 */ /* 0x000fc60000000003 */
        /* <DEDUP_REMOVED lines=29> */
[----:B------:R-:W4:Y:S01]  /*5efc0*/  LDL.LU R15, [R1+0x108] ;  /* 0x00010800010f7983 */ /* 0x000f220000300800 */
[----:B------:R-:W-:-:S03]  /*5efd0*/  VIADD R22, R11, 0x42 ;  /* 0x000000420b167836 */ /* 0x000fc60000000000 */
[----:B------:R-:W4:Y:S02]  /*5efe0*/  LDL.LU R14, [R1+0x12c] ;  /* 0x00012c00010e7983 */ /* 0x000f240000300800 */
[----:B------:R-:W-:Y:S01]  /*5eff0*/  ISETP.GE.AND P3, PT, R22, UR4, PT ;  /* 0x0000000416007c0c */ /* 0x000fe2000bf66270 */
[----:B------:R-:W-:Y:S02]  /*5f000*/  ULDC UR4, c[0x0][0x228] ;  /* 0x00008a0000047ab9 */ /* 0x000fe40000000800 */
[----:B------:R-:W-:Y:S01]  /*5f010*/  ISETP.LT.AND P1, PT, R29, UR4, !P6 ;  /* 0x000000041d007c0c */ /* 0x000fe2000f721270 */
[----:B------:R-:W-:Y:S01]  /*5f020*/  VIADD R0, R0, UR24 ;  /* 0x0000001800007c36 */ /* 0x000fe20008000000 */
[----:B------:R-:W-:Y:S01]  /*5f030*/  PRMT R18, R13, 0x7632, R18 ;  /* 0x000076320d127816 */ /* 0x000fe20000000012 */
[----:B------:R-:W-:Y:S01]  /*5f040*/  VIADD R3, R11, 0x43 ;  /* 0x000000430b037836 */ /* 0x000fe20000000000 */
[----:B------:R-:W-:Y:S01]  /*5f050*/  ISETP.LT.AND P5, PT, R29, UR10, !P0 ;  /* 0x0000000a1d007c0c */ /* 0x000fe2000c7a1270 */
[----:B------:R-:W-:Y:S01]  /*5f060*/  IMAD.WIDE R16, R0, 0x2, R20 ;  /* 0x0000000200107825 */ /* 0x000fe200078e0214 */
[----:B------:R-:W-:Y:S01]  /*5f070*/  ISETP.LT.AND P6, PT, R28, UR8, !P6 ;  /* 0x000000081c007c0c */ /* 0x000fe2000f7c1270 */
[----:B------:R-:W-:Y:S01]  /*5f080*/  ULDC UR8, c[0x0][0x228] ;  /* 0x00008a0000087ab9 */ /* 0x000fe20000000800 */
[----:B------:R-:W-:Y:S01]  /*5f090*/  ULDC UR4, c[0x0][0x22c] ;  /* 0x00008b0000047ab9 */ /* 0x000fe20000000800 */
[----:B------:R-:W-:Y:S01]  /*5f0a0*/  IMAD.WIDE R6, R0, 0x2, R4 ;  /* 0x0000000200067825 */ /* 0x000fe200078e0204 */
[----:B------:R-:W-:-:S03]  /*5f0b0*/  ULDC UR10, c[0x0][0x228] ;  /* 0x00008a00000a7ab9 */ /* 0x000fc60000000800 */
[----:B------:R0:W-:Y:S04]  /*5f0c0*/  @P1 STG.E.U16 desc[UR6][R16.64], R13 ;  /* 0x0000000d10001986 */ /* 0x0001e8000c101506 */
[----:B0-----:R-:W4:Y:S01]  /*5f0d0*/  LDL.LU R13, [R1+0x10c] ;  /* 0x00010c00010d7983 */ /* 0x001f220000300800 */
[----:B------:R-:W-:Y:S01]  /*5f0e0*/  ISETP.LT.AND P0, PT, R28, UR8, !P0 ;  /* 0x000000081c007c0c */ /* 0x000fe2000c701270 */
[----:B------:R-:W-:Y:S01]  /*5f0f0*/  VIADD R0, R0, UR24 ;  /* 0x0000001800007c36 */ /* 0x000fe20008000000 */
[----:B------:R-:W-:Y:S01]  /*5f100*/  ISETP.GE.AND P1, PT, R3, UR4, PT ;  /* 0x0000000403007c0c */ /* 0x000fe2000bf26270 */
[----:B------:R-:W-:Y:S01]  /*5f110*/  ULDC UR4, c[0x0][0x228] ;  /* 0x00008a0000047ab9 */ /* 0x000fe20000000800 */
[----:B------:R0:W-:Y:S01]  /*5f120*/  @P6 STG.E.U16 desc[UR6][R6.64], R18 ;  /* 0x0000001206006986 */ /* 0x0001e2000c101506 */
[----:B------:R-:W-:Y:S01]  /*5f130*/  ULDC UR8, c[0x0][0x228] ;  /* 0x00008a0000087ab9 */ /* 0x000fe20000000800 */
[----:B------:R-:W-:Y:S01]  /*5f140*/  ISETP.LT.AND P6, PT, R29, UR4, !P4 ;  /* 0x000000041d007c0c */ /* 0x000fe2000e7c1270 */
[----:B------:R-:W-:Y:S01]  /*5f150*/  IMAD.WIDE R16, R0, 0x2, R4 ;  /* 0x0000000200107825 */ /* 0x000fe200078e0204 */
[----:B------:R-:W-:Y:S01]  /*5f160*/  ISETP.LT.AND P4, PT, R28, UR8, !P4 ;  /* 0x000000081c007c0c */ /* 0x000fe2000e781270 */
[----:B------:R-:W-:Y:S01]  /*5f170*/  ULDC UR8, c[0x0][0x228] ;  /* 0x00008a0000087ab9 */ /* 0x000fe20000000800 */
        /* <DEDUP_REMOVED lines=9> */
[----:B0-----:R-:W-:Y:S01]  /*5f210*/  IMAD.WIDE R6, R0, 0x2, R20 ;  /* 0x0000000200067825 */ /* 0x001fe200078e0214 */
[----:B-1----:R-:W-:-:S03]  /*5f220*/  IADD3 R3, R11, 0x44, RZ ;  /* 0x000000440b037810 */ /* 0x002fc60007ffe0ff */
[C---:B------:R-:W-:Y:S01]  /*5f230*/  IMAD.WIDE R16, R0.reuse, 0x2, R4 ;  /* 0x0000000200107825 */ /* 0x040fe200078e0204 */
[----:B------:R0:W-:Y:S01]  /*5f240*/  @P6 STG.E.U16 desc[UR6][R6.64], R19 ;  /* 0x0000001306006986 */ /* 0x0001e2000c101506 */
[----:B------:R-:W-:Y:S02]  /*5f250*/  ISETP.GE.AND P0, PT, R3, UR4, PT ;  /* 0x0000000403007c0c */ /* 0x000fe4000bf06270 */
[----:B------:R-:W-:Y:S01]  /*5f260*/  VIADD R0, R0, UR24 ;  /* 0x0000001800007c36 */ /* 0x000fe20008000000 */
[----:B------:R-:W-:Y:S01]  /*5f270*/  ULDC UR4, c[0x0][0x228] ;  /* 0x00008a0000047ab9 */ /* 0x000fe20000000800 */
[----:B------:R-:W-:Y:S01]  /*5f280*/  VIADD R3, R11, 0x45 ;  /* 0x000000450b037836 */ /* 0x000fe20000000000 */
[----:B------:R1:W-:Y:S01]  /*5f290*/  @P4 STG.E.U16 desc[UR6][R16.64], R18 ;  /* 0x0000001210004986 */ /* 0x0003e2000c101506 */
[----:B------:R-:W-:Y:S01]  /*5f2a0*/  ISETP.LT.AND P4, PT, R28, UR4, !P3 ;  /* 0x000000041c007c0c */ /* 0x000fe2000df81270 */
[----:B------:R-:W-:Y:S01]  /*5f2b0*/  ULDC UR4, c[0x0][0x22c] ;  /* 0x00008b0000047ab9 */ /* 0x000fe20000000800 */
[----:B0-----:R-:W-:Y:S01]  /*5f2c0*/  IMAD.WIDE R6, R0, 0x2, R20 ;  /* 0x0000000200067825 */ /* 0x001fe200078e0214 */
[----:B------:R-:W-:Y:S01]  /*5f2d0*/  ISETP.GE.AND P3, PT, R3, UR4, PT ;  /* 0x0000000403007c0c */ /* 0x000fe2000bf66270 */
[----:B------:R-:W-:-:S02]  /*5f2e0*/  ULDC UR4, c[0x0][0x22c] ;  /* 0x00008b0000047ab9 */ /* 0x000fc40000000800 */
[----:B------:R-:W-:Y:S01]  /*5f2f0*/  VIADD R19, R11, 0x46 ;  /* 0x000000460b137836 */ /* 0x000fe20000000000 */
[----:B------:R-:W-:Y:S01]  /*5f300*/  ISETP.LT.AND P6, PT, R29, UR8, !P1 ;  /* 0x000000081d007c0c */ /* 0x000fe2000cfc1270 */
[----:B----4-:R0:W-:Y:S01]  /*5f310*/  @P5 STG.E.U16 desc[UR6][R6.64], R24 ;  /* 0x0000001806005986 */ /* 0x0101e2000c101506 */
[----:B------:R-:W-:Y:S01]  /*5f320*/  VIADD R3, R0, UR24 ;  /* 0x0000001800037c36 */ /* 0x000fe20008000000 */
[----:B-1----:R-:W-:Y:S01]  /*5f330*/  PRMT R18, R24, 0x7632, R18 ;  /* 0x0000763218127816 */ /* 0x002fe20000000012 */
[----:B------:R-:W-:Y:S01]  /*5f340*/  ULDC UR8, c[0x0][0x228] ;  /* 0x00008a0000087ab9 */ /* 0x000fe20000000800 */
[----:B------:R-:W-:Y:S01]  /*5f350*/  ISETP.GE.AND P5, PT, R19, UR4, PT ;  /* 0x0000000413007c0c */ /* 0x000fe2000bfa6270 */
[----:B------:R-:W-:Y:S02]  /*5f360*/  ULDC UR4, c[0x0][0x228] ;  /* 0x00008a0000047ab9 */ /* 0x000fe40000000800 */
[----:B------:R-:W-:Y:S01]  /*5f370*/  ISETP.LT.AND P1, PT, R28, UR4, !P1 ;  /* 0x000000041c007c0c */ /* 0x000fe2000cf21270 */
[----:B------:R-:W-:Y:S01]  /*5f380*/  IMAD.WIDE R16, R3, 0x2, R20 ;  /* 0x0000000203107825 */ /* 0x000fe200078e0214 */
[----:B------:R-:W-:-:S03]  /*5f390*/  ULDC UR4, c[0x0][0x22c] ;  /* 0x00008b0000047ab9 */ /* 0x000fc60000000800 */
[----:B0-----:R-:W-:Y:S01]  /*5f3a0*/  IMAD.WIDE R6, R0, 0x2, R4 ;  /* 0x0000000200067825 */ /* 0x001fe200078e0204 */
[----:B------:R-:W-:-:S04]  /*5f3b0*/  PRMT R0, R25, 0x7632, R0 ;  /* 0x0000763219007816 */ /* 0x000fc80000000000 */
[----:B------:R0:W-:Y:S01]  /*5f3c0*/  @P4 STG.E.U16 desc[UR6][R6.64], R18 ;  /* 0x0000001206004986 */ /* 0x0001e2000c101506 */
[----:B------:R-:W-:Y:S02]  /*5f3d0*/  ISETP.LT.AND P4, PT, R29, UR8, !P0 ;  /* 0x000000081d007c0c */ /* 0x000fe4000c781270 */
[----:B------:R-:W-:Y:S01]  /*5f3e0*/  PRMT R22, R2, 0x7632, R22 ;  /* 0x0000763202167816 */ /* 0x000fe20000000016 */
[----:B------:R1:W-:Y:S01]  /*5f3f0*/  @P6 STG.E.U16 desc[UR6][R16.64], R25 ;  /* 0x0000001910006986 */ /* 0x0003e2000c101506 */
[----:B0-----:R-:W-:Y:S01]  /*5f400*/  IMAD.WIDE R6, R3, 0x2, R4 ;  /* 0x0000000203067825 */ /* 0x001fe200078e0204 */
[----:B------:R-:W-:-:S03]  /*5f410*/  ULDC UR8, c[0x0][0x228] ;  /* 0x00008a0000087ab9 */ /* 0x000fc60000000800 */
[----:B-1----:R-:W-:Y:S01]  /*5f420*/  VIADD R16, R3, UR24 ;  /* 0x0000001803107c36 */ /* 0x002fe20008000000 */
[----:B------:R0:W-:Y:S01]  /*5f430*/  @P1 STG.E.U16 desc[UR6][R6.64], R0 ;  /* 0x0000000006001986 */ /* 0x0001e2000c101506 */
[C---:B------:R-:W-:Y:S02]  /*5f440*/  VIADD R17, R11.reuse, 0x47 ;  /* 0x000000470b117836 */ /* 0x040fe40000000000 */
[C---:B------:R-:W-:Y:S01]  /*5f450*/  VIADD R3, R11.reuse, 0x48 ;  /* 0x000000480b037836 */ /* 0x040fe20000000000 */
[----:B------:R-:W-:Y:S01]  /*5f460*/  ISETP.LT.AND P0, PT, R28, UR10, !P0 ;  /* 0x0000000a1c007c0c */ /* 0x000fe2000c701270 */
[----:B------:R-:W-:Y:S01]  /*5f470*/  VIADD R23, R11, 0x4a ;  /* 0x0000004a0b177836 */ /* 0x000fe20000000000 */
[----:B------:R-:W-:Y:S01]  /*5f480*/  ISETP.GE.AND P1, PT, R17, UR4, PT ;  /* 0x0000000411007c0c */ /* 0x000fe2000bf26270 */
[----:B------:R-:W-:Y:S01]  /*5f490*/  ULDC UR4, c[0x0][0x22c] ;  /* 0x00008b0000047ab9 */ /* 0x000fe20000000800 */
[----:B------:R-:W-:Y:S01]  /*5f4a0*/  ISETP.LT.AND P6, PT, R29, UR12, !P3 ;  /* 0x0000000c1d007c0c */ /* 0x000fe2000dfc1270 */
        /* <DEDUP_REMOVED lines=20> */
[----:B------:R-:W-:Y:S02]  /*5f5f0*/  VIADD R3, R0, UR24 ;  /* 0x0000001800037c36 */ /* 0x000fe40008000000 */
[----:B------:R-:W2:Y:S01]  /*5f600*/  LDL.LU R23, [R1+0x130] ;  /* 0x0001300001177983 */ /* 0x000ea20000300800 */
[----:B------:R-:W-:Y:S01]  /*5f610*/  ISETP.LT.AND P6, PT, R29, UR8, !P5 ;  /* 0x000000081d007c0c */ /* 0x000fe2000efc1270 */
[C---:B------:R-:W-:Y:S01]  /*5f620*/  IMAD.WIDE R16, R3.reuse, 0x2, R20 ;  /* 0x0000000203107825 */ /* 0x040fe200078e0214 */
[----:B------:R-:W-:Y:S01]  /*5f630*/  ULDC UR4, c[0x0][0x228] ;  /* 0x00008a0000047ab9 */ /* 0x000fe20000000800 */
[----:B0-----:R-:W3:Y:S01]  /*5f640*/  LDL.LU R22, [R1+0x110] ;  /* 0x0001100001167983 */ /* 0x001ee20000300800 */
[----:B------:R-:W-:Y:S01]  /*5f650*/  ISETP.LT.AND P5, PT, R28, UR10, !P5 ;  /* 0x0000000a1c007c0c */ /* 0x000fe2000efa1270 */
[----:B------:R-:W-:Y:S01]  /*5f660*/  IMAD.WIDE R18, R3, 0x2, R4 ;  /* 0x0000000203127825 */ /* 0x000fe200078e0204 */
[----:B------:R-:W-:Y:S01]  /*5f670*/  PRMT R0, R14, 0x7632, R0 ;  /* 0x000076320e007816 */ /* 0x000fe20000000000 */
[----:B------:R-:W4:Y:S01]  /*5f680*/  LDL.LU R24, [R1+0x134] ;  /* 0x0001340001187983 */ /* 0x000f220000300800 */
[----:B------:R-:W-:Y:S01]  /*5f690*/  ULDC UR8, c[0x0][0x228] ;  /* 0x00008a0000087ab9 */ /* 0x000fe20000000800 */
[----:B------:R-:W-:-:S02]  /*5f6a0*/  ULDC UR10, c[0x0][0x228] ;  /* 0x00008a00000a7ab9 */ /* 0x000fc40000000800 */
[----:B------:R-:W4:Y:S04]  /*5f6b0*/  LDL.LU R25, [R1+0x114] ;  /* 0x0001140001197983 */ /* 0x000f280000300800 */
[----:B------:R-:W-:Y:S04]  /*5f6c0*/  @P6 STG.E.U16 desc[UR6][R16.64], R14 ;  /* 0x0000000e10006986 */ /* 0x000fe8000c101506 */
[----:B------:R0:W-:Y:S01]  /*5f6d0*/  @P5 STG.E.U16 desc[UR6][R18.64], R0 ;  /* 0x0000000012005986 */ /* 0x0001e2000c101506 */
[----:B------:R-:W-:Y:S01]  /*5f6e0*/  ISETP.LT.AND P5, PT, R29, UR4, !P1 ;  /* 0x000000041d007c0c */ /* 0x000fe2000cfa1270 */
[----:B------:R-:W-:-:S02]  /*5f6f0*/  ULDC UR4, c[0x0][0x22c] ;  /* 0x00008b0000047ab9 */ /* 0x000fc40000000800 */
[----:B------:R-:W4:Y:S01]  /*5f700*/  LDL.LU R2, [R1+0x138] ;  /* 0x0001380001027983 */ /* 0x000f220000300800 */
[----:B0-----:R-:W-:-:S04]  /*5f710*/  VIADD R0, R3, UR24 ;  /* 0x0000001803007c36 */ /* 0x001fc80008000000 */
[----:B------:R-:W-:Y:S01]  /*5f720*/  IMAD.WIDE R6, R0, 0x2, R20 ;  /* 0x0000000200067825 */ /* 0x000fe200078e0214 */
[----:B------:R-:W-:-:S04]  /*5f730*/  PRMT R18, R13, 0x7632, R18 ;  /* 0x000076320d127816 */ /* 0x000fc80000000012 */
[----:B------:R0:W-:Y:S01]  /*5f740*/  @P5 STG.E.U16 desc[UR6][R6.64], R13 ;  /* 0x0000000d06005986 */ /* 0x0001e2000c101506 */
[----:B------:R-:W-:-:S03]  /*5f750*/  IMAD.MOV.U32 R14, RZ, RZ, R12 ;  /* 0x000000ffff0e7224 */ /* 0x000fc600078e000c */
[----:B0-----:R-:W4:Y:S04]  /*5f760*/  LDL.LU R13, [R1+0x118] ;  /* 0x00011800010d7983 */ /* 0x001f280000300800 */
[----:B------:R-:W4:Y:S04]  /*5f770*/  LDL.LU R12, [R1+0x13c] ;  /* 0x00013c00010c7983 */ /* 0x000f280000300800 */
[----:B------:R-:W4:Y:S01]  /*5f780*/  LDL.LU R15, [R1+0x11c] ;  /* 0x00011c00010f7983 */ /* 0x000f220000300800 */
[----:B------:R-:W-:Y:S01]  /*5f790*/  ISETP.LT.AND P1, PT, R28, UR8, !P1 ;  /* 0x000000081c007c0c */ /* 0x000fe2000cf21270 */
[----:B------:R-:W-:Y:S01]  /*5f7a0*/  VIADD R3, R11, 0x4b ;  /* 0x0000004b0b037836 */ /* 0x000fe20000000000 */
[----:B------:R-:W-:Y:S01]  /*5f7b0*/  ISETP.LT.AND P6, PT, R29, UR10, !P4 ;  /* 0x0000000a1d007c0c */ /* 0x000fe2000e7c1270 */
[C---:B------:R-:W-:Y:S01]  /*5f7c0*/  IMAD.WIDE R16, R0.reuse, 0x2, R4 ;  /* 0x0000000200107825 */ /* 0x040fe200078e0204 */
[----:B------:R-:W-:Y:S01]  /*5f7d0*/  ULDC UR8, c[0x0][0x228] ;  /* 0x00008a0000087ab9 */ /* 0x000fe20000000800 */
[----:B------:R-:W-:Y:S01]  /*5f7e0*/  ULDC UR10, c[0x0][0x228] ;  /* 0x00008a00000a7ab9 */ /* 0x000fe20000000800 */
[----:B------:R-:W-:Y:S01]  /*5f7f0*/  ISETP.GE.AND P5, PT, R3, UR4, PT ;  /* 0x0000000403007c0c */ /* 0x000fe2000bfa6270 */
[----:B------:R-:W-:Y:S01]  /*5f800*/  VIADD R0, R0, UR24 ;  /* 0x0000001800007c36 */ /* 0x000fe20008000000 */
[----:B------:R-:W-:Y:S01]  /*5f810*/  ULDC UR4, c[0x0][0x228] ;  /* 0x00008a0000047ab9 */ /* 0x000fe20000000800 */
[----:B------:R-:W-:Y:S01]  /*5f820*/  ISETP.LT.AND P4, PT, R28, UR8, !P4 ;  /* 0x000000081c007c0c */ /* 0x000fe2000e781270 */
        /* <DEDUP_REMOVED lines=11> */
[----:B------:R0:W-:Y:S01]  /*5f8e0*/  @P6 STG.E.U16 desc[UR6][R6.64], R23 ;  /* 0x0000001706006986 */ /* 0x0001e2000c101506 */
[----:B------:R-:W-:Y:S01]  /*5f8f0*/  ISETP.LT.AND P6, PT, R29, UR8, !P3 ;  /* 0x000000081d007c0c */ /* 0x000fe2000dfc1270 */
[----:B------:R-:W-:Y:S02]  /*5f900*/  ULDC UR8, c[0x0][0x228] ;  /* 0x00008a0000087ab9 */ /* 0x000fe40000000800 */
[----:B------:R3:W-:Y:S01]  /*5f910*/  @P4 STG.E.U16 desc[UR6][R16.64], R3 ;  /* 0x0000000310004986 */ /* 0x0007e2000c101506 */
        /* <DEDUP_REMOVED lines=9> */
[----:B------:R-:W-:Y:S01]  /*5f9b0*/  ISETP.LT.AND P1, PT, R29, UR8, !P5 ;  /* 0x000000081d007c0c */ /* 0x000fe2000ef21270 */
[C---:B------:R-:W-:Y:S01]  /*5f9c0*/  VIADD R18, R11.reuse, 0x4e ;  /* 0x0000004e0b127836 */ /* 0x040fe20000000000 */
[----:B------:R-:W-:Y:S01]  /*5f9d0*/  ULDC UR8, c[0x0][0x228] ;  /* 0x00008a0000087ab9 */ /* 0x000fe20000000800 */
[----:B0-----:R-:W-:Y:S01]  /*5f9e0*/  IADD3 R6, R0, UR24, RZ ;  /* 0x0000001800067c10 */ /* 0x001fe2000fffe0ff */
[----:B------:R-:W-:-:S04]  /*5f9f0*/  VIADD R0, R11, 0x4d ;  /* 0x0000004d0b007836 */ /* 0x000fc80000000000 */
[----:B-1----:R-:W-:Y:S01]  /*5fa00*/  IMAD.WIDE R16, R6, 0x2, R20 ;  /* 0x0000000206107825 */ /* 0x002fe200078e0214 */
[----:B------:R-:W-:Y:S01]  /*5fa10*/  ISETP.GE.AND P0, PT, R0, UR4, PT ;  /* 0x0000000400007c0c */ /* 0x000fe2000bf06270 */
[----:B------:R-:W-:Y:S02]  /*5fa20*/  ULDC UR4, c[0x0][0x22c] ;  /* 0x00008b0000047ab9 */ /* 0x000fe40000000800 */
[----:B------:R-:W-:Y:S01]  /*5fa30*/  VIADD R0, R6, UR24 ;  /* 0x0000001806007c36 */ /* 0x000fe20008000000 */
[----:B----4-:R0:W-:Y:S01]  /*5fa40*/  @P6 STG.E.U16 desc[UR6][R16.64], R24 ;  /* 0x0000001810006986 */ /* 0x0101e2000c101506 */
        /* <DEDUP_REMOVED lines=8> */
[----:B------:R1:W-:Y:S01]  /*5fad0*/  @P1 STG.E.U16 desc[UR6][R16.64], R25 ;  /* 0x0000001910001986 */ /* 0x0003e2000c101506 */
[----:B------:R-:W-:Y:S01]  /*5fae0*/  ISETP.LT.AND P1, PT, R29, UR8, !P4 ;  /* 0x000000081d007c0c */ /* 0x000fe2000e721270 */
[----:B------:R-:W-:Y:S01]  /*5faf0*/  ULDC UR8, c[0x0][0x228] ;  /* 0x00008a0000087ab9 */ /* 0x000fe20000000800 */
[----:B------:R-:W-:Y:S01]  /*5fb00*/  ISETP.LT.AND P4, PT, R28, UR10, !P4 ;  /* 0x0000000a1c007c0c */ /* 0x000fe2000e781270 */
[----:B------:R-:W-:Y:S01]  /*5fb10*/  ULDC UR10, c[0x0][0x228] ;  /* 0x00008a00000a7ab9 */ /* 0x000fe20000000800 */
[----:B0-----:R-:W-:Y:S01]  /*5fb20*/  PRMT R3, R25, 0x7632, R3 ;  /* 0x0000763219037816 */ /* 0x001fe20000000003 */
[----:B------:R-:W-:-:S02]  /*5fb30*/  VIADD R7, R0, UR24 ;  /* 0x0000001800077c36 */ /* 0x000fc40008000000 */
[----:B-1----:R-:W-:Y:S01]  /*5fb40*/  IMAD.WIDE R16, R0, 0x2, R4 ;  /* 0x0000000200107825 */ /* 0x002fe200078e0204 */
[----:B------:R-:W-:Y:S01]  /*5fb50*/  ISETP.LT.AND P3, PT, R29, UR12, !P0 ;  /* 0x0000000c1d007c0c */ /* 0x000fe2000c761270 */
[----:B------:R-:W-:Y:S02]  /*5fb60*/  ULDC UR12, c[0x0][0x228] ;  /* 0x00008a00000c7ab9 */ /* 0x000fe40000000800 */
[C---:B------:R-:W-:Y:S01]  /*5fb70*/  VIADD R6, R11.reuse, 0x4f ;  /* 0x0000004f0b067836 */ /* 0x040fe20000000000 */
[----:B------:R0:W-:Y:S01]  /*5fb80*/  @P5 STG.E.U16 desc[UR6][R16.64], R3 ;  /* 0x0000000310005986 */ /* 0x0001e2000c101506 */
[----:B------:R-:W-:-:S03]  /*5fb90*/  VIADD R0, R11, 0x50 ;  /* 0x000000500b007836 */ /* 0x000fc60000000000 */
[----:B------:R-:W-:Y:S01]  /*5fba0*/  ISETP.GE.AND P5, PT, R6, UR4, PT ;  /* 0x0000000406007c0c */ /* 0x000fe2000bfa6270 */
[C---:B------:R-:W-:Y:S01]  /*5fbb0*/  VIADD R6, R7.reuse, UR24 ;  /* 0x0000001807067c36 */ /* 0x040fe20008000000 */
[----:B------:R-:W-:Y:S01]  /*5fbc0*/  ULDC UR4, c[0x0][0x22c] ;  /* 0x00008b0000047ab9 */ /* 0x000fe20000000800 */
[----:B------:R-:W-:-:S04]  /*5fbd0*/  IMAD.WIDE R18, R7, 0x2, R4 ;  /* 0x0000000207127825 */ /* 0x000fc800078e0204 */
[----:B0-----:R-:W-:Y:S01]  /*5fbe0*/  IMAD.WIDE R16, R7, 0x2, R20 ;  /* 0x0000000207107825 */ /* 0x001fe200078e0214 */
[----:B------:R-:W-:-:S04]  /*5fbf0*/  PRMT R3, R2, 0x7632, R3 ;  /* 0x0000763202037816 */ /* 0x000fc80000000003 */
[----:B------:R-:W-:Y:S01]  /*5fc00*/  @P1 STG.E.U16 desc[UR6][R16.64], R2 ;  /* 0x0000000210001986 */ /* 0x000fe2000c101506 */
[----:B------:R-:W-:Y:S01]  /*5fc10*/  ISETP.GE.AND P1, PT, R0, UR4, PT ;  /* 0x0000000400007c0c */ /* 0x000fe2000bf26270 */
[----:B------:R-:W-:Y:S01]  /*5fc20*/  IMAD.WIDE R22, R6, 0x2, R20 ;  /* 0x0000000206167825 */ /* 0x000fe200078e0214 */
[----:B------:R-:W-:Y:S01]  /*5fc30*/  ULDC UR4, c[0x0][0x228] ;  /* 0x00008a0000047ab9 */ /* 0x000fe20000000800 */
[----:B------:R0:W-:Y:S01]  /*5fc40*/  @P4 STG.E.U16 desc[UR6][R18.64], R3 ;  /* 0x0000000312004986 */ /* 0x0001e2000c101506 */
[----:B------:R-:W-:Y:S01]  /*5fc50*/  ISETP.LT.AND P0, PT, R28, UR4, !P0 ;  /* 0x000000041c007c0c */ /* 0x000fe2000c701270 */
[----:B------:R-:W-:Y:S01]  /*5fc60*/  VIADD R0, R11, 0x51 ;  /* 0x000000510b007836 */ /* 0x000fe20000000000 */
[----:B------:R-:W-:Y:S01]  /*5fc70*/  ISETP.LT.AND P4, PT, R29, UR8, !P6 ;  /* 0x000000081d007c0c */ /* 0x000fe2000f781270 */
[----:B------:R-:W-:Y:S01]  /*5fc80*/  ULDC UR4, c[0x0][0x22c] ;  /* 0x00008b0000047ab9 */ /* 0x000fe20000000800 */
[----:B------:R1:W-:Y:S01]  /*5fc90*/  @P3 STG.E.U16 desc[UR6][R22.64], R13 ;  /* 0x0000000d16003986 */ /* 0x0003e2000c101506 */
[----:B------:R-:W-:Y:S01]  /*5fca0*/  ULDC UR8, c[0x0][0x228] ;  /* 0x00008a0000087ab9 */ /* 0x000fe20000000800 */
[----:B------:R-:W-:Y:S01]  /*5fcb0*/  ISETP.GE.AND P3, PT, R0, UR4, PT ;  /* 0x0000000400007c0c */ /* 0x000fe2000bf66270 */
[C---:B------:R-:W-:Y:S01]  /*5fcc0*/  VIADD R0, R6.reuse, UR24 ;  /* 0x0000001806007c36 */ /* 0x040fe20008000000 */
[----:B0-----:R-:W-:Y:S01]  /*5fcd0*/  PRMT R3, R13, 0x7632, R3 ;  /* 0x000076320d037816 */ /* 0x001fe20000000003 */
[----:B------:R-:W-:Y:S01]  /*5fce0*/  IMAD.WIDE R6, R6, 0x2, R4 ;  /* 0x0000000206067825 */ /* 0x000fe200078e0204 */
[----:B------:R-:W-:Y:S01]  /*5fcf0*/  ISETP.LT.AND P6, PT, R28, UR10, !P6 ;  /* 0x0000000a1c007c0c */ /* 0x000fe2000f7c1270 */
[----:B------:R-:W-:Y:S01]  /*5fd00*/  ULDC UR4, c[0x0][0x22c] ;  /* 0x00008b0000047ab9 */ /* 0x000fe20000000800 */
[----:B------:R-:W-:Y:S01]  /*5fd10*/  ULDC UR10, c[0x0][0x228] ;  /* 0x00008a00000a7ab9 */ /* 0x000fe20000000800 */
[----:B------:R-:W-:Y:S01]  /*5fd20*/  IMAD.WIDE R16, R0, 0x2, R20 ;  /* 0x0000000200107825 */ /* 0x000fe200078e0214 */
[----:B------:R-:W-:Y:S01]  /*5fd30*/  @P0 STG.E.U16 desc[UR6][R6.64], R3 ;  /* 0x0000000306000986 */ /* 0x000fe2000c101506 */
[----:B-1----:R-:W-:-:S03]  /*5fd40*/  PRMT R23, R12, 0x7632, R23 ;  /* 0x000076320c177816 */ /* 0x002fc60000000017 */
[----:B------:R0:W-:Y:S01]  /*5fd50*/  @P4 STG.E.U16 desc[UR6][R16.64], R12 ;  /* 0x0000000c10004986 */ /* 0x0001e2000c101506 */
[----:B------:R-:W-:-:S03]  /*5fd60*/  IMAD.WIDE R18, R0, 0x2, R4 ;  /* 0x0000000200127825 */ /* 0x000fc600078e0204 */
[----:B0-----:R-:W2:Y:S04]  /*5fd70*/  LDL.LU R12, [R1+0xe0] ;  /* 0x0000e000010c7983 */ /* 0x001ea80000300800 */
[----:B------:R-:W3:Y:S04]  /*5fd80*/  LDL.LU R13, [R1+0xc0] ;  /* 0x0000c000010d7983 */ /* 0x000ee80000300800 */
[----:B------:R0:W-:Y:S04]  /*5fd90*/  @P6 STG.E.U16 desc[UR6][R18.64], R23 ;  /* 0x0000001712006986 */ /* 0x0001e8000c101506 */
[----:B0-----:R-:W4:Y:S04]  /*5fda0*/  LDL.LU R19, [R1+0xe4] ;  /* 0x0000e40001137983 */ /* 0x001f280000300800 */
[----:B------:R-:W4:Y:S01]  /*5fdb0*/  LDL.LU R23, [R1+0xc4] ;  /* 0x0000c40001177983 */ /* 0x000f220000300800 */
[----:B------:R-:W-:-:S03]  /*5fdc0*/  VIADD R22, R11, 0x52 ;  /* 0x000000520b167836 */ /* 0x000fc60000000000 */
[----:B------:R-:W4:Y:S02]  /*5fdd0*/  LDL.LU R24, [R1+0xe8] ;  /* 0x0000e80001187983 */ /* 0x000f240000300800 */
[----:B------:R-:W-:Y:S01]  /*5fde0*/  ISETP.GE.AND P0, PT, R22, UR4, PT ;  /* 0x0000000416007c0c */ /* 0x000fe2000bf06270 */
[----:B------:R-:W-:Y:S01]  /*5fdf0*/  ULDC UR4, c[0x0][0x228] ;  /* 0x00008a0000047ab9 */ /* 0x000fe20000000800 */
[----:B------:R-:W4:Y:S01]  /*5fe00*/  LDL.LU R25, [R1+0xc8] ;  /* 0x0000c80001197983 */ /* 0x000f220000300800 */
        /* <DEDUP_REMOVED lines=11> */
[----:B------:R0:W-:Y:S02]  /*5fec0*/  @P4 STG.E.U16 desc[UR6][R16.64], R15 ;  /* 0x0000000f10004986 */ /* 0x0001e4000c101506 */
[----:B0-----:R-:W-:Y:S02]  /*5fed0*/  IMAD.MOV.U32 R15, RZ, RZ, R14 ;  /* 0x000000ffff0f7224 */ /* 0x001fe400078e000e */
[----:B------:R-:W4:Y:S04]  /*5fee0*/  LDL.LU R14, [R1+0xec] ;  /* 0x0000ec00010e7983 */ /* 0x000f280000300800 */
[----:B------:R-:W4:Y:S01]  /*5fef0*/  LDL.LU R2, [R1+0xcc] ;  /* 0x0000cc0001027983 */ /* 0x000f220000300800 */
[----:B------:R-:W-:Y:S01]  /*5ff00*/  ISETP.LT.AND P1, PT, R28, UR8, !P1 ;  /* 0x000000081c007c0c */ /* 0x000fe2000cf21270 */
[----:B------:R-:W-:Y:S01]  /*5ff10*/  VIADD R0, R0, UR24 ;  /* 0x0000001800007c36 */ /* 0x000fe20008000000 */
[----:B------:R-:W-:Y:S01]  /*5ff20*/  ISETP.GE.AND P4, PT, R3, UR4, PT ;  /* 0x0000000403007c0c */ /* 0x000fe2000bf86270 */
[----:B------:R-:W-:Y:S01]  /*5ff30*/  ULDC UR4, c[0x0][0x228] ;  /* 0x00008a0000047ab9 */ /* 0x000fe20000000800 */
[----:B------:R0:W-:Y:S01]  /*5ff40*/  @P5 STG.E.U16 desc[UR6][R6.64], R18 ;  /* 0x0000001206005986 */ /* 0x0001e2000c101506 */
[----:B------:R-:W-:Y:S01]  /*5ff50*/  ISETP.LT.AND P5, PT, R29, UR4, !P3 ;  /* 0x000000041d007c0c */ /* 0x000fe2000dfa1270 */
[----:B------:R-:W-:Y:S01]  /*5ff60*/  ULDC UR8, c[0x0][0x228] ;  /* 0x00008a0000087ab9 */ /* 0x000fe20000000800 */
        /* <DEDUP_REMOVED lines=12> */
[C---:B0-----:R-:W-:Y:S02]  /*60030*/  IMAD.WIDE R6, R0.reuse, 0x2, R20 ;  /* 0x0000000200067825 */ /* 0x041fe400078e0214 */
[----:B------:R-:W2:Y:S02]  /*60040*/  LDL.LU R12, [R1+0x1808] ;  /* 0x00180800010c7983 */ /* 0x000ea40000300800 */
[----:B-1----:R-:W-:-:S02]  /*60050*/  IMAD.WIDE R16, R0, 0x2, R4 ;  /* 0x0000000200107825 */ /* 0x002fc400078e0204 */
[----:B------:R0:W-:Y:S02]  /*60060*/  @P5 STG.E.U16 desc[UR6][R6.64], R13 ;  /* 0x0000000d06005986 */ /* 0x0001e4000c101506 */
[----:B------:R-:W-:Y:S02]  /*60070*/  VIADD R0, R0, UR24 ;  /* 0x0000001800007c36 */ /* 0x000fe40008000000 */
[----:B------:R-:W-:Y:S01]  /*60080*/  VIADD R3, R11, 0x54 ;  /* 0x000000540b037836 */ /* 0x000fe20000000000 */
[----:B------:R1:W-:Y:S04]  /*60090*/  @P3 STG.E.U16 desc[UR6][R16.64], R18 ;  /* 0x0000001210003986 */ /* 0x0003e8000c101506 */
[----:B------:R-:W-:Y:S01]  /*600a0*/  ISETP.GE.AND P1, PT, R3, UR4, PT ;  /* 0x0000000403007c0c */ /* 0x000fe2000bf26270 */
[----:B------:R-:W-:Y:S01]  /*600b0*/  ULDC UR4, c[0x0][0x228] ;  /* 0x00008a0000047ab9 */ /* 0x000fe20000000800 */
[----:B0-----:R-:W-:Y:S01]  /*600c0*/  IMAD.WIDE R6, R0, 0x2, R20 ;  /* 0x0000000200067825 */ /* 0x001fe200078e0214 */
[----:B------:R-:W-:Y:S01]  /*600d0*/  IADD3 R3, R11, 0x55, RZ ;  /* 0x000000550b037810 */ /* 0x000fe20007ffe0ff */
[----:B------:R-:W3:Y:S01]  /*600e0*/  LDL.LU R13, [R1+0x1804] ;  /* 0x00180400010d7983 */ /* 0x000ee20000300800 */
[----:B------:R-:W-:Y:S01]  /*600f0*/  ISETP.LT.AND P3, PT, R28, UR4, !P0 ;  /* 0x000000041c007c0c */ /* 0x000fe2000c761270 */
[----:B------:R-:W-:-:S02]  /*60100*/  ULDC UR4, c[0x0][0x22c] ;  /* 0x00008b0000047ab9 */ /* 0x000fc40000000800 */
[----:B----4-:R0:W-:Y:S01]  /*60110*/  @P6 STG.E.U16 desc[UR6][R6.64], R19 ;  /* 0x0000001306006986 */ /* 0x0101e2000c101506 */
[----:B-1----:R-:W-:Y:S02]  /*60120*/  PRMT R18, R19, 0x7632, R18 ;  /* 0x0000763213127816 */ /* 0x002fe40000000012 */
[----:B------:R-:W-:Y:S01]  /*60130*/  ISETP.GE.AND P0, PT, R3, UR4, PT ;  /* 0x0000000403007c0c */ /* 0x000fe2000bf06270 */
[----:B------:R-:W-:Y:S01]  /*60140*/  ULDC UR4, c[0x0][0x22c] ;  /* 0x00008b0000047ab9 */ /* 0x000fe20000000800 */
[----:B------:R-:W-:Y:S01]  /*60150*/  ISETP.LT.AND P5, PT, R29, UR8, !P4 ;  /* 0x000000081d007c0c */ /* 0x000fe2000e7a1270 */
[----:B0-----:R-:W-:Y:S01]  /*60160*/  VIADD R19, R11, 0x56 ;  /* 0x000000560b137836 */ /* 0x001fe20000000000 */
[----:B------:R-:W-:Y:S01]  /*60170*/  ULDC UR8, c[0x0][0x228] ;  /* 0x00008a0000087ab9 */ /* 0x000fe20000000800 */
[----:B------:R-:W-:-:S03]  /*60180*/  VIADD R3, R0, UR24 ;  /* 0x0000001800037c36 */ /* 0x000fc60008000000 */
[----:B------:R-:W-:Y:S01]  /*60190*/  ISETP.GE.AND P6, PT, R19, UR4, PT ;  /* 0x0000000413007c0c */ /* 0x000fe2000bfc6270 */
[----:B------:R-:W-:Y:S01]  /*601a0*/  ULDC UR4, c[0x0][0x228] ;  /* 0x00008a0000047ab9 */ /* 0x000fe20000000800 */
[----:B------:R-:W-:Y:S01]  /*601b0*/  IMAD.WIDE R6, R0, 0x2, R4 ;  /* 0x0000000200067825 */ /* 0x000fe200078e0204 */
[C---:B------:R-:W-:Y:S01]  /*601c0*/  ISETP.LT.AND P4, PT, R28.reuse, UR4, !P4 ;  /* 0x000000041c007c0c */ /* 0x040fe2000e781270 */
[----:B------:R-:W-:Y:S02]  /*601d0*/  ULDC UR4, c[0x0][0x22c] ;  /* 0x00008b0000047ab9 */ /* 0x000fe40000000800 */
[----:B------:R-:W-:Y:S01]  /*601e0*/  IMAD.WIDE R16, R3, 0x2, R20 ;  /* 0x0000000203107825 */ /* 0x000fe200078e0214 */
[----:B------:R0:W-:Y:S01]  /*601f0*/  @P3 STG.E.U16 desc[UR6][R6.64], R18 ;  /* 0x0000001206003986 */ /* 0x0001e2000c101506 */
[----:B------:R-:W-:Y:S01]  /*60200*/  ISETP.LT.AND P3, PT, R29, UR8, !P1 ;  /* 0x000000081d007c0c */ /* 0x000fe2000cf61270 */
[----:B------:R-:W-:Y:S01]  /*60210*/  ULDC UR8, c[0x0][0x228] ;  /* 0x00008a0000087ab9 */ /* 0x000fe20000000800 */
[----:B------:R-:W-:Y:S01]  /*60220*/  PRMT R0, R23, 0x7632, R0 ;  /* 0x0000763217007816 */ /* 0x000fe20000000000 */
[----:B------:R1:W-:Y:S01]  /*60230*/  @P5 STG.E.U16 desc[UR6][R16.64], R23 ;  /* 0x0000001710005986 */ /* 0x0003e2000c101506 */
[----:B------:R-:W-:Y:S01]  /*60240*/  ISETP.LT.AND P1, PT, R28, UR10, !P1 ;  /* 0x0000000a1c007c0c */ /* 0x000fe2000cf21270 */
[----:B------:R-:W-:Y:S01]  /*60250*/  ULDC UR10, c[0x0][0x228] ;  /* 0x00008a00000a7ab9 */ /* 0x000fe20000000800 */
[----:B------:R-:W-:Y:S01]  /*60260*/  ISETP.LT.AND P5, PT, R29, UR12, !P0 ;  /* 0x0000000c1d007c0c */ /* 0x000fe2000c7a1270 */
[----:B------:R-:W-:Y:S01]  /*60270*/  ULDC UR12, c[0x0][0x228] ;  /* 0x00008a00000c7ab9 */ /* 0x000fe20000000800 */
[----:B0-----:R-:W-:-:S04]  /*60280*/  IMAD.WIDE R6, R3, 0x2, R4 ;  /* 0x0000000203067825 */ /* 0x001fc800078e0204 */
[----:B-1----:R-:W-:Y:S01]  /*60290*/  VIADD R16, R3, UR24 ;  /* 0x0000001803107c36 */ /* 0x002fe20008000000 */
[----:B------:R0:W-:Y:S01]  /*602a0*/  @P4 STG.E.U16 desc[UR6][R6.64], R0 ;  /* 0x0000000006004986 */ /* 0x0001e2000c101506 */
[C---:B------:R-:W-:Y:S02]  /*602b0*/  VIADD R17, R11.reuse, 0x57 ;  /* 0x000000570b117836 */ /* 0x040fe40000000000 */
[----:B------:R-:W-:Y:S01]  /*602c0*/  VIADD R3, R11, 0x58 ;  /* 0x000000580b037836 */ /* 0x000fe20000000000 */
[----:B------:R-:W-:Y:S02]  /*602d0*/  PRMT R22, R24, 0x7632, R22 ;  /* 0x0000763218167816 */ /* 0x000fe40000000016 */
        /* <DEDUP_REMOVED lines=15> */
[----:B0-----:R-:W-:Y:S01]  /*603d0*/  IMAD.WIDE R6, R0, 0x2, R4 ;  /* 0x0000000200067825 */ /* 0x001fe200078e0204 */
[----:B------:R-:W-:Y:S01]  /*603e0*/  ISETP.GE.AND P1, PT, R3, UR4, PT ;  /* 0x0000000403007c0c */ /* 0x000fe2000bf26270 */
[----:B------:R-:W-:Y:S01]  /*603f0*/  ULDC UR4, c[0x0][0x22c] ;  /* 0x00008b0000047ab9 */ /* 0x000fe20000000800 */
[----:B------:R-:W-:Y:S01]  /*60400*/  ISETP.LT.AND P6, PT, R28, UR10, !P6 ;  /* 0x0000000a1c007c0c */ /* 0x000fe2000f7c1270 */
[----:B------:R-:W-:Y:S01]  /*60410*/  VIADD R3, R0, UR24 ;  /* 0x0000001800037c36 */ /* 0x000fe20008000000 */
[----:B------:R-:W-:Y:S01]  /*60420*/  ULDC UR8, c[0x0][0x228] ;  /* 0x00008a0000087ab9 */ /* 0x000fe20000000800 */
[----:B-1----:R-:W-:Y:S01]  /*60430*/  PRMT R22, R25, 0x7632, R22 ;  /* 0x0000763219167816 */ /* 0x002fe20000000016 */
[----:B------:R-:W-:Y:S01]  /*60440*/  VIADD R23, R11, 0x5a ;  /* 0x0000005a0b177836 */ /* 0x000fe20000000000 */
[----:B------:R-:W-:Y:S01]  /*60450*/  ULDC UR10, c[0x0][0x228] ;  /* 0x00008a00000a7ab9 */ /* 0x000fe20000000800 */
[----:B------:R-:W-:-:S02]  /*60460*/  IMAD.WIDE R16, R3, 0x2, R20 ;  /* 0x0000000203107825 */ /* 0x000fc400078e0214 */
[----:B------:R0:W-:Y:S01]  /*60470*/  @P0 STG.E.U16 desc[UR6][R6.64], R22 ;  /* 0x0000001606000986 */ /* 0x0001e2000c101506 */
[----:B------:R-:W-:Y:S01]  /*60480*/  ISETP.GE.AND P0, PT, R23, UR4, PT ;  /* 0x0000000417007c0c */ /* 0x000fe2000bf06270 */
[----:B----4-:R-:W-:Y:S01]  /*60490*/  IMAD.WIDE R18, R3, 0x2, R4 ;  /* 0x0000000203127825 */ /* 0x010fe200078e0204 */
[----:B------:R-:W-:Y:S01]  /*604a0*/  PRMT R0, R14, 0x7632, R0 ;  /* 0x000076320e007816 */ /* 0x000fe20000000000 */
[----:B------:R-:W-:Y:S01]  /*604b0*/  ULDC UR4, c[0x0][0x228] ;  /* 0x00008a0000047ab9 */ /* 0x000fe20000000800 */
[----:B------:R1:W-:Y:S01]  /*604c0*/  @P5 STG.E.U16 desc[UR6][R16.64], R14 ;  /* 0x0000000e10005986 */ /* 0x0003e2000c101506 */
[----:B------:R-:W-:Y:S01]  /*604d0*/  ISETP.LT.AND P5, PT, R29, UR4, !P4 ;  /* 0x000000041d007c0c */ /* 0x000fe2000e7a1270 */
[----:B------:R-:W-:Y:S01]  /*604e0*/  ULDC UR4, c[0x0][0x22c] ;  /* 0x00008b0000047ab9 */ /* 0x000fe20000000800 */
[----:B------:R-:W-:Y:S01]  /*604f0*/  ISETP.LT.AND P4, PT, R28, UR8, !P4 ;  /* 0x000000081c007c0c */ /* 0x000fe2000e781270 */
[----:B------:R4:W-:Y:S01]  /*60500*/  @P6 STG.E.U16 desc[UR6][R18.64], R0 ;  /* 0x0000000012006986 */ /* 0x0009e2000c101506 */
[----:B------:R-:W-:Y:S01]  /*60510*/  ULDC UR8, c[0x0][0x228] ;  /* 0x00008a0000087ab9 */ /* 0x000fe20000000800 */
[----:B0-----:R-:W-:-:S02]  /*60520*/  IMAD.MOV.U32 R22, RZ, RZ, R15 ;  /* 0x000000ffff167224 */ /* 0x001fc400078e000f */
[----:B-1----:R-:W2:Y:S01]  /*60530*/  LDL.LU R14, [R1+0xd0] ;  /* 0x0000d000010e7983 */ /* 0x002ea20000300800 */
[----:B----4-:R-:W-:Y:S01]  /*60540*/  VIADD R0, R3, UR24 ;  /* 0x0000001803007c36 */ /* 0x010fe20008000000 */
[----:B------:R-:W-:Y:S02]  /*60550*/  PRMT R18, R2, 0x7632, R18 ;  /* 0x0000763202127816 */ /* 0x000fe40000000012 */
[----:B------:R-:W4:Y:S01]  /*60560*/  LDL.LU R19, [R1+0xf4] ;  /* 0x0000f40001137983 */ /* 0x000f220000300800 */
[----:B------:R-:W-:-:S03]  /*60570*/  IMAD.WIDE R6, R0, 0x2, R20 ;  /* 0x0000000200067825 */ /* 0x000fc600078e0214 */
[----:B------:R-:W3:Y:S01]  /*60580*/  LDL.LU R23, [R1+0xd4] ;  /* 0x0000d40001177983 */ /* 0x000ee20000300800 */
[----:B------:R-:W-:-:S03]  /*60590*/  IMAD.WIDE R16, R0, 0x2, R4 ;  /* 0x0000000200107825 */ /* 0x000fc600078e0204 */
[----:B------:R-:W3:Y:S04]  /*605a0*/  LDL.LU R24, [R1+0xd8] ;  /* 0x0000d80001187983 */ /* 0x000ee80000300800 */
[----:B------:R0:W-:Y:S04]  /*605b0*/  @P5 STG.E.U16 desc[UR6][R6.64], R2 ;  /* 0x0000000206005986 */ /* 0x0001e8000c101506 */
[----:B------:R-:W3:Y:S04]  /*605c0*/  LDL.LU R25, [R1+0xfc] ;  /* 0x0000fc0001197983 */ /* 0x000ee80000300800 */
[----:B------:R1:W-:Y:S04]  /*605d0*/  @P4 STG.E.U16 desc[UR6][R16.64], R18 ;  /* 0x0000001210004986 */ /* 0x0003e8000c101506 */
[----:B0-----:R-:W3:Y:S04]  /*605e0*/  LDL.LU R2, [R1+0xdc] ;  /* 0x0000dc0001027983 */ /* 0x001ee80000300800 */
[----:B------:R-:W3:Y:S04]  /*605f0*/  LDL.LU R15, [R1+0xa0] ;  /* 0x0000a000010f7983 */ /* 0x000ee80000300800 */
[----:B-1----:R-:W2:Y:S01]  /*60600*/  LDL.LU R18, [R1+0xf0] ;  /* 0x0000f00001127983 */ /* 0x002ea20000300800 */
        /* <DEDUP_REMOVED lines=15> */
[----:B--2---:R-:W-:Y:S01]  /*60700*/  PRMT R3, R18, 0x7632, R3 ;  /* 0x0000763212037816 */ /* 0x004fe20000000003 */
[----:B------:R0:W-:Y:S01]  /*60710*/  @P6 STG.E.U16 desc[UR6][R6.64], R18 ;  /* 0x0000001206006986 */ /* 0x0001e2000c101506 */
[----:B------:R-:W-:Y:S01]  /*60720*/  ISETP.LT.AND P6, PT, R29, UR8, !P0 ;  /* 0x000000081d007c0c */ /* 0x000fe2000c7c1270 */
[----:B------:R-:W-:Y:S02]  /*60730*/  ULDC UR8, c[0x0][0x228] ;  /* 0x00008a0000087ab9 */ /* 0x000fe40000000800 */
[----:B------:R1:W-:Y:S01]  /*60740*/  @P3 STG.E.U16 desc[UR6][R16.64], R3 ;  /* 0x0000000310003986 */ /* 0x0003e2000c101506 */
[----:B0-----:R-:W-:-:S04]  /*60750*/  IMAD.WIDE R6, R0, 0x2, R20 ;  /* 0x0000000200067825 */ /* 0x001fc800078e0214 */
[C---:B------:R-:W-:Y:S01]  /*60760*/  VIADD R18, R11.reuse, 0x5c ;  /* 0x0000005c0b127836 */ /* 0x040fe20000000000 */
        /* <DEDUP_REMOVED lines=8> */
[----:B------:R-:W-:-:S02]  /*607f0*/  VIADD R18, R11, 0x5e ;  /* 0x0000005e0b127836 */ /* 0x000fc40000000000 */
[----:B0-----:R-:W-:Y:S01]  /*60800*/  VIADD R6, R0, UR24 ;  /* 0x0000001800067c36 */ /* 0x001fe20008000000 */
[----:B------:R-:W2:Y:S01]  /*60810*/  LDL.LU R14, [R1+0x1800] ;  /* 0x00180000010e7983 */ /* 0x000ea20000300800 */
[----:B------:R-:W-:Y:S02]  /*60820*/  VIADD R0, R11, 0x5d ;  /* 0x0000005d0b007836 */ /* 0x000fe40000000000 */
[----:B-1----:R-:W-:Y:S01]  /*60830*/  IMAD.WIDE R16, R6, 0x2, R20 ;  /* 0x0000000206107825 */ /* 0x002fe200078e0214 */
[----:B------:R-:W-:Y:S01]  /*60840*/  ISETP.LT.AND P4, PT, R29, UR8, !P5 ;  /* 0x000000081d007c0c */ /* 0x000fe2000ef81270 */
[----:B------:R-:W-:Y:S01]  /*60850*/  ULDC UR8, c[0x0][0x228] ;  /* 0x00008a0000087ab9 */ /* 0x000fe20000000800 */
[----:B------:R-:W-:Y:S01]  /*60860*/  ISETP.GE.AND P0, PT, R0, UR4, PT ;  /* 0x0000000400007c0c */ /* 0x000fe2000bf06270 */
[----:B------:R-:W-:Y:S01]  /*60870*/  ULDC UR4, c[0x0][0x22c] ;  /* 0x00008b0000047ab9 */ /* 0x000fe20000000800 */
[----:B----4-:R0:W-:Y:S01]  /*60880*/  @P6 STG.E.U16 desc[UR6][R16.64], R19 ;  /* 0x0000001310006986 */ /* 0x0101e2000c101506 */
[----:B------:R-:W-:-:S02]  /*60890*/  IADD3 R0, R6, UR24, RZ ;  /* 0x0000001806007c10 */ /* 0x000fc4000fffe0ff */
[----:B------:R-:W-:Y:S01]  /*608a0*/  ISETP.GE.AND P6, PT, R18, UR4, PT ;  /* 0x0000000412007c0c */ /* 0x000fe2000bfc6270 */
[----:B------:R-:W-:Y:S01]  /*608b0*/  ULDC UR4, c[0x0][0x228] ;  /* 0x00008a0000047ab9 */ /* 0x000fe20000000800 */
[----:B------:R-:W-:Y:S01]  /*608c0*/  PRMT R3, R19, 0x7632, R3 ;  /* 0x0000763213037816 */ /* 0x000fe20000000003 */
[----:B------:R-:W-:Y:S01]  /*608d0*/  IMAD.WIDE R6, R6, 0x2, R4 ;  /* 0x0000000206067825 */ /* 0x000fe200078e0204 */
[----:B------:R-:W-:Y:S01]  /*608e0*/  ISETP.LT.AND P5, PT, R28, UR4, !P5 ;  /* 0x000000041c007c0c */ /* 0x000fe2000efa1270 */
[----:B------:R-:W-:Y:S02]  /*608f0*/  ULDC UR4, c[0x0][0x22c] ;  /* 0x00008b0000047ab9 */ /* 0x000fe40000000800 */
[----:B0-----:R-:W-:Y:S01]  /*60900*/  IMAD.WIDE R16, R0, 0x2, R20 ;  /* 0x0000000200107825 */ /* 0x001fe200078e0214 */
[----:B------:R0:W-:Y:S01]  /*60910*/  @P1 STG.E.U16 desc[UR6][R6.64], R3 ;  /* 0x0000000306001986 */ /* 0x0001e2000c101506 */
[----:B------:R-:W-:Y:S01]  /*60920*/  ISETP.LT.AND P1, PT, R29, UR8, !P3 ;  /* 0x000000081d007c0c */ /* 0x000fe2000df21270 */
[----:B------:R-:W-:-:S02]  /*60930*/  ULDC UR8, c[0x0][0x228] ;  /* 0x00008a0000087ab9 */ /* 0x000fc40000000800 */
[----:B---3--:R1:W-:Y:S01]  /*60940*/  @P4 STG.E.U16 desc[UR6][R16.64], R23 ;  /* 0x0000001710004986 */ /* 0x0083e2000c101506 */
[----:B------:R-:W-:Y:S01]  /*60950*/  ISETP.LT.AND P3, PT, R28, UR10, !P3 ;  /* 0x0000000a1c007c0c */ /* 0x000fe2000df61270 */
[----:B------:R-:W-:Y:S01]  /*60960*/  ULDC UR10, c[0x0][0x228] ;  /* 0x00008a00000a7ab9 */ /* 0x000fe20000000800 */
[----:B------:R-:W-:Y:S01]  /*60970*/  ISETP.LT.AND P4, PT, R29, UR12, !P0 ;  /* 0x0000000c1d007c0c */ /* 0x000fe2000c781270 */
[----:B------:R-:W-:Y:S01]  /*60980*/  ULDC UR12, c[0x0][0x228] ;  /* 0x00008a00000c7ab9 */ /* 0x000fe20000000800 */
[----:B0-----:R-:W-:Y:S01]  /*60990*/  PRMT R3, R23, 0x7632, R3 ;  /* 0x0000763217037816 */ /* 0x001fe20000000003 */
[----:B------:R-:W-:Y:S02]  /*609a0*/  VIADD R6, R11, 0x5f ;  /* 0x0000005f0b067836 */ /* 0x000fe40000000000 */
        /* <DEDUP_REMOVED lines=10> */
[----:B------:R-:W-:Y:S02]  /*60a50*/  IMAD.MOV.U32 R7, RZ, RZ, R22 ;  /* 0x000000ffff077224 */ /* 0x000fe400078e0016 */
[----:B------:R-:W-:-:S03]  /*60a60*/  IMAD.WIDE R22, R6, 0x2, R20 ;  /* 0x0000000206167825 */ /* 0x000fc600078e0214 */
        /* <DEDUP_REMOVED lines=13> */
[----:B------:R-:W-:Y:S01]  /*60b40*/  VIADD R0, R6, UR24 ;  /* 0x0000001806007c36 */ /* 0x000fe20008000000 */
        /* <DEDUP_REMOVED lines=9> */
[----:B0-----:R-:W3:Y:S04]  /*60be0*/  LDL.LU R23, [R1+0xa4] ;  /* 0x0000a40001177983 */ /* 0x001ee80000300800 */
[----:B------:R-:W4:Y:S01]  /*60bf0*/  LDL.LU R24, [R1+0xa8] ;  /* 0x0000a80001187983 */ /* 0x000f220000300800 */
[----:B------:R-:W-:-:S02]  /*60c00*/  VIADD R22, R11, 0x62 ;  /* 0x000000620b167836 */ /* 0x000fc40000000000 */
[----:B------:R-:W-:Y:S01]  /*60c10*/  VIADD R0, R0, UR24 ;  /* 0x0000001800007c36 */ /* 0x000fe20008000000 */
[----:B------:R-:W2:Y:S02]  /*60c20*/  LDL.LU R25, [R1+0xac] ;  /* 0x0000ac0001197983 */ /* 0x000ea40000300800 */
[----:B------:R-:W-:Y:S01]  /*60c30*/  ISETP.GE.AND P0, PT, R22, UR4, PT ;  /* 0x0000000416007c0c */ /* 0x000fe2000bf06270 */
[----:B------:R-:W-:Y:S02]  /*60c40*/  ULDC UR4, c[0x0][0x228] ;  /* 0x00008a0000047ab9 */ /* 0x000fe40000000800 */
[C---:B------:R-:W-:Y:S01]  /*60c50*/  ISETP.LT.AND P4, PT, R29.reuse, UR4, !P5 ;  /* 0x000000041d007c0c */ /* 0x040fe2000ef81270 */
[----:B------:R-:W-:Y:S01]  /*60c60*/  IMAD.WIDE R16, R0, 0x2, R20 ;  /* 0x0000000200107825 */ /* 0x000fe200078e0214 */
[----:B------:R-:W-:Y:S01]  /*60c70*/  ISETP.LT.AND P5, PT, R28, UR8, !P5 ;  /* 0x000000081c007c0c */ /* 0x000fe2000efa1270 */
[----:B------:R-:W-:Y:S01]  /*60c80*/  ULDC UR4, c[0x0][0x22c] ;  /* 0x00008b0000047ab9 */ /* 0x000fe20000000800 */
[----:B------:R-:W-:Y:S01]  /*60c90*/  ISETP.LT.AND P6, PT, R29, UR10, !P1 ;  /* 0x0000000a1d007c0c */ /* 0x000fe2000cfc1270 */
[----:B------:R-:W-:Y:S01]  /*60ca0*/  IMAD.WIDE R6, R0, 0x2, R4 ;  /* 0x0000000200067825 */ /* 0x000fe200078e0204 */
[----:B------:R-:W-:Y:S01]  /*60cb0*/  PRMT R18, R2, 0x7632, R18 ;  /* 0x0000763202127816 */ /* 0x000fe20000000012 */
[----:B------:R-:W-:Y:S01]  /*60cc0*/  ULDC UR8, c[0x0][0x228] ;  /* 0x00008a0000087ab9 */ /* 0x000fe20000000800 */
[----:B------:R-:W-:Y:S01]  /*60cd0*/  ULDC UR10, c[0x0][0x228] ;  /* 0x00008a00000a7ab9 */ /* 0x000fe20000000800 */
[----:B------:R-:W-:-:S02]  /*60ce0*/  VIADD R0, R0, UR24 ;  /* 0x0000001800007c36 */ /* 0x000fc40008000000 */
[----:B------:R-:W-:Y:S02]  /*60cf0*/  VIADD R3, R11, 0x63 ;  /* 0x000000630b037836 */ /* 0x000fe40000000000 */
[----:B------:R0:W-:Y:S04]  /*60d00*/  @P4 STG.E.U16 desc[UR6][R16.64], R2 ;  /* 0x0000000210004986 */ /* 0x0001e8000c101506 */
[----:B------:R1:W-:Y:S01]  /*60d10*/  @P5 STG.E.U16 desc[UR6][R6.64], R18 ;  /* 0x0000001206005986 */ /* 0x0003e2000c101506 */
[----:B------:R-:W-:Y:S01]  /*60d20*/  ISETP.GE.AND P4, PT, R3, UR4, PT ;  /* 0x0000000403007c0c */ /* 0x000fe2000bf86270 */
[----:B------:R-:W-:Y:S01]  /*60d30*/  ULDC UR4, c[0x0][0x228] ;  /* 0x00008a0000047ab9 */ /* 0x000fe20000000800 */
[----:B------:R-:W-:Y:S01]  /*60d40*/  PRMT R3, R15, 0x7632, R3 ;  /* 0x000076320f037816 */ /* 0x000fe20000000003 */
[----:B0-----:R-:W2:Y:S01]  /*60d50*/  LDL.LU R2, [R1+0xb0] ;  /* 0x0000b00001027983 */ /* 0x001ea20000300800 */
[----:B-1----:R-:W-:-:S05]  /*60d60*/  IMAD.WIDE R6, R0, 0x2, R20 ;  /* 0x0000000200067825 */ /* 0x002fca00078e0214 */
[----:B------:R0:W-:Y:S04]  /*60d70*/  @P6 STG.E.U16 desc[UR6][R6.64], R15 ;  /* 0x0000000f06006986 */ /* 0x0001e8000c101506 */
[----:B0-----:R-:W2:Y:S01]  /*60d80*/  LDL.LU R15, [R1+0x17fc] ;  /* 0x0017fc00010f7983 */ /* 0x001ea20000300800 */
[----:B------:R-:W-:Y:S01]  /*60d90*/  ISETP.LT.AND P1, PT, R28, UR8, !P1 ;  /* 0x000000081c007c0c */ /* 0x000fe2000cf21270 */
[----:B------:R-:W-:Y:S01]  /*60da0*/  ULDC UR8, c[0x0][0x228] ;  /* 0x00008a0000087ab9 */ /* 0x000fe20000000800 */
[C---:B------:R-:W-:Y:S01]  /*60db0*/  ISETP.LT.AND P5, PT, R29.reuse, UR4, !P3 ;  /* 0x000000041d007c0c */ /* 0x040fe2000dfa1270 */
[----:B------:R-:W-:Y:S01]  /*60dc0*/  IMAD.WIDE R16, R0, 0x2, R4 ;  /* 0x0000000200107825 */ /* 0x000fe200078e0204 */
[----:B------:R-:W-:Y:S01]  /*60dd0*/  ISETP.LT.AND P3, PT, R28, UR8, !P3 ;  /* 0x000000081c007c0c */ /* 0x000fe2000df61270 */
[----:B------:R-:W-:Y:S01]  /*60de0*/  ULDC UR8, c[0x0][0x228] ;  /* 0x00008a0000087ab9 */ /* 0x000fe20000000800 */
[----:B------:R-:W-:Y:S01]  /*60df0*/  PRMT R18, R12, 0x7632, R18 ;  /* 0x000076320c127816 */ /* 0x000fe20000000012 */
[----:B------:R-:W-:Y:S01]  /*60e00*/  VIADD R0, R0, UR24 ;  /* 0x0000001800007c36 */ /* 0x000fe20008000000 */
[----:B------:R-:W-:Y:S01]  /*60e10*/  ISETP.LT.AND P6, PT, R29, UR8, !P0 ;  /* 0x000000081d007c0c */ /* 0x000fe2000c7c1270 */
[----:B------:R-:W-:Y:S01]  /*60e20*/  ULDC UR4, c[0x0][0x22c] ;  /* 0x00008b0000047ab9 */ /* 0x000fe20000000800 */
[----:B------:R-:W-:Y:S01]  /*60e30*/  ULDC UR8, c[0x0][0x228] ;  /* 0x00008a0000087ab9 */ /* 0x000fe20000000800 */
[----:B------:R-:W-:-:S02]  /*60e40*/  IMAD.WIDE R6, R0, 0x2, R20 ;  /* 0x0000000200067825 */ /* 0x000fc400078e0214 */
[----:B------:R0:W-:Y:S04]  /*60e50*/  @P1 STG.E.U16 desc[UR6][R16.64], R3 ;  /* 0x0000000310001986 */ /* 0x0001e8000c101506 */
[----:B------:R1:W-:Y:S01]  /*60e60*/  @P5 STG.E.U16 desc[UR6][R6.64], R12 ;  /* 0x0000000c06005986 */ /* 0x0003e2000c101506 */
[----:B0-----:R-:W-:Y:S02]  /*60e70*/  VIADD R3, R11, 0x64 ;  /* 0x000000640b037836 */ /* 0x001fe40000000000 */
[----:B------:R-:W-:-:S03]  /*60e80*/  IMAD.WIDE R16, R0, 0x2, R4 ;  /* 0x0000000200107825 */ /* 0x000fc600078e0204 */
[----:B------:R-:W-:Y:S01]  /*60e90*/  ISETP.GE.AND P1, PT, R3, UR4, PT ;  /* 0x0000000403007c0c */ /* 0x000fe2000bf26270 */
[----:B------:R-:W-:Y:S01]  /*60ea0*/  VIADD R0, R0, UR24 ;  /* 0x0000001800007c36 */ /* 0x000fe20008000000 */
[----:B------:R-:W-:Y:S01]  /*60eb0*/  ULDC UR4, c[0x0][0x228] ;  /* 0x00008a0000047ab9 */ /* 0x000fe20000000800 */
[----:B------:R-:W-:Y:S01]  /*60ec0*/  VIADD R3, R11, 0x65 ;  /* 0x000000650b037836 */ /* 0x000fe20000000000 */
[----:B------:R0:W-:Y:S01]  /*60ed0*/  @P3 STG.E.U16 desc[UR6][R16.64], R18 ;  /* 0x0000001210003986 */ /* 0x0001e2000c101506 */
[----:B-1----:R-:W-:Y:S01]  /*60ee0*/  IMAD.WIDE R6, R0, 0x2, R20 ;  /* 0x0000000200067825 */ /* 0x002fe200078e0214 */
[----:B------:R-:W-:Y:S01]  /*60ef0*/  ISETP.LT.AND P3, PT, R28, UR4, !P0 ;  /* 0x000000041c007c0c */ /* 0x000fe2000c761270 */
[----:B------:R-:W-:Y:S02]  /*60f00*/  ULDC UR4, c[0x0][0x22c] ;  /* 0x00008b0000047ab9 */ /* 0x000fe40000000800 */
[----:B------:R-:W-:Y:S01]  /*60f10*/  ISETP.GE.AND P0, PT, R3, UR4, PT ;  /* 0x0000000403007c0c */ /* 0x000fe2000bf06270 */
[----:B------:R-:W-:Y:S01]  /*60f20*/  ULDC UR4, c[0x0][0x22c] ;  /* 0x00008b0000047ab9 */ /* 0x000fe20000000800 */
[----:B------:R-:W-:-:S02]  /*60f30*/  ISETP.LT.AND P5, PT, R29, UR8, !P4 ;  /* 0x000000081d007c0c */ /* 0x000fc4000e7a1270 */
[----:B0-----:R-:W-:Y:S01]  /*60f40*/  IADD3 R18, R11, 0x66, RZ ;  /* 0x000000660b127810 */ /* 0x001fe20007ffe0ff */
[----:B------:R-:W-:Y:S01]  /*60f50*/  VIADD R3, R0, UR24 ;  /* 0x0000001800037c36 */ /* 0x000fe20008000000 */
[----:B------:R-:W-:-:S03]  /*60f60*/  ULDC UR8, c[0x0][0x228] ;  /* 0x00008a0000087ab9 */ /* 0x000fc60000000800 */
        /* <DEDUP_REMOVED lines=9> */
[----:B------:R0:W-:Y:S01]  /*61000*/  @P3 STG.E.U16 desc[UR6][R6.64], R12 ;  /* 0x0000000c06003986 */ /* 0x0001e2000c101506 */
[C---:B------:R-:W-:Y:S01]  /*61010*/  ISETP.LT.AND P3, PT, R29.reuse, UR8, !P1 ;  /* 0x000000081d007c0c */ /* 0x040fe2000cf61270 */
[----:B------:R-:W-:Y:S01]  /*61020*/  ULDC UR8, c[0x0][0x228] ;  /* 0x00008a0000087ab9 */ /* 0x000fe20000000800 */
[----:B------:R-:W-:Y:S01]  /*61030*/  ISETP.LT.AND P1, PT, R28, UR10, !P1 ;  /* 0x0000000a1c007c0c */ /* 0x000fe2000cf21270 */
[----:B------:R1:W-:Y:S01]  /*61040*/  @P5 STG.E.U16 desc[UR6][R16.64], R13 ;  /* 0x0000000d10005986 */ /* 0x0003e2000c101506 */
[----:B------:R-:W-:Y:S01]  /*61050*/  ISETP.LT.AND P5, PT, R29, UR12, !P0 ;  /* 0x0000000c1d007c0c */ /* 0x000fe2000c7a1270 */
[----:B------:R-:W-:Y:S01]  /*61060*/  ULDC UR10, c[0x0][0x228] ;  /* 0x00008a00000a7ab9 */ /* 0x000fe20000000800 */
[----:B----4-:R-:W-:Y:S01]  /*61070*/  PRMT R18, R24, 0x7632, R18 ;  /* 0x0000763218127816 */ /* 0x010fe20000000012 */
[----:B------:R-:W-:Y:S01]  /*61080*/  ULDC UR12, c[0x0][0x228] ;  /* 0x00008a00000c7ab9 */ /* 0x000fe20000000800 */
[----:B0-----:R-:W-:-:S04]  /*61090*/  IMAD.WIDE R6, R3, 0x2, R4 ;  /* 0x0000000203067825 */ /* 0x001fc800078e0204 */
[----:B------:R-:W-:Y:S01]  /*610a0*/  VIADD R12, R3, UR24 ;  /* 0x00000018030c7c36 */ /* 0x000fe20008000000 */
[----:B------:R0:W-:Y:S01]  /*610b0*/  @P4 STG.E.U16 desc[UR6][R6.64], R0 ;  /* 0x0000000006004986 */ /* 0x0001e2000c101506 */
[C---:B-1----:R-:W-:Y:S02]  /*610c0*/  VIADD R13, R11.reuse, 0x67 ;  /* 0x000000670b0d7836 */ /* 0x042fe40000000000 */
[----:B------:R-:W-:-:S03]  /*610d0*/  VIADD R3, R11, 0x68 ;  /* 0x000000680b037836 */ /* 0x000fc60000000000 */
        /* <DEDUP_REMOVED lines=13> */
[----:B--2---:R2:W-:Y:S01]  /*611b0*/  @P5 STG.E.U16 desc[UR6][R16.64], R14 ;  /* 0x0000000e10005986 */ /* 0x0045e2000c101506 */
[----:B------:R-:W-:Y:S01]  /*611c0*/  ISETP.LT.AND P5, PT, R29, UR8, !P6 ;  /* 0x000000081d007c0c */ /* 0x000fe2000f7a1270 */
[----:B0-----:R-:W-:Y:S01]  /*611d0*/  IMAD.WIDE R6, R0, 0x2, R4 ;  /* 0x0000000200067825 */ /* 0x001fe200078e0204 */
[----:B------:R-:W-:Y:S01]  /*611e0*/  ISETP.GE.AND P1, PT, R3, UR4, PT ;  /* 0x0000000403007c0c */ /* 0x000fe2000bf26270 */
[----:B------:R-:W-:Y:S01]  /*611f0*/  ULDC UR4, c[0x0][0x22c] ;  /* 0x00008b0000047ab9 */ /* 0x000fe20000000800 */
[----:B------:R-:W-:Y:S01]  /*61200*/  ISETP.LT.AND P6, PT, R28, UR10, !P6 ;  /* 0x0000000a1c007c0c */ /* 0x000fe2000f7c1270 */
[----:B------:R-:W-:Y:S01]  /*61210*/  VIADD R3, R0, UR24 ;  /* 0x0000001800037c36 */ /* 0x000fe20008000000 */
[----:B------:R-:W-:Y:S01]  /*61220*/  ULDC UR8, c[0x0][0x228] ;  /* 0x00008a0000087ab9 */ /* 0x000fe20000000800 */
[----:B-1----:R-:W-:Y:S01]  /*61230*/  VIADD R18, R11, 0x6a ;  /* 0x0000006a0b127836 */ /* 0x002fe20000000000 */
[----:B------:R-:W-:Y:S01]  /*61240*/  ULDC UR10, c[0x0][0x228] ;  /* 0x00008a00000a7ab9 */ /* 0x000fe20000000800 */
[----:B--2---:R-:W-:Y:S01]  /*61250*/  PRMT R14, R14, 0x7632, R14 ;  /* 0x000076320e0e7816 */ /* 0x004fe2000000000e */
[----:B------:R-:W-:Y:S01]  /*61260*/  IMAD.WIDE R12, R3, 0x2, R20 ;  /* 0x00000002030c7825 */ /* 0x000fe200078e0214 */
[----:B------:R-:W-:-:S03]  /*61270*/  PRMT R0, R25, 0x7632, R0 ;  /* 0x0000763219007816 */ /* 0x000fc60000000000 */
[----:B------:R0:W-:Y:S01]  /*61280*/  @P0 STG.E.U16 desc[UR6][R6.64], R14 ;  /* 0x0000000e06000986 */ /* 0x0001e2000c101506 */
[----:B------:R-:W-:Y:S01]  /*61290*/  ISETP.GE.AND P0, PT, R18, UR4, PT ;  /* 0x0000000412007c0c */ /* 0x000fe2000bf06270 */
[----:B------:R-:W-:Y:S01]  /*612a0*/  IMAD.WIDE R16, R3, 0x2, R4 ;  /* 0x0000000203107825 */ /* 0x000fe200078e0204 */
[----:B------:R-:W-:Y:S01]  /*612b0*/  ULDC UR4, c[0x0][0x228] ;  /* 0x00008a0000047ab9 */ /* 0x000fe20000000800 */
[----:B------:R-:W-:Y:S01]  /*612c0*/  @P5 STG.E.U16 desc[UR6][R12.64], R25 ;  /* 0x000000190c005986 */ /* 0x000fe2000c101506 */
[----:B------:R-:W-:Y:S01]  /*612d0*/  ISETP.LT.AND P5, PT, R29, UR4, !P4 ;  /* 0x000000041d007c0c */ /* 0x000fe2000e7a1270 */
[----:B------:R-:W-:Y:S02]  /*612e0*/  ULDC UR4, c[0x0][0x22c] ;  /* 0x00008b0000047ab9 */ /* 0x000fe40000000800 */
[----:B------:R1:W-:Y:S04]  /*612f0*/  @P6 STG.E.U16 desc[UR6][R16.64], R0 ;  /* 0x0000000010006986 */ /* 0x0003e8000c101506 */
[----:B------:R-:W2:Y:S01]  /*61300*/  LDL.LU R18, [R1+0x98] ;  /* 0x0000980001127983 */ /* 0x000ea20000300800 */
[----:B0-----:R-:W-:-:S03]  /*61310*/  PRMT R14, R15, 0x7632, R14 ;  /* 0x000076320f0e7816 */ /* 0x001fc6000000000e */
[----:B------:R-:W3:Y:S01]  /*61320*/  LDL.LU R24, [R1+0xbc] ;  /* 0x0000bc0001187983 */ /* 0x000ee20000300800 */
[----:B-1----:R-:W-:-:S03]  /*61330*/  VIADD R0, R3, UR24 ;  /* 0x0000001803007c36 */ /* 0x002fc60008000000 */
[----:B------:R-:W4:Y:S01]  /*61340*/  LDL.LU R25, [R1+0x9c] ;  /* 0x00009c0001197983 */ /* 0x000f220000300800 */
[----:B------:R-:W-:-:S03]  /*61350*/  IMAD.WIDE R6, R0, 0x2, R20 ;  /* 0x0000000200067825 */ /* 0x000fc600078e0214 */
[----:B------:R-:W2:Y:S04]  /*61360*/  LDL.LU R23, [R1+0x180] ;  /* 0x0001800001177983 */ /* 0x000ea80000300800 */
[----:B------:R-:W3:Y:S04]  /*61370*/  LDL.LU R17, [R1+0x94] ;  /* 0x0000940001117983 */ /* 0x000ee80000300800 */
        /* <DEDUP_REMOVED lines=12> */
[----:B------:R-:W-:-:S03]  /*61440*/  ULDC UR10, c[0x0][0x228] ;  /* 0x00008a00000a7ab9 */ /* 0x000fc60000000800 */
[----:B------:R0:W-:Y:S01]  /*61450*/  @P4 STG.E.U16 desc[UR6][R12.64], R14 ;  /* 0x0000000e0c004986 */ /* 0x0001e2000c101506 */
[----:B------:R-:W-:Y:S01]  /*61460*/  ISETP.LT.AND P4, PT, R29, UR4, !P1 ;  /* 0x000000041d007c0c */ /* 0x000fe2000cf81270 */
[----:B------:R-:W-:Y:S01]  /*61470*/  IMAD.WIDE R6, R0, 0x2, R20 ;  /* 0x0000000200067825 */ /* 0x000fe200078e0214 */
[----:B------:R-:W-:Y:S01]  /*61480*/  ISETP.LT.AND P1, PT, R28, UR8, !P1 ;  /* 0x000000081c007c0c */ /* 0x000fe2000cf21270 */
[----:B------:R-:W-:Y:S01]  /*61490*/  ULDC UR8, c[0x0][0x228] ;  /* 0x00008a0000087ab9 */ /* 0x000fe20000000800 */
[----:B------:R-:W-:Y:S01]  /*614a0*/  PRMT R3, R2, 0x7632, R3 ;  /* 0x0000763202037816 */ /* 0x000fe20000000003 */
[----:B------:R-:W-:Y:S01]  /*614b0*/  ULDC UR4, c[0x0][0x22c] ;  /* 0x00008b0000047ab9 */ /* 0x000fe20000000800 */
[----:B------:R1:W-:Y:S01]  /*614c0*/  @P6 STG.E.U16 desc[UR6][R6.64], R2 ;  /* 0x0000000206006986 */ /* 0x0003e2000c101506 */
[----:B0-----:R-:W-:-:S04]  /*614d0*/  IMAD.WIDE R12, R0, 0x2, R4 ;  /* 0x00000002000c7825 */ /* 0x001fc800078e0204 */
[----:B------:R-:W-:Y:S01]  /*614e0*/  VIADD R0, R0, UR24 ;  /* 0x0000001800007c36 */ /* 0x000fe20008000000 */
[----:B------:R0:W-:Y:S03]  /*614f0*/  @P3 STG.E.U16 desc[UR6][R12.64], R3 ;  /* 0x000000030c003986 */ /* 0x0001e6000c101506 */
[C---:B-1----:R-:W-:Y:S01]  /*61500*/  IMAD.WIDE R6, R0.reuse, 0x2, R20 ;  /* 0x0000000200067825 */ /* 0x042fe200078e0214 */
[----:B------:R-:W2:Y:S03]  /*61510*/  LDL.LU R2, [R1+0x17f8] ;  /* 0x0017f80001027983 */ /* 0x000ea60000300800 */
[C---:B0-----:R-:W-:Y:S01]  /*61520*/  IMAD.WIDE R12, R0.reuse, 0x2, R4 ;  /* 0x00000002000c7825 */ /* 0x041fe200078e0204 */
[----:B----4-:R-:W-:Y:S01]  /*61530*/  PRMT R14, R15, 0x7632, R14 ;  /* 0x000076320f0e7816 */ /* 0x010fe2000000000e */
[----:B------:R-:W-:Y:S04]  /*61540*/  @P4 STG.E.U16 desc[UR6][R6.64], R15 ;  /* 0x0000000f06004986 */ /* 0x000fe8000c101506 */
[----:B------:R0:W-:Y:S04]  /*61550*/  @P1 STG.E.U16 desc[UR6][R12.64], R14 ;  /* 0x0000000e0c001986 */ /* 0x0001e8000c101506 */
[----:B0-----:R-:W4:Y:S01]  /*61560*/  LDL.LU R13, [R1+0xb4] ;  /* 0x0000b400010d7983 */ /* 0x001f220000300800 */
[----:B------:R-:W-:Y:S01]  /*61570*/  ISETP.LT.AND P6, PT, R29, UR8, !P0 ;  /* 0x000000081d007c0c */ /* 0x000fe2000c7c1270 */
[----:B------:R-:W-:Y:S01]  /*61580*/  VIADD R15, R0, UR24 ;  /* 0x00000018000f7c36 */ /* 0x000fe20008000000 */
[----:B------:R-:W-:Y:S01]  /*61590*/  ULDC UR8, c[0x0][0x228] ;  /* 0x00008a0000087ab9 */ /* 0x000fe20000000800 */
[----:B------:R-:W-:Y:S01]  /*615a0*/  VIADD R3, R11, 0x6c ;  /* 0x0000006c0b037836 */ /* 0x000fe20000000000 */
[----:B------:R-:W-:Y:S01]  /*615b0*/  ISETP.LT.AND P1, PT, R28, UR8, !P0 ;  /* 0x000000081c007c0c */ /* 0x000fe2000c721270 */
[----:B------:R-:W-:Y:S01]  /*615c0*/  IMAD.WIDE R6, R15, 0x2, R20 ;  /* 0x000000020f067825 */ /* 0x000fe200078e0214 */
[----:B------:R-:W-:Y:S01]  /*615d0*/  ISETP.LT.AND P4, PT, R29, UR10, !P5 ;  /* 0x0000000a1d007c0c */ /* 0x000fe2000ef81270 */
[----:B------:R-:W-:Y:S01]  /*615e0*/  ULDC UR8, c[0x0][0x228] ;  /* 0x00008a0000087ab9 */ /* 0x000fe20000000800 */
[----:B------:R-:W-:Y:S01]  /*615f0*/  ISETP.GE.AND P3, PT, R3, UR4, PT ;  /* 0x0000000403007c0c */ /* 0x000fe2000bf66270 */
[----:B------:R-:W-:Y:S01]  /*61600*/  VIADD R3, R15, UR24 ;  /* 0x000000180f037c36 */ /* 0x000fe20008000000 */
[----:B------:R-:W-:Y:S01]  /*61610*/  ULDC UR4, c[0x0][0x22c] ;  /* 0x00008b0000047ab9 */ /* 0x000fe20000000800 */
[----:B------:R-:W-:-:S02]  /*61620*/  VIADD R0, R11, 0x6d ;  /* 0x0000006d0b007836 */ /* 0x000fc40000000000 */
[----:B----4-:R0:W-:Y:S01]  /*61630*/  @P6 STG.E.U16 desc[UR6][R6.64], R13 ;  /* 0x0000000d06006986 */ /* 0x0101e2000c101506 */
[----:B------:R-:W-:Y:S01]  /*61640*/  PRMT R16, R13, 0x7632, R16 ;  /* 0x000076320d107816 */ /* 0x000fe20000000010 */
[----:B------:R-:W-:Y:S01]  /*61650*/  ULDC UR10, c[0x0][0x228] ;  /* 0x00008a00000a7ab9 */ /* 0x000fe20000000800 */
[----:B0-----:R-:W-:-:S04]  /*61660*/  IMAD.WIDE R6, R15, 0x2, R4 ;  /* 0x000000020f067825 */ /* 0x001fc800078e0204 */
[----:B------:R-:W-:Y:S01]  /*61670*/  IMAD.WIDE R12, R3, 0x2, R20 ;  /* 0x00000002030c7825 */ /* 0x000fe200078e0214 */
[----:B------:R-:W-:Y:S04]  /*61680*/  @P1 STG.E.U16 desc[UR6][R6.64], R16 ;  /* 0x0000001006001986 */ /* 0x000fe8000c101506 */
[----:B---3--:R0:W-:Y:S04]  /*61690*/  @P4 STG.E.U16 desc[UR6][R12.64], R17 ;  /* 0x000000110c004986 */ /* 0x0081e8000c101506 */
[----:B0-----:R-:W3:Y:S01]  /*616a0*/  LDL.LU R12, [R1+0xb8] ;  /* 0x0000b800010c7983 */ /* 0x001ee20000300800 */
[----:B------:R-:W-:Y:S01]  /*616b0*/  ISETP.GE.AND P0, PT, R0, UR4, PT ;  /* 0x0000000400007c0c */ /* 0x000fe2000bf06270 */
[----:B------:R-:W-:Y:S01]  /*616c0*/  VIADD R0, R11, 0x6e ;  /* 0x0000006e0b007836 */ /* 0x000fe20000000000 */
[----:B------:R-:W-:Y:S01]  /*616d0*/  ISETP.LT.AND P5, PT, R28, UR8, !P5 ;  /* 0x000000081c007c0c */ /* 0x000fe2000efa1270 */
[----:B------:R-:W-:Y:S01]  /*616e0*/  ULDC UR4, c[0x0][0x22c] ;  /* 0x00008b0000047ab9 */ /* 0x000fe20000000800 */
[----:B------:R-:W-:Y:S01]  /*616f0*/  PRMT R7, R17, 0x7632, R7 ;  /* 0x0000763211077816 */ /* 0x000fe20000000007 */
[----:B------:R-:W-:Y:S01]  /*61700*/  IMAD.WIDE R14, R3, 0x2, R4 ;  /* 0x00000002030e7825 */ /* 0x000fe200078e0204 */
[----:B------:R-:W-:Y:S01]  /*61710*/  ISETP.GE.AND P6, PT, R0, UR4, PT ;  /* 0x0000000400007c0c */ /* 0x000fe2000bfc6270 */
[----:B------:R-:W-:Y:S01]  /*61720*/  ULDC UR4, c[0x0][0x228] ;  /* 0x00008a0000047ab9 */ /* 0x000fe20000000800 */
[----:B------:R-:W-:Y:S01]  /*61730*/  ULDC UR8, c[0x0][0x228] ;  /* 0x00008a0000087ab9 */ /* 0x000fe20000000800 */
[----:B------:R-:W-:Y:S01]  /*61740*/  VIADD R0, R11, 0x6f ;  /* 0x0000006f0b007836 */ /* 0x000fe20000000000 */
[----:B------:R-:W-:Y:S01]  /*61750*/  ISETP.LT.AND P1, PT, R29, UR4, !P3 ;  /* 0x000000041d007c0c */ /* 0x000fe2000df21270 */
[----:B------:R-:W-:Y:S01]  /*61760*/  ULDC UR4, c[0x0][0x22c] ;  /* 0x00008b0000047ab9 */ /* 0x000fe20000000800 */
[----:B------:R-:W-:-:S02]  /*61770*/  IADD3 R3, R3, UR24, RZ ;  /* 0x0000001803037c10 */ /* 0x000fc4000fffe0ff */
[----:B------:R-:W-:Y:S01]  /*61780*/  ISETP.GE.AND P4, PT, R0, UR4, PT ;  /* 0x0000000400007c0c */ /* 0x000fe2000bf86270 */
[----:B------:R-:W-:Y:S01]  /*61790*/  VIADD R0, R11, 0x70 ;  /* 0x000000700b007836 */ /* 0x000fe20000000000 */
[----:B------:R-:W-:Y:S01]  /*617a0*/  ISETP.LT.AND P3, PT, R28, UR8, !P3 ;  /* 0x000000081c007c0c */ /* 0x000fe2000df61270 */
[----:B------:R0:W-:Y:S01]  /*617b0*/  @P5 STG.E.U16 desc[UR6][R14.64], R7 ;  /* 0x000000070e005986 */ /* 0x0001e2000c101506 */
[----:B------:R-:W-:Y:S01]  /*617c0*/  ULDC UR4, c[0x0][0x22c] ;  /* 0x00008b0000047ab9 */ /* 0x000fe20000000800 */
[C---:B------:R-:W-:Y:S01]  /*617d0*/  IMAD.WIDE R16, R3.reuse, 0x2, R4 ;  /* 0x0000000203107825 */ /* 0x040fe200078e0204 */
[----:B------:R-:W-:Y:S01]  /*617e0*/  ISETP.GE.AND P5, PT, R0, UR4, PT ;  /* 0x0000000400007c0c */ /* 0x000fe2000bfa6270 */
[----:B------:R-:W-:Y:S01]  /*617f0*/  ULDC UR4, c[0x0][0x228] ;  /* 0x00008a0000047ab9 */ /* 0x000fe20000000800 */
[----:B------:R-:W-:Y:S01]  /*61800*/  ULDC UR8, c[0x0][0x228] ;  /* 0x00008a0000087ab9 */ /* 0x000fe20000000800 */
[----:B0-----:R-:W-:-:S04]  /*61810*/  IMAD.WIDE R6, R3, 0x2, R20 ;  /* 0x0000000203067825 */ /* 0x001fc800078e0214 */
[----:B------:R-:W-:Y:S02]  /*61820*/  VIADD R3, R3, UR24 ;  /* 0x0000001803037c36 */ /* 0x000fe40008000000 */
[----:B------:R-:W-:Y:S02]  /*61830*/  VIADD R14, R11, 0x71 ;  /* 0x000000710b0e7836 */ /* 0x000fe40000000000 */
[----:B------:R-:W-:Y:S01]  /*61840*/  VIADD R0, R3, UR24 ;  /* 0x0000001803007c36 */ /* 0x000fe20008000000 */
[----:B------:R-:W-:Y:S02]  /*61850*/  PRMT R19, R24, 0x7632, R19 ;  /* 0x0000763218137816 */ /* 0x000fe40000000013 */
[----:B------:R-:W-:Y:S01]  /*61860*/  PRMT R22, R25, 0x7632, R22 ;  /* 0x0000763219167816 */ /* 0x000fe20000000016 */
[----:B---3--:R0:W-:Y:S01]  /*61870*/  @P1 STG.E.U16 desc[UR6][R6.64], R12 ;  /* 0x0000000c06001986 */ /* 0x0081e2000c101506 */
[----:B------:R-:W-:Y:S02]  /*61880*/  PRMT R13, R12, 0x7632, R13 ;  /* 0x000076320c0d7816 */ /* 0x000fe4000000000d */
[----:B------:R-:W-:Y:S01]  /*61890*/  ISETP.LT.AND P1, PT, R29, UR4, !P0 ;  /* 0x000000041d007c0c */ /* 0x000fe2000c721270 */
[----:B------:R-:W-:-:S02]  /*618a0*/  ULDC UR4, c[0x0][0x228] ;  /* 0x00008a0000047ab9 */ /* 0x000fc40000000800 */
[----:B------:R1:W-:Y:S01]  /*618b0*/  @P3 STG.E.U16 desc[UR6][R16.64], R13 ;  /* 0x0000000d10003986 */ /* 0x0003e2000c101506 */
[----:B------:R-:W-:Y:S01]  /*618c0*/  ISETP.LT.AND P0, PT, R28, UR4, !P0 ;  /* 0x000000041c007c0c */ /* 0x000fe2000c701270 */
[----:B------:R-:W-:Y:S01]  /*618d0*/  ULDC UR4, c[0x0][0x22c] ;  /* 0x00008b0000047ab9 */ /* 0x000fe20000000800 */
[----:B------:R-:W-:Y:S01]  /*618e0*/  ISETP.LT.AND P3, PT, R29, UR8, !P6 ;  /* 0x000000081d007c0c */ /* 0x000fe2000f761270 */
[----:B------:R-:W-:Y:S01]  /*618f0*/  ULDC UR8, c[0x0][0x228] ;  /* 0x00008a0000087ab9 */ /* 0x000fe20000000800 */
[----:B0-----:R-:W-:-:S04]  /*61900*/  IMAD.WIDE R6, R3, 0x2, R4 ;  /* 0x0000000203067825 */ /* 0x001fc800078e0204 */
[----:B-1----:R-:W-:Y:S01]  /*61910*/  IMAD.WIDE R12, R3, 0x2, R20 ;  /* 0x00000002030c7825 */ /* 0x002fe200078e0214 */
[----:B--2---:R-:W-:-:S04]  /*61920*/  PRMT R17, R18, 0x7632, R17 ;  /* 0x0000763212117816 */ /* 0x004fc80000000011 */
[----:B------:R0:W-:Y:S01]  /*61930*/  @P1 STG.E.U16 desc[UR6][R12.64], R18 ;  /* 0x000000120c001986 */ /* 0x0001e2000c101506 */
[----:B------:R-:W-:Y:S01]  /*61940*/  ISETP.GE.AND P1, PT, R14, UR4, PT ;  /* 0x000000040e007c0c */ /* 0x000fe2000bf26270 */
[----:B------:R-:W-:Y:S02]  /*61950*/  ULDC UR4, c[0x0][0x228] ;  /* 0x00008a0000047ab9 */ /* 0x000fe40000000800 */
[----:B------:R1:W-:Y:S01]  /*61960*/  @P0 STG.E.U16 desc[UR6][R6.64], R17 ;  /* 0x0000001106000986 */ /* 0x0003e2000c101506 */
[----:B------:R-:W-:Y:S01]  /*61970*/  ISETP.LT.AND P6, PT, R28, UR4, !P6 ;  /* 0x000000041c007c0c */ /* 0x000fe2000f7c1270 */
[----:B------:R-:W-:Y:S02]  /*61980*/  VIADD R3, R11, 0x72 ;  /* 0x000000720b037836 */ /* 0x000fe40000000000 */
[----:B0-----:R-:W-:Y:S01]  /*61990*/  IMAD.WIDE R12, R0, 0x2, R20 ;  /* 0x00000002000c7825 */ /* 0x001fe200078e0214 */
[----:B------:R-:W-:Y:S01]  /*619a0*/  ISETP.LT.AND P0, PT, R29, UR8, !P4 ;  /* 0x000000081d007c0c */ /* 0x000fe2000e701270 */
[----:B------:R-:W-:-:S03]  /*619b0*/  ULDC UR4, c[0x0][0x22c] ;  /* 0x00008b0000047ab9 */ /* 0x000fc60000000800 */
[----:B------:R0:W-:Y:S01]  /*619c0*/  @P3 STG.E.U16 desc[UR6][R12.64], R24 ;  /* 0x000000180c003986 */ /* 0x0001e2000c101506 */
[C---:B-1----:R-:W-:Y:S01]  /*619d0*/  IMAD.WIDE R6, R0.reuse, 0x2, R4 ;  /* 0x0000000200067825 */ /* 0x042fe200078e0204 */
[----:B------:R-:W-:Y:S02]  /*619e0*/  ULDC UR8, c[0x0][0x228] ;  /* 0x00008a0000087ab9 */ /* 0x000fe40000000800 */
[----:B------:R-:W1:Y:S04]  /*619f0*/  LDS.128 R12, [R2] ;  /* 0x00000000020c7984 */ /* 0x000e680000000c00 */
[----:B0-----:R-:W2:Y:S01]  /*61a00*/  LDL.LU R24, [R1+0x184] ;  /* 0x0001840001187983 */ /* 0x001ea20000300800 */
[----:B------:R-:W-:-:S03]  /*61a10*/  VIADD R17, R0, UR24 ;  /* 0x0000001800117c36 */ /* 0x000fc60008000000 */
[----:B------:R0:W-:Y:S02]  /*61a20*/  @P6 STG.E.U16 desc[UR6][R6.64], R19 ;  /* 0x0000001306006986 */ /* 0x0001e4000c101506 */
[----:B0-----:R-:W-:-:S05]  /*61a30*/  IMAD.WIDE R6, R17, 0x2, R20 ;  /* 0x0000000211067825 */ /* 0x001fca00078e0214 */
[----:B------:R0:W-:Y:S04]  /*61a40*/  @P0 STG.E.U16 desc[UR6][R6.64], R25 ;  /* 0x0000001906000986 */ /* 0x0001e8000c101506 */
[----:B0-----:R-:W3:Y:S01]  /*61a50*/  LDL.LU R25, [R1+0x188] ;  /* 0x0001880001197983 */ /* 0x001ee20000300800 */
[----:B------:R-:W-:Y:S02]  /*61a60*/  ISETP.LT.AND P4, PT, R28, UR10, !P4 ;  /* 0x0000000a1c007c0c */ /* 0x000fe4000e781270 */
[----:B------:R-:W-:Y:S02]  /*61a70*/  ISETP.LT.AND P3, PT, R29, UR12, !P5 ;  /* 0x0000000c1d007c0c */ /* 0x000fe4000ef61270 */
[----:B------:R-:W-:Y:S01]  /*61a80*/  ISETP.GE.AND P6, PT, R3, UR4, PT ;  /* 0x0000000403007c0c */ /* 0x000fe2000bfc6270 */
[----:B------:R-:W-:Y:S01]  /*61a90*/  VIADD R3, R11, 0x73 ;  /* 0x000000730b037836 */ /* 0x000fe20000000000 */
[----:B------:R-:W-:Y:S01]  /*61aa0*/  ULDC UR4, c[0x0][0x22c] ;  /* 0x00008b0000047ab9 */ /* 0x000fe20000000800 */
[C---:B------:R-:W-:Y:S01]  /*61ab0*/  VIADD R0, R17.reuse, UR24 ;  /* 0x0000001811007c36 */ /* 0x040fe20008000000 */
[----:B------:R-:W-:Y:S01]  /*61ac0*/  ULDC UR10, c[0x0][0x228] ;  /* 0x00008a00000a7ab9 */ /* 0x000fe20000000800 */
[----:B------:R-:W-:Y:S01]  /*61ad0*/  IMAD.WIDE R16, R17, 0x2, R4 ;  /* 0x0000000211107825 */ /* 0x000fe200078e0204 */
[----:B------:R-:W-:Y:S01]  /*61ae0*/  ISETP.GE.AND P0, PT, R3, UR4, PT ;  /* 0x0000000403007c0c */ /* 0x000fe2000bf06270 */
[----:B------:R-:W-:-:S02]  /*61af0*/  ULDC UR4, c[0x0][0x228] ;  /* 0x00008a0000047ab9 */ /* 0x000fc40000000800 */
[----:B------:R-:W-:Y:S01]  /*61b00*/  IMAD.WIDE R18, R0, 0x2, R20 ;  /* 0x0000000200127825 */ /* 0x000fe200078e0214 */
[----:B------:R-:W-:Y:S01]  /*61b10*/  ISETP.LT.AND P5, PT, R28, UR4, !P5 ;  /* 0x000000041c007c0c */ /* 0x000fe2000efa1270 */
[----:B------:R0:W-:Y:S01]  /*61b20*/  @P4 STG.E.U16 desc[UR6][R16.64], R22 ;  /* 0x0000001610004986 */ /* 0x0001e2000c101506 */
[----:B------:R-:W-:-:S03]  /*61b30*/  ULDC UR4, c[0x0][0x22c] ;  /* 0x00008b0000047ab9 */ /* 0x000fc60000000800 */
[----:B------:R4:W-:Y:S01]  /*61b40*/  @P3 STG.E.U16 desc[UR6][R18.64], R23 ;  /* 0x0000001712003986 */ /* 0x0009e2000c101506 */
[----:B------:R-:W-:Y:S01]  /*61b50*/  ISETP.LT.AND P3, PT, R29, UR8, !P1 ;  /* 0x000000081d007c0c */ /* 0x000fe2000cf61270 */
[----:B------:R-:W-:Y:S02]  /*61b60*/  VIADD R6, R11, 0x74 ;  /* 0x000000740b067836 */ /* 0x000fe40000000000 */
[----:B------:R-:W-:Y:S01]  /*61b70*/  VIADD R3, R0, UR24 ;  /* 0x0000001800037c36 */ /* 0x000fe20008000000 */
[----:B------:R-:W-:Y:S01]  /*61b80*/  ISETP.LT.AND P4, PT, R28, UR10, !P1 ;  /* 0x0000000a1c007c0c */ /* 0x000fe2000cf81270 */
[----:B------:R-:W-:Y:S01]  /*61b90*/  ULDC UR8, c[0x0][0x228] ;  /* 0x00008a0000087ab9 */ /* 0x000fe20000000800 */
[----:B0-----:R-:W-:Y:S01]  /*61ba0*/  IMAD.WIDE R16, R0, 0x2, R4 ;  /* 0x0000000200107825 */ /* 0x001fe200078e0204 */
[----:B------:R-:W-:Y:S01]  /*61bb0*/  ISETP.GE.AND P1, PT, R6, UR4, PT ;  /* 0x0000000406007c0c */ /* 0x000fe2000bf26270 */
[----:B------:R-:W-:Y:S01]  /*61bc0*/  ULDC UR4, c[0x0][0x22c] ;  /* 0x00008b0000047ab9 */ /* 0x000fe20000000800 */
[----:B----4-:R-:W-:Y:S01]  /*61bd0*/  PRMT R19, R23, 0x7632, R19 ;  /* 0x0000763217137816 */ /* 0x010fe20000000013 */
[----:B------:R-:W-:-:S02]  /*61be0*/  VIADD R0, R11, 0x75 ;  /* 0x000000750b007836 */ /* 0x000fc40000000000 */
[----:B------:R-:W-:Y:S02]  /*61bf0*/  IMAD.WIDE R6, R3, 0x2, R20 ;  /* 0x0000000203067825 */ /* 0x000fe400078e0214 */
[----:B------:R0:W-:Y:S01]  /*61c00*/  @P5 STG.E.U16 desc[UR6][R16.64], R19 ;  /* 0x0000001310005986 */ /* 0x0001e2000c101506 */
[----:B------:R-:W-:Y:S01]  /*61c10*/  ISETP.GE.AND P5, PT, R0, UR4, PT ;  /* 0x0000000400007c0c */ /* 0x000fe2000bfa6270 */
[----:B------:R-:W-:Y:S02]  /*61c20*/  ULDC UR4, c[0x0][0x228] ;  /* 0x00008a0000047ab9 */ /* 0x000fe40000000800 */
[----:B-1----:R1:W-:Y:S01]  /*61c30*/  @P3 STG.E.U16 desc[UR6][R6.64], R12 ;  /* 0x0000000c06003986 */ /* 0x0023e2000c101506 */
[----:B------:R-:W-:Y:S01]  /*61c40*/  ISETP.LT.AND P3, PT, R29, UR4, !P6 ;  /* 0x000000041d007c0c */ /* 0x000fe2000f761270 */
[----:B------:R-:W-:Y:S01]  /*61c50*/  ULDC UR4, c[0x0][0x228] ;  /* 0x00008a0000047ab9 */ /* 0x000fe20000000800 */
[----:B------:R-:W-:Y:S01]  /*61c60*/  ISETP.LT.AND P6, PT, R28, UR8, !P6 ;  /* 0x000000081c007c0c */ /* 0x000fe2000f7c1270 */
[----:B------:R-:W-:Y:S01]  /*61c70*/  ULDC UR8, c[0x0][0x228] ;  /* 0x00008a0000087ab9 */ /* 0x000fe20000000800 */
[----:B0-----:R-:W-:Y:S01]  /*61c80*/  PRMT R17, R12, 0x7632, R17 ;  /* 0x000076320c117816 */ /* 0x001fe20000000011 */
[----:B------:R-:W-:-:S04]  /*61c90*/  IMAD.WIDE R18, R3, 0x2, R4 ;  /* 0x0000000203127825 */ /* 0x000fc800078e0204 */
[----:B------:R-:W-:Y:S01]  /*61ca0*/  VIADD R3, R3, UR24 ;  /* 0x0000001803037c36 */ /* 0x000fe20008000000 */
[----:B------:R0:W-:Y:S01]  /*61cb0*/  @P4 STG.E.U16 desc[UR6][R18.64], R17 ;  /* 0x0000001112004986 */ /* 0x0001e2000c101506 */
[----:B------:R-:W-:Y:S01]  /*61cc0*/  ISETP.LT.AND P4, PT, R29, UR4, !P0 ;  /* 0x000000041d007c0c */ /* 0x000fe2000c781270 */
[----:B------:R-:W-:Y:S01]  /*61cd0*/  ULDC UR4, c[0x0][0x228] ;  /* 0x00008a0000047ab9 */ /* 0x000fe20000000800 */
[C---:B-1----:R-:W-:Y:S01]  /*61ce0*/  IMAD.WIDE R6, R3.reuse, 0x2, R4 ;  /* 0x0000000203067825 */ /* 0x042fe200078e0204 */
[----:B------:R-:W-:Y:S01]  /*61cf0*/  ISETP.LT.AND P0, PT, R28, UR8, !P0 ;  /* 0x000000081c007c0c */ /* 0x000fe2000c701270 */
[----:B------:R-:W-:Y:S02]  /*61d00*/  ULDC UR8, c[0x0][0x228] ;  /* 0x00008a0000087ab9 */ /* 0x000fe40000000800 */
[----:B0-----:R-:W-:-:S04]  /*61d10*/  IMAD.WIDE R16, R3, 0x2, R20 ;  /* 0x0000000203107825 */ /* 0x001fc800078e0214 */
[----:B------:R-:W-:-:S04]  /*61d20*/  VIADD R3, R3, UR24 ;  /* 0x0000001803037c36 */ /* 0x000fc80008000000 */
[----:B------:R-:W-:-:S04]  /*61d30*/  IMAD.WIDE R22, R3, 0x2, R20 ;  /* 0x0000000203167825 */ /* 0x000fc800078e0214 */
[----:B------:R-:W-:-:S04]  /*61d40*/  IMAD.WIDE R18, R3, 0x2, R4 ;  /* 0x0000000203127825 */ /* 0x000fc800078e0204 */
[----:B------:R-:W-:Y:S01]  /*61d50*/  VIADD R3, R3, UR24 ;  /* 0x0000001803037c36 */ /* 0x000fe20008000000 */
[----:B--2---:R-:W-:Y:S01]  /*61d60*/  PRMT R12, R24, 0x7632, R12 ;  /* 0x00007632180c7816 */ /* 0x004fe2000000000c */
[----:B------:R0:W-:Y:S04]  /*61d70*/  @P3 STG.E.U16 desc[UR6][R16.64], R24 ;  /* 0x0000001810003986 */ /* 0x0001e8000c101506 */
[----:B------:R1:W-:Y:S01]  /*61d80*/  @P6 STG.E.U16 desc[UR6][R6.64], R12 ;  /* 0x0000000c06006986 */ /* 0x0003e2000c101506 */
[C---:B------:R-:W-:Y:S01]  /*61d90*/  ISETP.LT.AND P6, PT, R29.reuse, UR4, !P1 ;  /* 0x000000041d007c0c */ /* 0x040fe2000cfc1270 */
[----:B------:R-:W-:Y:S01]  /*61da0*/  ULDC UR4, c[0x0][0x228] ;  /* 0x00008a0000047ab9 */ /* 0x000fe20000000800 */
[----:B------:R-:W-:Y:S01]  /*61db0*/  ISETP.LT.AND P1, PT, R28, UR8, !P1 ;  /* 0x000000081c007c0c */ /* 0x000fe2000cf21270 */
[----:B------:R2:W-:Y:S01]  /*61dc0*/  @P4 STG.E.U16 desc[UR6][R22.64], R13 ;  /* 0x0000000d16004986 */ /* 0x0005e2000c101506 */
[----:B------:R-:W-:Y:S01]  /*61dd0*/  ISETP.LT.AND P4, PT, R29, UR4, !P5 ;  /* 0x000000041d007c0c */ /* 0x000fe2000ef81270 */
[----:B------:R-:W-:Y:S01]  /*61de0*/  VIADD R0, R11, 0x76 ;  /* 0x000000760b007836 */ /* 0x000fe20000000000 */
[----:B------:R-:W-:Y:S01]  /*61df0*/  ULDC UR4, c[0x0][0x228] ;  /* 0x00008a0000047ab9 */ /* 0x000fe20000000800 */
[----:B0-----:R-:W-:Y:S01]  /*61e00*/  IMAD.WIDE R16, R3, 0x2, R20 ;  /* 0x0000000203107825 */ /* 0x001fe200078e0214 */
[----:B------:R-:W-:Y:S01]  /*61e10*/  ULDC UR8, c[0x0][0x228] ;  /* 0x00008a0000087ab9 */ /* 0x000fe20000000800 */
[----:B-1----:R-:W-:-:S02]  /*61e20*/  PRMT R7, R13, 0x7632, R7 ;  /* 0x000076320d077816 */ /* 0x002fc40000000007 */
[----:B--2---:R-:W-:-:S03]  /*61e30*/  IADD3 R13, R3, UR24, RZ ;  /* 0x00000018030d7c10 */ /* 0x004fc6000fffe0ff */
[----:B------:R0:W-:Y:S04]  /*61e40*/  @P0 STG.E.U16 desc[UR6][R18.64], R7 ;  /* 0x0000000712000986 */ /* 0x0001e8000c101506 */
[----:B---3--:R1:W-:Y:S01]  /*61e50*/  @P6 STG.E.U16 desc[UR6][R16.64], R25 ;  /* 0x0000001910006986 */ /* 0x0083e2000c101506 */
[----:B0-----:R-:W-:Y:S01]  /*61e60*/  PRMT R19, R25, 0x7632, R19 ;  /* 0x0000763219137816 */ /* 0x001fe20000000013 */
[----:B------:R-:W-:-:S05]  /*61e70*/  IMAD.WIDE R6, R3, 0x2, R4 ;  /* 0x0000000203067825 */ /* 0x000fca00078e0204 */
[----:B------:R-:W-:Y:S01]  /*61e80*/  @P1 STG.E.U16 desc[UR6][R6.64], R19 ;  /* 0x0000001306001986 */ /* 0x000fe2000c101506 */
[----:B-1----:R-:W-:-:S04]  /*61e90*/  IMAD.WIDE R24, R13, 0x2, R20 ;  /* 0x000000020d187825 */ /* 0x002fc800078e0214 */
[----:B------:R-:W-:Y:S01]  /*61ea0*/  VIADD R12, R11, 0x78 ;  /* 0x000000780b0c7836 */ /* 0x000fe20000000000 */
[----:B------:R0:W-:Y:S01]  /*61eb0*/  @P4 STG.E.U16 desc[UR6][R24.64], R14 ;  /* 0x0000000e18004986 */ /* 0x0001e2000c101506 */
[----:B------:R-:W-:Y:S02]  /*61ec0*/  ISETP.GE.AND P3, PT, R0, UR11, PT ;  /* 0x0000000b00007c0c */ /* 0x000fe4000bf66270 */
[----:B------:R-:W-:Y:S01]  /*61ed0*/  ISETP.LT.AND P5, PT, R28, UR4, !P5 ;  /* 0x000000041c007c0c */ /* 0x000fe2000efa1270 */
[----:B------:R-:W-:Y:S01]  /*61ee0*/  VIADD R3, R13, UR24 ;  /* 0x000000180d037c36 */ /* 0x000fe20008000000 */
[----:B------:R-:W-:Y:S01]  /*61ef0*/  ISETP.GE.AND P6, PT, R12, UR5, PT ;  /* 0x000000050c007c0c */ /* 0x000fe2000bfc6270 */
[----:B------:R-:W-:Y:S01]  /*61f00*/  ULDC UR5, c[0x0][0x228] ;  /* 0x00008a0000057ab9 */ /* 0x000fe20000000800 */
[----:B------:R-:W-:Y:S01]  /*61f10*/  PRMT R26, R14, 0x7632, R26 ;  /* 0x000076320e1a7816 */ /* 0x000fe2000000001a */
[----:B------:R-:W1:Y:S04]  /*61f20*/  LDS.128 R16, [R2+0x400] ;  /* 0x0004000002107984 */ /* 0x000e680000000c00 */
[----:B0-----:R-:W2:Y:S01]  /*61f30*/  LDL.LU R25, [R1+0x18c] ;  /* 0x00018c0001197983 */ /* 0x001ea20000300800 */
[----:B------:R-:W-:Y:S01]  /*61f40*/  ISETP.LT.AND P1, PT, R29, UR5, !P3 ;  /* 0x000000051d007c0c */ /* 0x000fe2000df21270 */
[----:B------:R-:W-:Y:S01]  /*61f50*/  VIADD R0, R11, 0x77 ;  /* 0x000000770b007836 */ /* 0x000fe20000000000 */
[----:B------:R-:W-:Y:S01]  /*61f60*/  ISETP.LT.AND P3, PT, R28, UR8, !P3 ;  /* 0x000000081c007c0c */ /* 0x000fe2000df61270 */
[----:B------:R-:W-:Y:S01]  /*61f70*/  IMAD.WIDE R6, R13, 0x2, R4 ;  /* 0x000000020d067825 */ /* 0x000fe200078e0204 */
[----:B------:R-:W-:Y:S01]  /*61f80*/  ULDC UR4, c[0x0][0x228] ;  /* 0x00008a0000047ab9 */ /* 0x000fe20000000800 */
[----:B------:R-:W-:-:S02]  /*61f90*/  ULDC UR5, c[0x0][0x228] ;  /* 0x00008a0000057ab9 */ /* 0x000fc40000000800 */
[C---:B------:R-:W-:Y:S01]  /*61fa0*/  IMAD.WIDE R22, R3.reuse, 0x2, R4 ;  /* 0x0000000203167825 */ /* 0x040fe200078e0204 */
[----:B------:R-:W-:Y:S01]  /*61fb0*/  ISETP.GE.AND P0, PT, R0, UR9, PT ;  /* 0x0000000900007c0c */ /* 0x000fe2000bf06270 */
[----:B------:R-:W-:Y:S02]  /*61fc0*/  ULDC UR8, c[0x0][0x228] ;  /* 0x00008a0000087ab9 */ /* 0x000fe40000000800 */
[----:B------:R-:W-:Y:S01]  /*61fd0*/  IMAD.WIDE R12, R3, 0x2, R20 ;  /* 0x00000002030c7825 */ /* 0x000fe200078e0214 */
[----:B------:R-:W-:Y:S03]  /*61fe0*/  @P5 STG.E.U16 desc[UR6][R6.64], R26 ;  /* 0x0000001a06005986 */ /* 0x000fe6000c101506 */
[----:B------:R-:W-:Y:S01]  /*61ff0*/  VIADD R0, R11, 0x79 ;  /* 0x000000790b007836 */ /* 0x000fe20000000000 */
[----:B------:R-:W-:Y:S01]  /*62000*/  ISETP.LT.AND P5, PT, R29, UR8, !P6 ;  /* 0x000000081d007c0c */ /* 0x000fe2000f7a1270 */
[C---:B------:R-:W-:Y:S01]  /*62010*/  VIADD R14, R11.reuse, 0x7b ;  /* 0x0000007b0b0e7836 */ /* 0x040fe20000000000 */
[----:B------:R-:W-:Y:S01]  /*62020*/  ULDC UR8, c[0x0][0x228] ;  /* 0x00008a0000087ab9 */ /* 0x000fe20000000800 */
[----:B------:R-:W-:Y:S01]  /*62030*/  ULDC UR9, c[0x0][0x228] ;  /* 0x00008a0000097ab9 */ /* 0x000fe20000000800 */
[----:B------:R-:W-:Y:S01]  /*62040*/  ISETP.GE.AND P4, PT, R0, UR15, PT ;  /* 0x0000000f00007c0c */ /* 0x000fe2000bf86270 */
[----:B------:R-:W-:Y:S01]  /*62050*/  VIADD R0, R11, 0x7a ;  /* 0x0000007a0b007836 */ /* 0x000fe20000000000 */
[----:B--2---:R-:W-:Y:S01]  /*62060*/  PRMT R27, R25, 0x7632, R27 ;  /* 0x00007632191b7816 */ /* 0x004fe2000000001b */
[----:B------:R0:W-:Y:S01]  /*62070*/  @P1 STG.E.U16 desc[UR6][R12.64], R25 ;  /* 0x000000190c001986 */ /* 0x0001e2000c101506 */
[----:B------:R-:W-:Y:S01]  /*62080*/  ISETP.LT.AND P1, PT, R28, UR5, !P0 ;  /* 0x000000051c007c0c */ /* 0x000fe2000c721270 */
[----:B------:R-:W-:-:S02]  /*62090*/  ULDC UR5, c[0x0][0x228] ;  /* 0x00008a0000057ab9 */ /* 0x000fc40000000800 */
[----:B------:R2:W-:Y:S01]  /*620a0*/  @P3 STG.E.U16 desc[UR6][R22.64], R27 ;  /* 0x0000001b16003986 */ /* 0x0005e2000c101506 */
[----:B------:R-:W-:Y:S01]  /*620b0*/  ISETP.LT.AND P3, PT, R29, UR4, !P0 ;  /* 0x000000041d007c0c */ /* 0x000fe2000c761270 */
[----:B------:R-:W-:Y:S02]  /*620c0*/  ULDC UR4, c[0x0][0x228] ;  /* 0x00008a0000047ab9 */ /* 0x000fe40000000800 */
[----:B------:R-:W-:Y:S01]  /*620d0*/  ISETP.LT.AND P6, PT, R28, UR4, !P6 ;  /* 0x000000041c007c0c */ /* 0x000fe2000f7c1270 */
[----:B------:R-:W-:Y:S01]  /*620e0*/  ULDC UR4, c[0x0][0x228] ;  /* 0x00008a0000047ab9 */ /* 0x000fe20000000800 */
[----:B0-----:R-:W-:Y:S01]  /*620f0*/  VIADD R25, R3, UR24 ;  /* 0x0000001803197c36 */ /* 0x001fe20008000000 */
[----:B------:R-:W-:Y:S02]  /*62100*/  ISETP.GE.AND P0, PT, R0, UR13, PT ;  /* 0x0000000d00007c0c */ /* 0x000fe4000bf06270 */
[----:B------:R-:W-:Y:S01]  /*62110*/  PRMT R0, R15, 0x7632, R0 ;  /* 0x000076320f007816 */ /* 0x000fe20000000000 */
[----:B------:R-:W-:-:S04]  /*62120*/  IMAD.WIDE R2, R25, 0x2, R20 ;  /* 0x0000000219027825 */ /* 0x000fc800078e0214 */
[C---:B--2---:R-:W-:Y:S02]  /*62130*/  VIADD R27, R25.reuse, UR24 ;  /* 0x00000018191b7c36 */ /* 0x044fe40008000000 */
[----:B------:R-:W-:Y:S01]  /*62140*/  IMAD.WIDE R6, R25, 0x2, R4 ;  /* 0x0000000219067825 */ /* 0x000fe200078e0204 */
[----:B------:R0:W-:Y:S03]  /*62150*/  @P3 STG.E.U16 desc[UR6][R2.64], R15 ;  /* 0x0000000f02003986 */ /* 0x0001e6000c101506 */
[C---:B------:R-:W-:Y:S01]  /*62160*/  IMAD.WIDE R12, R27.reuse, 0x2, R20 ;  /* 0x000000021b0c7825 */ /* 0x040fe200078e0214 */
[----:B------:R2:W-:Y:S03]  /*62170*/  @P1 STG.E.U16 desc[UR6][R6.64], R0 ;  /* 0x0000000006001986 */ /* 0x0005e6000c101506 */
[----:B------:R-:W-:Y:S01]  /*62180*/  IMAD.WIDE R22, R27, 0x2, R4 ;  /* 0x000000021b167825 */ /* 0x000fe200078e0204 */
[----:B------:R3:W-:Y:S01]  /*62190*/  @P5 STG.E.U16 desc[UR6][R12.64], R8 ;  /* 0x000000080c005986 */ /* 0x0007e2000c101506 */
[----:B0-----:R-:W-:-:S02]  /*621a0*/  PRMT R3, R8, 0x7632, R3 ;  /* 0x0000763208037816 */ /* 0x001fc40000000003 */
[----:B--2---:R-:W-:-:S03]  /*621b0*/  VIADD R0, R11, 0x7c ;  /* 0x0000007c0b007836 */ /* 0x004fc60000000000 */
[----:B------:R0:W-:Y:S01]  /*621c0*/  @P6 STG.E.U16 desc[UR6][R22.64], R3 ;  /* 0x0000000316006986 */ /* 0x0001e2000c101506 */
[C---:B---3--:R-:W-:Y:S01]  /*621d0*/  VIADD R8, R11.reuse, 0x7d ;  /* 0x0000007d0b087836 */ /* 0x048fe20000000000 */
[----:B------:R-:W-:Y:S01]  /*621e0*/  ISETP.GE.AND P6, PT, R0, UR21, PT ;  /* 0x0000001500007c0c */ /* 0x000fe2000bfc6270 */
[----:B------:R-:W-:Y:S02]  /*621f0*/  VIADD R0, R11, 0x7e ;  /* 0x0000007e0b007836 */ /* 0x000fe40000000000 */
[----:B------:R-:W2:Y:S01]  /*62200*/  LDL.LU R11, [R1+0x17f4] ;  /* 0x0017f400010b7983 */ /* 0x000ea20000300800 */
[----:B------:R-:W-:Y:S01]  /*62210*/  ISETP.LT.AND P1, PT, R29, UR4, !P4 ;  /* 0x000000041d007c0c */ /* 0x000fe2000e721270 */
[----:B------:R-:W-:Y:S01]  /*62220*/  VIADD R27, R27, UR24 ;  /* 0x000000181b1b7c36 */ /* 0x000fe20008000000 */
[----:B------:R-:W-:Y:S01]  /*62230*/  ISETP.LT.AND P4, PT, R28, UR5, !P4 ;  /* 0x000000051c007c0c */ /* 0x000fe2000e781270 */
[----:B------:R-:W-:Y:S01]  /*62240*/  ULDC UR4, c[0x0][0x228] ;  /* 0x00008a0000047ab9 */ /* 0x000fe20000000800 */
[----:B------:R-:W-:Y:S01]  /*62250*/  ISETP.LT.AND P5, PT, R29, UR8, !P0 ;  /* 0x000000081d007c0c */ /* 0x000fe2000c7a1270 */
[C---:B------:R-:W-:Y:S01]  /*62260*/  VIADD R15, R27.reuse, UR24 ;  /* 0x000000181b0f7c36 */ /* 0x040fe20008000000 */
[----:B------:R-:W-:Y:S01]  /*62270*/  ISETP.GE.AND P3, PT, R14, UR23, PT ;  /* 0x000000170e007c0c */ /* 0x000fe2000bf66270 */
[C---:B0-----:R-:W-:Y:S01]  /*62280*/  IMAD.WIDE R2, R27.reuse, 0x2, R20 ;  /* 0x000000021b027825 */ /* 0x041fe200078e0214 */
[----:B-1----:R-:W-:Y:S01]  /*62290*/  PRMT R14, R16, 0x7632, R14 ;  /* 0x00007632100e7816 */ /* 0x002fe2000000000e */
[----:B------:R-:W-:Y:S01]  /*622a0*/  ULDC UR5, c[0x0][0x228] ;  /* 0x00008a0000057ab9 */ /* 0x000fe20000000800 */
[----:B------:R-:W-:Y:S01]  /*622b0*/  ULDC UR8, c[0x0][0x228] ;  /* 0x00008a0000087ab9 */ /* 0x000fe20000000800 */
[----:B------:R-:W-:Y:S01]  /*622c0*/  IMAD.WIDE R6, R27, 0x2, R4 ;  /* 0x000000021b067825 */ /* 0x000fe200078e0204 */
[----:B------:R-:W-:Y:S01]  /*622d0*/  ISETP.LT.AND P0, PT, R28, UR4, !P0 ;  /* 0x000000041c007c0c */ /* 0x000fe2000c701270 */
[----:B------:R0:W-:Y:S01]  /*622e0*/  @P1 STG.E.U16 desc[UR6][R2.64], R16 ;  /* 0x0000001002001986 */ /* 0x0001e2000c101506 */
[----:B------:R-:W-:Y:S01]  /*622f0*/  ULDC UR4, c[0x0][0x228] ;  /* 0x00008a0000047ab9 */ /* 0x000fe20000000800 */
[----:B------:R-:W-:-:S02]  /*62300*/  IMAD.WIDE R12, R15, 0x2, R20 ;  /* 0x000000020f0c7825 */ /* 0x000fc400078e0214 */
[----:B------:R1:W-:Y:S01]  /*62310*/  @P4 STG.E.U16 desc[UR6][R6.64], R14 ;  /* 0x0000000e06004986 */ /* 0x0003e2000c101506 */
[----:B------:R-:W-:Y:S01]  /*62320*/  ISETP.LT.AND P4, PT, R29, UR5, !P3 ;  /* 0x000000051d007c0c */ /* 0x000fe2000df81270 */
[----:B------:R-:W-:Y:S01]  /*62330*/  VIADD R23, R15, UR24 ;  /* 0x000000180f177c36 */ /* 0x000fe20008000000 */
[----:B------:R-:W-:Y:S01]  /*62340*/  ISETP.LT.AND P3, PT, R28, UR8, !P3 ;  /* 0x000000081c007c0c */ /* 0x000fe2000df61270 */
[----:B------:R3:W-:Y:S01]  /*62350*/  @P5 STG.E.U16 desc[UR6][R12.64], R9 ;  /* 0x000000090c005986 */ /* 0x0007e2000c101506 */
[----:B------:R-:W-:Y:S01]  /*62360*/  ISETP.LT.AND P5, PT, R29, UR9, !P6 ;  /* 0x000000091d007c0c */ /* 0x000fe2000f7a1270 */
[----:B------:R-:W-:Y:S01]  /*62370*/  VIADD R25, R23, UR24 ;  /* 0x0000001817197c36 */ /* 0x000fe20008000000 */
[----:B------:R-:W-:Y:S01]  /*62380*/  ISETP.GE.AND P1, PT, R8, UR19, PT ;  /* 0x0000001308007c0c */ /* 0x000fe2000bf26270 */
[----:B0-----:R-:W-:Y:S01]  /*62390*/  IMAD.WIDE R2, R15, 0x2, R4 ;  /* 0x000000020f027825 */ /* 0x001fe200078e0204 */
[----:B------:R-:W-:Y:S01]  /*623a0*/  PRMT R15, R17, 0x7632, R15 ;  /* 0x00007632110f7816 */ /* 0x000fe2000000000f */
[----:B------:R-:W-:Y:S01]  /*623b0*/  ULDC UR5, c[0x0][0x228] ;  /* 0x00008a0000057ab9 */ /* 0x000fe20000000800 */
[----:B------:R-:W-:Y:S01]  /*623c0*/  ULDC UR8, c[0x0][0x228] ;  /* 0x00008a0000087ab9 */ /* 0x000fe20000000800 */
[----:B-1----:R-:W-:Y:S01]  /*623d0*/  PRMT R14, R9, 0x7632, R14 ;  /* 0x00007632090e7816 */ /* 0x002fe2000000000e */
[----:B------:R-:W-:Y:S01]  /*623e0*/  IMAD.WIDE R6, R23, 0x2, R20 ;  /* 0x0000000217067825 */ /* 0x000fe200078e0214 */
[----:B------:R-:W-:-:S03]  /*623f0*/  ULDC UR9, c[0x0][0x228] ;  /* 0x00008a0000097ab9 */ /* 0x000fc60000000800 */
[----:B---3--:R-:W-:Y:S01]  /*62400*/  IMAD.WIDE R8, R23, 0x2, R4 ;  /* 0x0000000217087825 */ /* 0x008fe200078e0204 */
[----:B------:R-:W-:Y:S03]  /*62410*/  @P0 STG.E.U16 desc[UR6][R2.64], R14 ;  /* 0x0000000e02000986 */ /* 0x000fe6000c101506 */
[----:B------:R-:W-:Y:S01]  /*62420*/  IMAD.WIDE R12, R25, 0x2, R20 ;  /* 0x00000002190c7825 */ /* 0x000fe200078e0214 */
[----:B------:R-:W-:Y:S01]  /*62430*/  @P4 STG.E.U16 desc[UR6][R6.64], R17 ;  /* 0x0000001106004986 */ /* 0x000fe2000c101506 */
[----:B------:R-:W-:-:S03]  /*62440*/  ISETP.GE.AND P0, PT, R0, UR17, PT ;  /* 0x0000001100007c0c */ /* 0x000fc6000bf06270 */
[----:B------:R0:W-:Y:S01]  /*62450*/  @P3 STG.E.U16 desc[UR6][R8.64], R15 ;  /* 0x0000000f08003986 */ /* 0x0001e2000c101506 */
[C---:B------:R-:W-:Y:S01]  /*62460*/  ISETP.LT.AND P4, PT, R29.reuse, UR5, !P0 ;  /* 0x000000051d007c0c */ /* 0x040fe2000c781270 */
[----:B------:R-:W-:Y:S02]  /*62470*/  ULDC UR5, c[0x0][0x228] ;  /* 0x00008a0000057ab9 */ /* 0x000fe40000000800 */
[----:B------:R1:W-:Y:S01]  /*62480*/  @P5 STG.E.U16 desc[UR6][R12.64], R10 ;  /* 0x0000000a0c005986 */ /* 0x0003e2000c101506 */
[C---:B------:R-:W-:Y:S01]  /*62490*/  ISETP.LT.AND P5, PT, R29.reuse, UR4, !P1 ;  /* 0x000000041d007c0c */ /* 0x040fe2000cfa1270 */
[----:B------:R-:W-:Y:S01]  /*624a0*/  ULDC UR4, c[0x0][0x228] ;  /* 0x00008a0000047ab9 */ /* 0x000fe20000000800 */
[----:B------:R-:W-:Y:S01]  /*624b0*/  ISETP.LT.AND P3, PT, R29, UR8, !P2 ;  /* 0x000000081d007c0c */ /* 0x000fe2000d761270 */
[----:B------:R-:W-:Y:S01]  /*624c0*/  ULDC UR8, c[0x0][0x228] ;  /* 0x00008a0000087ab9 */ /* 0x000fe20000000800 */
[C---:B------:R-:W-:Y:S02]  /*624d0*/  ISETP.LT.AND P6, PT, R28.reuse, UR4, !P6 ;  /* 0x000000041c007c0c */ /* 0x040fe4000f7c1270 */
[C---:B------:R-:W-:Y:S01]  /*624e0*/  ISETP.LT.AND P1, PT, R28.reuse, UR5, !P1 ;  /* 0x000000051c007c0c */ /* 0x040fe2000cf21270 */
[----:B0-----:R-:W-:Y:S01]  /*624f0*/  VIADD R9, R25, UR24 ;  /* 0x0000001819097c36 */ /* 0x001fe20008000000 */
[----:B------:R-:W-:-:S02]  /*62500*/  ISETP.LT.AND P0, PT, R28, UR8, !P0 ;  /* 0x000000081c007c0c */ /* 0x000fc4000c701270 */
[----:B------:R-:W-:Y:S01]  /*62510*/  ISETP.LT.AND P2, PT, R28, UR9, !P2 ;  /* 0x000000091c007c0c */ /* 0x000fe2000d741270 */
[----:B------:R-:W-:Y:S01]  /*62520*/  VIADD R15, R9, UR24 ;  /* 0x00000018090f7c36 */ /* 0x000fe20008000000 */
[----:B-1----:R-:W-:Y:S01]  /*62530*/  PRMT R10, R10, 0x7632, R10 ;  /* 0x000076320a0a7816 */ /* 0x002fe2000000000a */
[----:B------:R-:W-:Y:S01]  /*62540*/  IMAD.WIDE R2, R25, 0x2, R4 ;  /* 0x0000000219027825 */ /* 0x000fe200078e0204 */
[----:B------:R-:W-:-:S03]  /*62550*/  PRMT R0, R18, 0x7632, R0 ;  /* 0x0000763212007816 */ /* 0x000fc60000000000 */
[----:B------:R-:W-:Y:S02]  /*62560*/  VIADD R17, R15, UR24 ;  /* 0x000000180f117c36 */ /* 0x000fe40008000000 */
[C---:B------:R-:W-:Y:S01]  /*62570*/  IMAD.WIDE R6, R9.reuse, 0x2, R20 ;  /* 0x0000000209067825 */ /* 0x040fe200078e0214 */
[----:B------:R0:W-:Y:S03]  /*62580*/  @P6 STG.E.U16 desc[UR6][R2.64], R10 ;  /* 0x0000000a02006986 */ /* 0x0001e6000c101506 */
[----:B------:R-:W-:Y:S01]  /*62590*/  IMAD.WIDE R8, R9, 0x2, R4 ;  /* 0x0000000209087825 */ /* 0x000fe200078e0204 */
[----:B------:R0:W-:Y:S03]  /*625a0*/  @P5 STG.E.U16 desc[UR6][R6.64], R18 ;  /* 0x0000001206005986 */ /* 0x0001e6000c101506 */
[C---:B------:R-:W-:Y:S01]  /*625b0*/  IMAD.WIDE R12, R15.reuse, 0x2, R20 ;  /* 0x000000020f0c7825 */ /* 0x040fe200078e0214 */
[----:B------:R0:W-:Y:S03]  /*625c0*/  @P1 STG.E.U16 desc[UR6][R8.64], R0 ;  /* 0x0000000008001986 */ /* 0x0001e6000c101506 */
[----:B------:R-:W-:-:S04]  /*625d0*/  IMAD.WIDE R14, R15, 0x2, R4 ;  /* 0x000000020f0e7825 */ /* 0x000fc800078e0204 */
[----:B------:R-:W-:-:S04]  /*625e0*/  IMAD.WIDE R20, R17, 0x2, R20 ;  /* 0x0000000211147825 */ /* 0x000fc800078e0214 */
[----:B------:R-:W-:Y:S01]  /*625f0*/  IMAD.WIDE R4, R17, 0x2, R4 ;  /* 0x0000000211047825 */ /* 0x000fe200078e0204 */
[----:B--2---:R-:W-:Y:S01]  /*62600*/  PRMT R16, R11, 0x7632, R16 ;  /* 0x000076320b107816 */ /* 0x004fe20000000010 */
[----:B------:R0:W-:Y:S04]  /*62610*/  @P4 STG.E.U16 desc[UR6][R12.64], R11 ;  /* 0x0000000b0c004986 */ /* 0x0001e8000c101506 */
[----:B------:R0:W-:Y:S04]  /*62620*/  @P0 STG.E.U16 desc[UR6][R14.64], R16 ;  /* 0x000000100e000986 */ /* 0x0001e8000c101506 */
[----:B------:R0:W-:Y:S01]  /*62630*/  @P3 STG.E.U16 desc[UR6][R20.64], R19 ;  /* 0x0000001314003986 */ /* 0x0001e2000c101506 */
[----:B------:R-:W-:Y:S05]  /*62640*/  @!P2 EXIT ;  /* 0x000000000000a94d */ /* 0x000fea0003800000 */
[----:B0-----:R-:W-:-:S05]  /*62650*/  PRMT R2, R19, 0x7632, R2 ;  /* 0x0000763213027816 */ /* 0x001fca0000000002 */
[----:B------:R-:W-:Y:S01]  /*62660*/  STG.E.U16 desc[UR6][R4.64], R2 ;  /* 0x0000000204007986 */ /* 0x000fe2000c101506 */
[----:B------:R-:W-:Y:S05]  /*62670*/  EXIT ;  /* 0x000000000000794d */ /* 0x000fea0003800000 */
.L_x_2:
[----:B------:R-:W-:-:S00]  /*62680*/  BRA `(.L_x_2) ;  /* 0xfffffffc00fc7947 */ /* 0x000fc0000383ffff */
[----:B------:R-:W-:-:S00]  /*62690*/  NOP ;  /* 0x0000000000007918 */ /* 0x000fc00000000000 */
        /* <DEDUP_REMOVED lines=14> */
.L_x_3:


//--------------------- .nv.shared.matmul_kernel  --------------------------
	.section	.nv.shared.matmul_kernel,"aw",@nobits
	.sectionflags	@""
	.align	16
	.zero		1024


//--------------------- .nv.shared.reserved.0     --------------------------
	.section	.nv.shared.reserved.0,"aw",@nobits
	.weak		__nv_reservedSMEM_offset_0_alias
	.size		__nv_reservedSMEM_offset_0_alias, 0, 0
	.other		__nv_reservedSMEM_offset_0_alias,@"STO_CUDA_RESERVED_SHARED STV_DEFAULT"
__nv_reservedSMEM_offset_0_alias:
	.zero		0


//--------------------- .nv.constant0.matmul_kernel --------------------------
	.section	.nv.constant0.matmul_kernel,"a",@progbits
	.sectionflags	@""
	.align	4
.nv.constant0.matmul_kernel:
	.zero		608


//--------------------- SYMBOLS --------------------------

	.type		.nv.reservedSmem.offset0,@object
	.size		.nv.reservedSmem.offset0,0x4
